//
// Generated by NVIDIA NVVM Compiler
//
// Compiler Build ID: CL-36424714
// Cuda compilation tools, release 13.0, V13.0.88
// Based on NVVM 20.0.0
//

.version 9.0
.target sm_100
.address_size 64

	// .globl	_Z7iteratePdS_Pi
// _ZZN3cub18CUB_300001_SM_10006detail6reduce28DeviceReduceSingleTileKernelINS2_10policy_hubIdjN4cuda3__47maximumIvEEE10Policy1000EPdSB_jS8_ddNS5_3std3__410__identityEEEvT0_T1_T2_T3_T4_T6_E12temp_storage has been demoted
// _ZZN3cub18CUB_300001_SM_10006detail6reduce18DeviceReduceKernelINS2_10policy_hubIdjN4cuda3__47maximumIvEEE10Policy1000EPdjS8_dNS5_3std3__410__identityEEEvT0_PT3_T1_NS0_13GridEvenShareISI_EET2_T4_E12temp_storage has been demoted
// _ZZN3cub18CUB_300001_SM_10006detail6reduce28DeviceReduceSingleTileKernelINS2_10policy_hubIdjN4cuda3__47maximumIvEEE10Policy1000EPdSB_iS8_ddNS5_3std3__410__identityEEEvT0_T1_T2_T3_T4_T6_E12temp_storage has been demoted
.global .align 1 .b8 _ZN34_INTERNAL_21324107_4_k_cu_1aad6b654cuda3std3__45__cpo5beginE[1];
.global .align 1 .b8 _ZN34_INTERNAL_21324107_4_k_cu_1aad6b654cuda3std3__45__cpo3endE[1];
.global .align 1 .b8 _ZN34_INTERNAL_21324107_4_k_cu_1aad6b654cuda3std3__45__cpo6cbeginE[1];
.global .align 1 .b8 _ZN34_INTERNAL_21324107_4_k_cu_1aad6b654cuda3std3__45__cpo4cendE[1];
.global .align 1 .b8 _ZN34_INTERNAL_21324107_4_k_cu_1aad6b654cuda3std3__45__cpo6rbeginE[1];
.global .align 1 .b8 _ZN34_INTERNAL_21324107_4_k_cu_1aad6b654cuda3std3__45__cpo4rendE[1];
.global .align 1 .b8 _ZN34_INTERNAL_21324107_4_k_cu_1aad6b654cuda3std3__45__cpo7crbeginE[1];
.global .align 1 .b8 _ZN34_INTERNAL_21324107_4_k_cu_1aad6b654cuda3std3__45__cpo5crendE[1];
.global .align 1 .b8 _ZN34_INTERNAL_21324107_4_k_cu_1aad6b654cuda3std3__436_GLOBAL__N__21324107_4_k_cu_1aad6b656ignoreE[1];
.global .align 1 .b8 _ZN34_INTERNAL_21324107_4_k_cu_1aad6b654cuda3std3__419piecewise_constructE[1];
.global .align 1 .b8 _ZN34_INTERNAL_21324107_4_k_cu_1aad6b654cuda3std3__48in_placeE[1];
.global .align 1 .b8 _ZN34_INTERNAL_21324107_4_k_cu_1aad6b654cuda3std3__420unreachable_sentinelE[1];
.global .align 1 .b8 _ZN34_INTERNAL_21324107_4_k_cu_1aad6b654cuda3std3__47nulloptE[1];
.global .align 1 .b8 _ZN34_INTERNAL_21324107_4_k_cu_1aad6b654cuda3std3__48unexpectE[1];
.global .align 1 .b8 _ZN34_INTERNAL_21324107_4_k_cu_1aad6b654cuda3std6ranges3__45__cpo4swapE[1];
.global .align 1 .b8 _ZN34_INTERNAL_21324107_4_k_cu_1aad6b654cuda3std6ranges3__45__cpo9iter_moveE[1];
.global .align 1 .b8 _ZN34_INTERNAL_21324107_4_k_cu_1aad6b654cuda3std6ranges3__45__cpo5beginE[1];
.global .align 1 .b8 _ZN34_INTERNAL_21324107_4_k_cu_1aad6b654cuda3std6ranges3__45__cpo3endE[1];
.global .align 1 .b8 _ZN34_INTERNAL_21324107_4_k_cu_1aad6b654cuda3std6ranges3__45__cpo6cbeginE[1];
.global .align 1 .b8 _ZN34_INTERNAL_21324107_4_k_cu_1aad6b654cuda3std6ranges3__45__cpo4cendE[1];
.global .align 1 .b8 _ZN34_INTERNAL_21324107_4_k_cu_1aad6b654cuda3std6ranges3__45__cpo7advanceE[1];
.global .align 1 .b8 _ZN34_INTERNAL_21324107_4_k_cu_1aad6b654cuda3std6ranges3__45__cpo9iter_swapE[1];
.global .align 1 .b8 _ZN34_INTERNAL_21324107_4_k_cu_1aad6b654cuda3std6ranges3__45__cpo4nextE[1];
.global .align 1 .b8 _ZN34_INTERNAL_21324107_4_k_cu_1aad6b654cuda3std6ranges3__45__cpo4prevE[1];
.global .align 1 .b8 _ZN34_INTERNAL_21324107_4_k_cu_1aad6b654cuda3std6ranges3__45__cpo4dataE[1];
.global .align 1 .b8 _ZN34_INTERNAL_21324107_4_k_cu_1aad6b654cuda3std6ranges3__45__cpo5cdataE[1];
.global .align 1 .b8 _ZN34_INTERNAL_21324107_4_k_cu_1aad6b654cuda3std6ranges3__45__cpo4sizeE[1];
.global .align 1 .b8 _ZN34_INTERNAL_21324107_4_k_cu_1aad6b654cuda3std6ranges3__45__cpo5ssizeE[1];
.global .align 1 .b8 _ZN34_INTERNAL_21324107_4_k_cu_1aad6b654cuda3std6ranges3__45__cpo8distanceE[1];
.global .align 1 .b8 _ZN34_INTERNAL_21324107_4_k_cu_1aad6b656thrust24THRUST_300001_SM_1000_NS6system6detail10sequential3seqE[1];
.global .align 1 .b8 _ZN34_INTERNAL_21324107_4_k_cu_1aad6b656thrust24THRUST_300001_SM_1000_NS12placeholders2_1E[1];
.global .align 1 .b8 _ZN34_INTERNAL_21324107_4_k_cu_1aad6b656thrust24THRUST_300001_SM_1000_NS12placeholders2_2E[1];
.global .align 1 .b8 _ZN34_INTERNAL_21324107_4_k_cu_1aad6b656thrust24THRUST_300001_SM_1000_NS12placeholders2_3E[1];
.global .align 1 .b8 _ZN34_INTERNAL_21324107_4_k_cu_1aad6b656thrust24THRUST_300001_SM_1000_NS12placeholders2_4E[1];
.global .align 1 .b8 _ZN34_INTERNAL_21324107_4_k_cu_1aad6b656thrust24THRUST_300001_SM_1000_NS12placeholders2_5E[1];
.global .align 1 .b8 _ZN34_INTERNAL_21324107_4_k_cu_1aad6b656thrust24THRUST_300001_SM_1000_NS12placeholders2_6E[1];
.global .align 1 .b8 _ZN34_INTERNAL_21324107_4_k_cu_1aad6b656thrust24THRUST_300001_SM_1000_NS12placeholders2_7E[1];
.global .align 1 .b8 _ZN34_INTERNAL_21324107_4_k_cu_1aad6b656thrust24THRUST_300001_SM_1000_NS12placeholders2_8E[1];
.global .align 1 .b8 _ZN34_INTERNAL_21324107_4_k_cu_1aad6b656thrust24THRUST_300001_SM_1000_NS12placeholders2_9E[1];
.global .align 1 .b8 _ZN34_INTERNAL_21324107_4_k_cu_1aad6b656thrust24THRUST_300001_SM_1000_NS12placeholders3_10E[1];

.visible .entry _Z7iteratePdS_Pi(
	.param .u64 .ptr .align 1 _Z7iteratePdS_Pi_param_0,
	.param .u64 .ptr .align 1 _Z7iteratePdS_Pi_param_1,
	.param .u64 .ptr .align 1 _Z7iteratePdS_Pi_param_2
)
{
	.reg .pred 	%p<6>;
	.reg .b32 	%r<20>;
	.reg .b64 	%rd<18>;
	.reg .b64 	%fd<9>;

	ld.param.u64 	%rd1, [_Z7iteratePdS_Pi_param_0];
	ld.param.u64 	%rd2, [_Z7iteratePdS_Pi_param_1];
	ld.param.u64 	%rd3, [_Z7iteratePdS_Pi_param_2];
	cvta.to.global.u64 	%rd4, %rd3;
	mov.u32 	%r4, %ctaid.y;
	mov.u32 	%r5, %ntid.y;
	mov.u32 	%r6, %tid.y;
	mad.lo.s32 	%r1, %r4, %r5, %r6;
	mov.u32 	%r7, %ctaid.x;
	mov.u32 	%r8, %ntid.x;
	mov.u32 	%r9, %tid.x;
	mad.lo.s32 	%r2, %r7, %r8, %r9;
	ld.global.u32 	%r10, [%rd4];
	setp.eq.s32 	%p1, %r1, 0;
	setp.lt.s32 	%p2, %r2, 1;
	or.pred  	%p3, %p1, %p2;
	add.s32 	%r11, %r10, -1;
	max.s32 	%r12, %r2, %r1;
	setp.ge.s32 	%p4, %r12, %r11;
	or.pred  	%p5, %p3, %p4;
	@%p5 bra 	$L__BB0_2;
	cvta.to.global.u64 	%rd5, %rd1;
	cvta.to.global.u64 	%rd6, %rd2;
	mul.lo.s32 	%r14, %r10, %r2;
	add.s32 	%r15, %r14, %r10;
	add.s32 	%r16, %r15, %r1;
	mul.wide.s32 	%rd7, %r16, 8;
	add.s64 	%rd8, %rd5, %rd7;
	ld.global.f64 	%fd1, [%rd8];
	add.s32 	%r17, %r2, -1;
	mad.lo.s32 	%r18, %r10, %r17, %r1;
	mul.wide.s32 	%rd9, %r18, 8;
	add.s64 	%rd10, %rd5, %rd9;
	ld.global.f64 	%fd2, [%rd10];
	add.f64 	%fd3, %fd1, %fd2;
	cvt.s64.s32 	%rd11, %r14;
	cvt.u64.u32 	%rd12, %r1;
	add.s64 	%rd13, %rd12, %rd11;
	shl.b64 	%rd14, %rd13, 3;
	add.s64 	%rd15, %rd5, %rd14;
	ld.global.f64 	%fd4, [%rd15+8];
	add.f64 	%fd5, %fd3, %fd4;
	ld.global.f64 	%fd6, [%rd15+-8];
	add.f64 	%fd7, %fd5, %fd6;
	mul.f64 	%fd8, %fd7, 0d3FD0000000000000;
	add.s32 	%r19, %r18, %r10;
	mul.wide.s32 	%rd16, %r19, 8;
	add.s64 	%rd17, %rd6, %rd16;
	st.global.f64 	[%rd17], %fd8;
$L__BB0_2:
	ret;

}
	// .globl	_Z8razn_arrPdS_S_Pi
.visible .entry _Z8razn_arrPdS_S_Pi(
	.param .u64 .ptr .align 1 _Z8razn_arrPdS_S_Pi_param_0,
	.param .u64 .ptr .align 1 _Z8razn_arrPdS_S_Pi_param_1,
	.param .u64 .ptr .align 1 _Z8razn_arrPdS_S_Pi_param_2,
	.param .u64 .ptr .align 1 _Z8razn_arrPdS_S_Pi_param_3
)
{
	.reg .pred 	%p<6>;
	.reg .b32 	%r<15>;
	.reg .b64 	%rd<13>;
	.reg .b64 	%fd<5>;

	ld.param.u64 	%rd1, [_Z8razn_arrPdS_S_Pi_param_0];
	ld.param.u64 	%rd2, [_Z8razn_arrPdS_S_Pi_param_1];
	ld.param.u64 	%rd3, [_Z8razn_arrPdS_S_Pi_param_2];
	ld.param.u64 	%rd4, [_Z8razn_arrPdS_S_Pi_param_3];
	cvta.to.global.u64 	%rd5, %rd4;
	mov.u32 	%r4, %ctaid.y;
	mov.u32 	%r5, %ntid.y;
	mov.u32 	%r6, %tid.y;
	mad.lo.s32 	%r1, %r4, %r5, %r6;
	mov.u32 	%r7, %ctaid.x;
	mov.u32 	%r8, %ntid.x;
	mov.u32 	%r9, %tid.x;
	mad.lo.s32 	%r2, %r7, %r8, %r9;
	ld.global.u32 	%r10, [%rd5];
	setp.eq.s32 	%p1, %r1, 0;
	setp.lt.s32 	%p2, %r2, 1;
	or.pred  	%p3, %p1, %p2;
	add.s32 	%r11, %r10, -1;
	max.s32 	%r12, %r2, %r1;
	setp.ge.s32 	%p4, %r12, %r11;
	or.pred  	%p5, %p3, %p4;
	@%p5 bra 	$L__BB1_2;
	cvta.to.global.u64 	%rd6, %rd1;
	cvta.to.global.u64 	%rd7, %rd2;
	cvta.to.global.u64 	%rd8, %rd3;
	mad.lo.s32 	%r14, %r10, %r2, %r1;
	mul.wide.s32 	%rd9, %r14, 8;
	add.s64 	%rd10, %rd6, %rd9;
	ld.global.f64 	%fd1, [%rd10];
	add.s64 	%rd11, %rd7, %rd9;
	ld.global.f64 	%fd2, [%rd11];
	sub.f64 	%fd3, %fd1, %fd2;
	abs.f64 	%fd4, %fd3;
	add.s64 	%rd12, %rd8, %rd9;
	st.global.f64 	[%rd12], %fd4;
$L__BB1_2:
	ret;

}
	// .globl	_ZN3cub18CUB_300001_SM_10006detail11EmptyKernelIvEEvv
.visible .entry _ZN3cub18CUB_300001_SM_10006detail11EmptyKernelIvEEvv()
{


	ret;

}
	// .globl	_ZN3cub18CUB_300001_SM_10006detail6reduce28DeviceReduceSingleTileKernelINS2_10policy_hubIdjN4cuda3__47maximumIvEEE10Policy1000EPdSB_jS8_ddNS5_3std3__410__identityEEEvT0_T1_T2_T3_T4_T6_
.visible .entry _ZN3cub18CUB_300001_SM_10006detail6reduce28DeviceReduceSingleTileKernelINS2_10policy_hubIdjN4cuda3__47maximumIvEEE10Policy1000EPdSB_jS8_ddNS5_3std3__410__identityEEEvT0_T1_T2_T3_T4_T6_(
	.param .u64 .ptr .align 1 _ZN3cub18CUB_300001_SM_10006detail6reduce28DeviceReduceSingleTileKernelINS2_10policy_hubIdjN4cuda3__47maximumIvEEE10Policy1000EPdSB_jS8_ddNS5_3std3__410__identityEEEvT0_T1_T2_T3_T4_T6__param_0,
	.param .u64 .ptr .align 1 _ZN3cub18CUB_300001_SM_10006detail6reduce28DeviceReduceSingleTileKernelINS2_10policy_hubIdjN4cuda3__47maximumIvEEE10Policy1000EPdSB_jS8_ddNS5_3std3__410__identityEEEvT0_T1_T2_T3_T4_T6__param_1,
	.param .u32 _ZN3cub18CUB_300001_SM_10006detail6reduce28DeviceReduceSingleTileKernelINS2_10policy_hubIdjN4cuda3__47maximumIvEEE10Policy1000EPdSB_jS8_ddNS5_3std3__410__identityEEEvT0_T1_T2_T3_T4_T6__param_2,
	.param .align 1 .b8 _ZN3cub18CUB_300001_SM_10006detail6reduce28DeviceReduceSingleTileKernelINS2_10policy_hubIdjN4cuda3__47maximumIvEEE10Policy1000EPdSB_jS8_ddNS5_3std3__410__identityEEEvT0_T1_T2_T3_T4_T6__param_3[1],
	.param .f64 _ZN3cub18CUB_300001_SM_10006detail6reduce28DeviceReduceSingleTileKernelINS2_10policy_hubIdjN4cuda3__47maximumIvEEE10Policy1000EPdSB_jS8_ddNS5_3std3__410__identityEEEvT0_T1_T2_T3_T4_T6__param_4,
	.param .align 1 .b8 _ZN3cub18CUB_300001_SM_10006detail6reduce28DeviceReduceSingleTileKernelINS2_10policy_hubIdjN4cuda3__47maximumIvEEE10Policy1000EPdSB_jS8_ddNS5_3std3__410__identityEEEvT0_T1_T2_T3_T4_T6__param_5[1]
)
.maxntid 256
.minnctapersm 1
{
	.reg .pred 	%p<220>;
	.reg .b32 	%r<482>;
	.reg .b64 	%rd<205>;
	.reg .b64 	%fd<381>;
	// demoted variable
	.shared .align 8 .b8 _ZZN3cub18CUB_300001_SM_10006detail6reduce28DeviceReduceSingleTileKernelINS2_10policy_hubIdjN4cuda3__47maximumIvEEE10Policy1000EPdSB_jS8_ddNS5_3std3__410__identityEEEvT0_T1_T2_T3_T4_T6_E12temp_storage[80];
	ld.param.u64 	%rd16, [_ZN3cub18CUB_300001_SM_10006detail6reduce28DeviceReduceSingleTileKernelINS2_10policy_hubIdjN4cuda3__47maximumIvEEE10Policy1000EPdSB_jS8_ddNS5_3std3__410__identityEEEvT0_T1_T2_T3_T4_T6__param_0];
	ld.param.u64 	%rd17, [_ZN3cub18CUB_300001_SM_10006detail6reduce28DeviceReduceSingleTileKernelINS2_10policy_hubIdjN4cuda3__47maximumIvEEE10Policy1000EPdSB_jS8_ddNS5_3std3__410__identityEEEvT0_T1_T2_T3_T4_T6__param_1];
	ld.param.u32 	%r69, [_ZN3cub18CUB_300001_SM_10006detail6reduce28DeviceReduceSingleTileKernelINS2_10policy_hubIdjN4cuda3__47maximumIvEEE10Policy1000EPdSB_jS8_ddNS5_3std3__410__identityEEEvT0_T1_T2_T3_T4_T6__param_2];
	ld.param.f64 	%fd58, [_ZN3cub18CUB_300001_SM_10006detail6reduce28DeviceReduceSingleTileKernelINS2_10policy_hubIdjN4cuda3__47maximumIvEEE10Policy1000EPdSB_jS8_ddNS5_3std3__410__identityEEEvT0_T1_T2_T3_T4_T6__param_4];
	cvta.to.global.u64 	%rd1, %rd17;
	setp.ne.s32 	%p1, %r69, 0;
	@%p1 bra 	$L__BB3_3;
	mov.u32 	%r455, %tid.x;
	setp.ne.s32 	%p219, %r455, 0;
	@%p219 bra 	$L__BB3_76;
	st.global.f64 	[%rd1], %fd58;
	bra.uni 	$L__BB3_76;
$L__BB3_3:
	and.b64  	%rd18, %rd16, 31;
	setp.ne.s64 	%p2, %rd18, 0;
	@%p2 bra 	$L__BB3_39;
	setp.gt.u32 	%p110, %r69, 2047;
	@%p110 bra 	$L__BB3_23;
	mov.u32 	%r1, %tid.x;
	setp.ge.u32 	%p159, %r1, %r69;
	mov.f64 	%fd359, 0d0000000000000000;
	mov.u32 	%r459, %r1;
	@%p159 bra 	$L__BB3_7;
	mul.wide.u32 	%rd168, %r1, 8;
	add.s64 	%rd167, %rd16, %rd168;
	// begin inline asm
	ld.global.nc.u64 %rd166, [%rd167];
	// end inline asm
	mov.b64 	%fd359, %rd166;
	add.s32 	%r459, %r1, 256;
$L__BB3_7:
	setp.ge.u32 	%p160, %r459, %r69;
	@%p160 bra 	$L__BB3_14;
	not.b32 	%r331, %r459;
	add.s32 	%r4, %r69, %r331;
	and.b32  	%r332, %r4, 768;
	setp.eq.s32 	%p161, %r332, 768;
	@%p161 bra 	$L__BB3_11;
	mul.wide.u32 	%rd169, %r459, 8;
	add.s64 	%rd201, %rd16, %rd169;
	shr.u32 	%r333, %r4, 8;
	add.s32 	%r334, %r333, 1;
	and.b32  	%r335, %r334, 3;
	neg.s32 	%r457, %r335;
$L__BB3_10:
	.pragma "nounroll";
	// begin inline asm
	ld.global.nc.u64 %rd170, [%rd201];
	// end inline asm
	mov.b64 	%fd272, %rd170;
	setp.lt.f64 	%p162, %fd359, %fd272;
	selp.f64 	%fd359, %fd272, %fd359, %p162;
	add.s32 	%r459, %r459, 256;
	add.s64 	%rd201, %rd201, 2048;
	add.s32 	%r457, %r457, 1;
	setp.ne.s32 	%p163, %r457, 0;
	@%p163 bra 	$L__BB3_10;
$L__BB3_11:
	setp.lt.u32 	%p164, %r4, 768;
	@%p164 bra 	$L__BB3_14;
	mul.wide.u32 	%rd172, %r459, 8;
	add.s64 	%rd202, %rd16, %rd172;
$L__BB3_13:
	// begin inline asm
	ld.global.nc.u64 %rd173, [%rd202];
	// end inline asm
	mov.b64 	%fd273, %rd173;
	setp.lt.f64 	%p165, %fd359, %fd273;
	selp.f64 	%fd274, %fd273, %fd359, %p165;
	add.s64 	%rd176, %rd202, 2048;
	// begin inline asm
	ld.global.nc.u64 %rd175, [%rd176];
	// end inline asm
	mov.b64 	%fd275, %rd175;
	setp.lt.f64 	%p166, %fd274, %fd275;
	selp.f64 	%fd276, %fd275, %fd274, %p166;
	add.s64 	%rd178, %rd202, 4096;
	// begin inline asm
	ld.global.nc.u64 %rd177, [%rd178];
	// end inline asm
	mov.b64 	%fd277, %rd177;
	setp.lt.f64 	%p167, %fd276, %fd277;
	selp.f64 	%fd278, %fd277, %fd276, %p167;
	add.s64 	%rd180, %rd202, 6144;
	// begin inline asm
	ld.global.nc.u64 %rd179, [%rd180];
	// end inline asm
	mov.b64 	%fd279, %rd179;
	setp.lt.f64 	%p168, %fd278, %fd279;
	selp.f64 	%fd359, %fd279, %fd278, %p168;
	add.s32 	%r459, %r459, 1024;
	add.s64 	%rd202, %rd202, 8192;
	setp.lt.s32 	%p169, %r459, %r69;
	@%p169 bra 	$L__BB3_13;
$L__BB3_14:
	setp.lt.u32 	%p170, %r69, 256;
	@%p170 bra 	$L__BB3_19;
	// begin inline asm
	mov.u32 %r399, %laneid;
	// end inline asm
	mov.b64 	%rd191, %fd359;
	mov.b64 	{%r401, %r406}, %rd191;
	mov.b32 	%r407, 1;
	mov.b32 	%r448, 31;
	mov.b32 	%r449, -1;
	// begin inline asm
	shfl.sync.down.b32 %r400, %r401, %r407, %r448, %r449;
	// end inline asm
	// begin inline asm
	shfl.sync.down.b32 %r405, %r406, %r407, %r448, %r449;
	// end inline asm
	mov.b64 	%rd192, {%r400, %r405};
	mov.b64 	%fd327, %rd192;
	setp.gt.s32 	%p198, %r399, 30;
	setp.lt.f64 	%p199, %fd359, %fd327;
	selp.f64 	%fd328, %fd327, %fd359, %p199;
	selp.f64 	%fd329, %fd359, %fd328, %p198;
	mov.b64 	%rd193, %fd329;
	mov.b64 	{%r411, %r416}, %rd193;
	mov.b32 	%r417, 2;
	// begin inline asm
	shfl.sync.down.b32 %r410, %r411, %r417, %r448, %r449;
	// end inline asm
	// begin inline asm
	shfl.sync.down.b32 %r415, %r416, %r417, %r448, %r449;
	// end inline asm
	mov.b64 	%rd194, {%r410, %r415};
	mov.b64 	%fd330, %rd194;
	setp.gt.s32 	%p200, %r399, 29;
	setp.lt.f64 	%p201, %fd329, %fd330;
	selp.f64 	%fd331, %fd330, %fd329, %p201;
	selp.f64 	%fd332, %fd329, %fd331, %p200;
	mov.b64 	%rd195, %fd332;
	mov.b64 	{%r421, %r426}, %rd195;
	mov.b32 	%r427, 4;
	// begin inline asm
	shfl.sync.down.b32 %r420, %r421, %r427, %r448, %r449;
	// end inline asm
	// begin inline asm
	shfl.sync.down.b32 %r425, %r426, %r427, %r448, %r449;
	// end inline asm
	mov.b64 	%rd196, {%r420, %r425};
	mov.b64 	%fd333, %rd196;
	setp.gt.s32 	%p202, %r399, 27;
	setp.lt.f64 	%p203, %fd332, %fd333;
	selp.f64 	%fd334, %fd333, %fd332, %p203;
	selp.f64 	%fd335, %fd332, %fd334, %p202;
	mov.b64 	%rd197, %fd335;
	mov.b64 	{%r431, %r436}, %rd197;
	mov.b32 	%r437, 8;
	// begin inline asm
	shfl.sync.down.b32 %r430, %r431, %r437, %r448, %r449;
	// end inline asm
	// begin inline asm
	shfl.sync.down.b32 %r435, %r436, %r437, %r448, %r449;
	// end inline asm
	mov.b64 	%rd198, {%r430, %r435};
	mov.b64 	%fd336, %rd198;
	setp.gt.s32 	%p204, %r399, 23;
	setp.lt.f64 	%p205, %fd335, %fd336;
	selp.f64 	%fd337, %fd336, %fd335, %p205;
	selp.f64 	%fd338, %fd335, %fd337, %p204;
	mov.b64 	%rd199, %fd338;
	mov.b64 	{%r441, %r446}, %rd199;
	mov.b32 	%r447, 16;
	// begin inline asm
	shfl.sync.down.b32 %r440, %r441, %r447, %r448, %r449;
	// end inline asm
	// begin inline asm
	shfl.sync.down.b32 %r445, %r446, %r447, %r448, %r449;
	// end inline asm
	mov.b64 	%rd200, {%r440, %r445};
	mov.b64 	%fd339, %rd200;
	setp.gt.s32 	%p206, %r399, 15;
	setp.lt.f64 	%p207, %fd338, %fd339;
	selp.f64 	%fd10, %fd339, %fd338, %p207;
	selp.f64 	%fd380, %fd338, %fd10, %p206;
	setp.ne.s32 	%p208, %r399, 0;
	@%p208 bra 	$L__BB3_17;
	shr.u32 	%r450, %r1, 2;
	and.b32  	%r451, %r450, 248;
	mov.u32 	%r452, _ZZN3cub18CUB_300001_SM_10006detail6reduce28DeviceReduceSingleTileKernelINS2_10policy_hubIdjN4cuda3__47maximumIvEEE10Policy1000EPdSB_jS8_ddNS5_3std3__410__identityEEEvT0_T1_T2_T3_T4_T6_E12temp_storage;
	add.s32 	%r453, %r452, %r451;
	st.shared.f64 	[%r453+8], %fd10;
$L__BB3_17:
	bar.sync 	0;
	setp.ne.s32 	%p209, %r1, 0;
	@%p209 bra 	$L__BB3_74;
	ld.shared.f64 	%fd340, [_ZZN3cub18CUB_300001_SM_10006detail6reduce28DeviceReduceSingleTileKernelINS2_10policy_hubIdjN4cuda3__47maximumIvEEE10Policy1000EPdSB_jS8_ddNS5_3std3__410__identityEEEvT0_T1_T2_T3_T4_T6_E12temp_storage+16];
	setp.lt.f64 	%p210, %fd380, %fd340;
	selp.f64 	%fd341, %fd340, %fd380, %p210;
	ld.shared.f64 	%fd342, [_ZZN3cub18CUB_300001_SM_10006detail6reduce28DeviceReduceSingleTileKernelINS2_10policy_hubIdjN4cuda3__47maximumIvEEE10Policy1000EPdSB_jS8_ddNS5_3std3__410__identityEEEvT0_T1_T2_T3_T4_T6_E12temp_storage+24];
	setp.lt.f64 	%p211, %fd341, %fd342;
	selp.f64 	%fd343, %fd342, %fd341, %p211;
	ld.shared.f64 	%fd344, [_ZZN3cub18CUB_300001_SM_10006detail6reduce28DeviceReduceSingleTileKernelINS2_10policy_hubIdjN4cuda3__47maximumIvEEE10Policy1000EPdSB_jS8_ddNS5_3std3__410__identityEEEvT0_T1_T2_T3_T4_T6_E12temp_storage+32];
	setp.lt.f64 	%p212, %fd343, %fd344;
	selp.f64 	%fd345, %fd344, %fd343, %p212;
	ld.shared.f64 	%fd346, [_ZZN3cub18CUB_300001_SM_10006detail6reduce28DeviceReduceSingleTileKernelINS2_10policy_hubIdjN4cuda3__47maximumIvEEE10Policy1000EPdSB_jS8_ddNS5_3std3__410__identityEEEvT0_T1_T2_T3_T4_T6_E12temp_storage+40];
	setp.lt.f64 	%p213, %fd345, %fd346;
	selp.f64 	%fd347, %fd346, %fd345, %p213;
	ld.shared.f64 	%fd348, [_ZZN3cub18CUB_300001_SM_10006detail6reduce28DeviceReduceSingleTileKernelINS2_10policy_hubIdjN4cuda3__47maximumIvEEE10Policy1000EPdSB_jS8_ddNS5_3std3__410__identityEEEvT0_T1_T2_T3_T4_T6_E12temp_storage+48];
	setp.lt.f64 	%p214, %fd347, %fd348;
	selp.f64 	%fd349, %fd348, %fd347, %p214;
	ld.shared.f64 	%fd350, [_ZZN3cub18CUB_300001_SM_10006detail6reduce28DeviceReduceSingleTileKernelINS2_10policy_hubIdjN4cuda3__47maximumIvEEE10Policy1000EPdSB_jS8_ddNS5_3std3__410__identityEEEvT0_T1_T2_T3_T4_T6_E12temp_storage+56];
	setp.lt.f64 	%p215, %fd349, %fd350;
	selp.f64 	%fd351, %fd350, %fd349, %p215;
	ld.shared.f64 	%fd352, [_ZZN3cub18CUB_300001_SM_10006detail6reduce28DeviceReduceSingleTileKernelINS2_10policy_hubIdjN4cuda3__47maximumIvEEE10Policy1000EPdSB_jS8_ddNS5_3std3__410__identityEEEvT0_T1_T2_T3_T4_T6_E12temp_storage+64];
	setp.lt.f64 	%p216, %fd351, %fd352;
	selp.f64 	%fd380, %fd352, %fd351, %p216;
	bra.uni 	$L__BB3_74;
$L__BB3_19:
	// begin inline asm
	mov.u32 %r336, %laneid;
	// end inline asm
	and.b32  	%r387, %r1, 992;
	add.s32 	%r388, %r387, 32;
	setp.gt.u32 	%p171, %r388, %r69;
	not.b32 	%r389, %r387;
	add.s32 	%r390, %r69, %r389;
	selp.b32 	%r385, %r390, 31, %p171;
	mov.b64 	%rd181, %fd359;
	mov.b64 	{%r338, %r343}, %rd181;
	mov.b32 	%r344, 1;
	mov.b32 	%r386, -1;
	// begin inline asm
	shfl.sync.down.b32 %r337, %r338, %r344, %r385, %r386;
	// end inline asm
	// begin inline asm
	shfl.sync.down.b32 %r342, %r343, %r344, %r385, %r386;
	// end inline asm
	mov.b64 	%rd182, {%r337, %r342};
	mov.b64 	%fd280, %rd182;
	setp.lt.s32 	%p172, %r336, %r385;
	setp.lt.f64 	%p173, %fd359, %fd280;
	selp.f64 	%fd281, %fd280, %fd359, %p173;
	selp.f64 	%fd282, %fd281, %fd359, %p172;
	mov.b64 	%rd183, %fd282;
	mov.b64 	{%r348, %r353}, %rd183;
	mov.b32 	%r354, 2;
	// begin inline asm
	shfl.sync.down.b32 %r347, %r348, %r354, %r385, %r386;
	// end inline asm
	// begin inline asm
	shfl.sync.down.b32 %r352, %r353, %r354, %r385, %r386;
	// end inline asm
	mov.b64 	%rd184, {%r347, %r352};
	mov.b64 	%fd283, %rd184;
	add.s32 	%r391, %r336, 2;
	setp.gt.s32 	%p174, %r391, %r385;
	setp.lt.f64 	%p175, %fd282, %fd283;
	selp.f64 	%fd284, %fd283, %fd282, %p175;
	selp.f64 	%fd285, %fd282, %fd284, %p174;
	mov.b64 	%rd185, %fd285;
	mov.b64 	{%r358, %r363}, %rd185;
	mov.b32 	%r364, 4;
	// begin inline asm
	shfl.sync.down.b32 %r357, %r358, %r364, %r385, %r386;
	// end inline asm
	// begin inline asm
	shfl.sync.down.b32 %r362, %r363, %r364, %r385, %r386;
	// end inline asm
	mov.b64 	%rd186, {%r357, %r362};
	mov.b64 	%fd286, %rd186;
	add.s32 	%r392, %r336, 4;
	setp.gt.s32 	%p176, %r392, %r385;
	setp.lt.f64 	%p177, %fd285, %fd286;
	selp.f64 	%fd287, %fd286, %fd285, %p177;
	selp.f64 	%fd288, %fd285, %fd287, %p176;
	mov.b64 	%rd187, %fd288;
	mov.b64 	{%r368, %r373}, %rd187;
	mov.b32 	%r374, 8;
	// begin inline asm
	shfl.sync.down.b32 %r367, %r368, %r374, %r385, %r386;
	// end inline asm
	// begin inline asm
	shfl.sync.down.b32 %r372, %r373, %r374, %r385, %r386;
	// end inline asm
	mov.b64 	%rd188, {%r367, %r372};
	mov.b64 	%fd289, %rd188;
	add.s32 	%r393, %r336, 8;
	setp.gt.s32 	%p178, %r393, %r385;
	setp.lt.f64 	%p179, %fd288, %fd289;
	selp.f64 	%fd290, %fd289, %fd288, %p179;
	selp.f64 	%fd291, %fd288, %fd290, %p178;
	mov.b64 	%rd189, %fd291;
	mov.b64 	{%r378, %r383}, %rd189;
	mov.b32 	%r384, 16;
	// begin inline asm
	shfl.sync.down.b32 %r377, %r378, %r384, %r385, %r386;
	// end inline asm
	// begin inline asm
	shfl.sync.down.b32 %r382, %r383, %r384, %r385, %r386;
	// end inline asm
	mov.b64 	%rd190, {%r377, %r382};
	mov.b64 	%fd292, %rd190;
	add.s32 	%r394, %r336, 16;
	setp.gt.s32 	%p180, %r394, %r385;
	setp.lt.f64 	%p181, %fd291, %fd292;
	selp.f64 	%fd293, %fd292, %fd291, %p181;
	selp.f64 	%fd380, %fd291, %fd293, %p180;
	setp.ne.s32 	%p182, %r336, 0;
	@%p182 bra 	$L__BB3_21;
	shr.u32 	%r395, %r1, 2;
	and.b32  	%r396, %r395, 248;
	mov.u32 	%r397, _ZZN3cub18CUB_300001_SM_10006detail6reduce28DeviceReduceSingleTileKernelINS2_10policy_hubIdjN4cuda3__47maximumIvEEE10Policy1000EPdSB_jS8_ddNS5_3std3__410__identityEEEvT0_T1_T2_T3_T4_T6_E12temp_storage;
	add.s32 	%r398, %r397, %r396;
	st.shared.f64 	[%r398+8], %fd380;
$L__BB3_21:
	bar.sync 	0;
	setp.ne.s32 	%p183, %r1, 0;
	@%p183 bra 	$L__BB3_74;
	setp.gt.u32 	%p184, %r69, 32;
	ld.shared.f64 	%fd294, [_ZZN3cub18CUB_300001_SM_10006detail6reduce28DeviceReduceSingleTileKernelINS2_10policy_hubIdjN4cuda3__47maximumIvEEE10Policy1000EPdSB_jS8_ddNS5_3std3__410__identityEEEvT0_T1_T2_T3_T4_T6_E12temp_storage+16];
	setp.lt.f64 	%p185, %fd380, %fd294;
	selp.f64 	%fd296, %fd294, %fd380, %p185;
	selp.f64 	%fd297, %fd296, %fd380, %p184;
	setp.gt.u32 	%p186, %r69, 64;
	ld.shared.f64 	%fd299, [_ZZN3cub18CUB_300001_SM_10006detail6reduce28DeviceReduceSingleTileKernelINS2_10policy_hubIdjN4cuda3__47maximumIvEEE10Policy1000EPdSB_jS8_ddNS5_3std3__410__identityEEEvT0_T1_T2_T3_T4_T6_E12temp_storage+24];
	setp.lt.f64 	%p187, %fd297, %fd299;
	selp.f64 	%fd301, %fd299, %fd297, %p187;
	selp.f64 	%fd302, %fd301, %fd297, %p186;
	setp.gt.u32 	%p188, %r69, 96;
	ld.shared.f64 	%fd304, [_ZZN3cub18CUB_300001_SM_10006detail6reduce28DeviceReduceSingleTileKernelINS2_10policy_hubIdjN4cuda3__47maximumIvEEE10Policy1000EPdSB_jS8_ddNS5_3std3__410__identityEEEvT0_T1_T2_T3_T4_T6_E12temp_storage+32];
	setp.lt.f64 	%p189, %fd302, %fd304;
	selp.f64 	%fd306, %fd304, %fd302, %p189;
	selp.f64 	%fd307, %fd306, %fd302, %p188;
	setp.gt.u32 	%p190, %r69, 128;
	ld.shared.f64 	%fd309, [_ZZN3cub18CUB_300001_SM_10006detail6reduce28DeviceReduceSingleTileKernelINS2_10policy_hubIdjN4cuda3__47maximumIvEEE10Policy1000EPdSB_jS8_ddNS5_3std3__410__identityEEEvT0_T1_T2_T3_T4_T6_E12temp_storage+40];
	setp.lt.f64 	%p191, %fd307, %fd309;
	selp.f64 	%fd311, %fd309, %fd307, %p191;
	selp.f64 	%fd312, %fd311, %fd307, %p190;
	setp.gt.u32 	%p192, %r69, 160;
	ld.shared.f64 	%fd314, [_ZZN3cub18CUB_300001_SM_10006detail6reduce28DeviceReduceSingleTileKernelINS2_10policy_hubIdjN4cuda3__47maximumIvEEE10Policy1000EPdSB_jS8_ddNS5_3std3__410__identityEEEvT0_T1_T2_T3_T4_T6_E12temp_storage+48];
	setp.lt.f64 	%p193, %fd312, %fd314;
	selp.f64 	%fd316, %fd314, %fd312, %p193;
	selp.f64 	%fd317, %fd316, %fd312, %p192;
	setp.gt.u32 	%p194, %r69, 192;
	ld.shared.f64 	%fd319, [_ZZN3cub18CUB_300001_SM_10006detail6reduce28DeviceReduceSingleTileKernelINS2_10policy_hubIdjN4cuda3__47maximumIvEEE10Policy1000EPdSB_jS8_ddNS5_3std3__410__identityEEEvT0_T1_T2_T3_T4_T6_E12temp_storage+56];
	setp.lt.f64 	%p195, %fd317, %fd319;
	selp.f64 	%fd321, %fd319, %fd317, %p195;
	selp.f64 	%fd322, %fd321, %fd317, %p194;
	setp.gt.u32 	%p196, %r69, 224;
	ld.shared.f64 	%fd324, [_ZZN3cub18CUB_300001_SM_10006detail6reduce28DeviceReduceSingleTileKernelINS2_10policy_hubIdjN4cuda3__47maximumIvEEE10Policy1000EPdSB_jS8_ddNS5_3std3__410__identityEEEvT0_T1_T2_T3_T4_T6_E12temp_storage+64];
	setp.lt.f64 	%p197, %fd322, %fd324;
	selp.f64 	%fd326, %fd324, %fd322, %p197;
	selp.f64 	%fd380, %fd326, %fd322, %p196;
	bra.uni 	$L__BB3_74;
$L__BB3_23:
	mov.u32 	%r13, %tid.x;
	shl.b32 	%r263, %r13, 2;
	mul.wide.u32 	%rd127, %r263, 8;
	add.s64 	%rd117, %rd16, %rd127;
	// begin inline asm
	ld.global.nc.v2.u64 {%rd115, %rd116}, [%rd117];
	// end inline asm
	add.s64 	%rd120, %rd117, 16;
	// begin inline asm
	ld.global.nc.v2.u64 {%rd118, %rd119}, [%rd120];
	// end inline asm
	mov.b64 	%fd206, %rd115;
	mov.b64 	%fd207, %rd116;
	mov.b64 	%fd208, %rd118;
	mov.b64 	%fd209, %rd119;
	add.s64 	%rd123, %rd117, 8192;
	// begin inline asm
	ld.global.nc.v2.u64 {%rd121, %rd122}, [%rd123];
	// end inline asm
	add.s64 	%rd126, %rd117, 8208;
	// begin inline asm
	ld.global.nc.v2.u64 {%rd124, %rd125}, [%rd126];
	// end inline asm
	mov.b64 	%fd210, %rd121;
	mov.b64 	%fd211, %rd122;
	mov.b64 	%fd212, %rd124;
	mov.b64 	%fd213, %rd125;
	setp.lt.f64 	%p111, %fd206, %fd207;
	selp.f64 	%fd214, %fd207, %fd206, %p111;
	setp.lt.f64 	%p112, %fd214, %fd208;
	selp.f64 	%fd215, %fd208, %fd214, %p112;
	setp.lt.f64 	%p113, %fd215, %fd209;
	selp.f64 	%fd216, %fd209, %fd215, %p113;
	setp.lt.f64 	%p114, %fd216, %fd210;
	selp.f64 	%fd217, %fd210, %fd216, %p114;
	setp.lt.f64 	%p115, %fd217, %fd211;
	selp.f64 	%fd218, %fd211, %fd217, %p115;
	setp.lt.f64 	%p116, %fd218, %fd212;
	selp.f64 	%fd219, %fd212, %fd218, %p116;
	setp.lt.f64 	%p117, %fd219, %fd213;
	selp.f64 	%fd366, %fd213, %fd219, %p117;
	add.s32 	%r14, %r69, -2048;
	setp.lt.u32 	%p118, %r14, 2048;
	mov.b32 	%r462, 2048;
	@%p118 bra 	$L__BB3_27;
	mov.b32 	%r462, 2048;
$L__BB3_25:
	mul.wide.u32 	%rd140, %r462, 8;
	add.s64 	%rd130, %rd117, %rd140;
	// begin inline asm
	ld.global.nc.v2.u64 {%rd128, %rd129}, [%rd130];
	// end inline asm
	add.s64 	%rd133, %rd130, 16;
	// begin inline asm
	ld.global.nc.v2.u64 {%rd131, %rd132}, [%rd133];
	// end inline asm
	mov.b64 	%fd220, %rd128;
	mov.b64 	%fd221, %rd129;
	mov.b64 	%fd222, %rd131;
	mov.b64 	%fd223, %rd132;
	add.s64 	%rd136, %rd130, 8192;
	// begin inline asm
	ld.global.nc.v2.u64 {%rd134, %rd135}, [%rd136];
	// end inline asm
	add.s64 	%rd139, %rd130, 8208;
	// begin inline asm
	ld.global.nc.v2.u64 {%rd137, %rd138}, [%rd139];
	// end inline asm
	mov.b64 	%fd224, %rd134;
	mov.b64 	%fd225, %rd135;
	mov.b64 	%fd226, %rd137;
	mov.b64 	%fd227, %rd138;
	setp.lt.f64 	%p119, %fd366, %fd220;
	selp.f64 	%fd228, %fd220, %fd366, %p119;
	setp.lt.f64 	%p120, %fd228, %fd221;
	selp.f64 	%fd229, %fd221, %fd228, %p120;
	setp.lt.f64 	%p121, %fd229, %fd222;
	selp.f64 	%fd230, %fd222, %fd229, %p121;
	setp.lt.f64 	%p122, %fd230, %fd223;
	selp.f64 	%fd231, %fd223, %fd230, %p122;
	setp.lt.f64 	%p123, %fd231, %fd224;
	selp.f64 	%fd232, %fd224, %fd231, %p123;
	setp.lt.f64 	%p124, %fd232, %fd225;
	selp.f64 	%fd233, %fd225, %fd232, %p124;
	setp.lt.f64 	%p125, %fd233, %fd226;
	selp.f64 	%fd234, %fd226, %fd233, %p125;
	setp.lt.f64 	%p126, %fd234, %fd227;
	selp.f64 	%fd366, %fd227, %fd234, %p126;
	sub.s32 	%r265, %r69, %r462;
	setp.lt.u32 	%p127, %r265, 2048;
	@%p127 bra 	$L__BB3_35;
	add.s32 	%r462, %r462, 2048;
	setp.le.u32 	%p128, %r462, %r14;
	@%p128 bra 	$L__BB3_25;
$L__BB3_27:
	setp.le.u32 	%p129, %r69, %r462;
	@%p129 bra 	$L__BB3_35;
	sub.s32 	%r18, %r69, %r462;
	setp.ge.s32 	%p130, %r13, %r18;
	@%p130 bra 	$L__BB3_35;
	not.b32 	%r266, %r13;
	add.s32 	%r267, %r69, %r266;
	sub.s32 	%r19, %r267, %r462;
	and.b32  	%r268, %r19, 768;
	setp.eq.s32 	%p131, %r268, 768;
	mov.u32 	%r466, %r13;
	@%p131 bra 	$L__BB3_32;
	add.s32 	%r464, %r13, %r462;
	shr.u32 	%r269, %r19, 8;
	add.s32 	%r270, %r269, 1;
	and.b32  	%r271, %r270, 3;
	neg.s32 	%r463, %r271;
	mov.u32 	%r466, %r13;
$L__BB3_31:
	.pragma "nounroll";
	mul.wide.u32 	%rd143, %r464, 8;
	add.s64 	%rd142, %rd16, %rd143;
	// begin inline asm
	ld.global.nc.u64 %rd141, [%rd142];
	// end inline asm
	mov.b64 	%fd236, %rd141;
	setp.lt.f64 	%p132, %fd366, %fd236;
	selp.f64 	%fd366, %fd236, %fd366, %p132;
	add.s32 	%r466, %r466, 256;
	add.s32 	%r464, %r464, 256;
	add.s32 	%r463, %r463, 1;
	setp.ne.s32 	%p133, %r463, 0;
	@%p133 bra 	$L__BB3_31;
$L__BB3_32:
	setp.lt.u32 	%p134, %r19, 768;
	@%p134 bra 	$L__BB3_35;
	add.s32 	%r468, %r466, 512;
	add.s32 	%r467, %r466, %r462;
$L__BB3_34:
	mul.wide.u32 	%rd152, %r467, 8;
	add.s64 	%rd145, %rd16, %rd152;
	// begin inline asm
	ld.global.nc.u64 %rd144, [%rd145];
	// end inline asm
	mov.b64 	%fd237, %rd144;
	setp.lt.f64 	%p135, %fd366, %fd237;
	selp.f64 	%fd238, %fd237, %fd366, %p135;
	add.s32 	%r272, %r467, 256;
	mul.wide.u32 	%rd153, %r272, 8;
	add.s64 	%rd147, %rd16, %rd153;
	// begin inline asm
	ld.global.nc.u64 %rd146, [%rd147];
	// end inline asm
	mov.b64 	%fd239, %rd146;
	setp.lt.f64 	%p136, %fd238, %fd239;
	selp.f64 	%fd240, %fd239, %fd238, %p136;
	add.s32 	%r273, %r467, 512;
	mul.wide.u32 	%rd154, %r273, 8;
	add.s64 	%rd149, %rd16, %rd154;
	// begin inline asm
	ld.global.nc.u64 %rd148, [%rd149];
	// end inline asm
	mov.b64 	%fd241, %rd148;
	setp.lt.f64 	%p137, %fd240, %fd241;
	selp.f64 	%fd242, %fd241, %fd240, %p137;
	add.s32 	%r274, %r467, 768;
	mul.wide.u32 	%rd155, %r274, 8;
	add.s64 	%rd151, %rd16, %rd155;
	// begin inline asm
	ld.global.nc.u64 %rd150, [%rd151];
	// end inline asm
	mov.b64 	%fd243, %rd150;
	setp.lt.f64 	%p138, %fd242, %fd243;
	selp.f64 	%fd366, %fd243, %fd242, %p138;
	add.s32 	%r33, %r468, 1024;
	add.s32 	%r275, %r468, 512;
	add.s32 	%r467, %r467, 1024;
	setp.lt.s32 	%p139, %r275, %r18;
	mov.u32 	%r468, %r33;
	@%p139 bra 	$L__BB3_34;
$L__BB3_35:
	// begin inline asm
	mov.u32 %r276, %laneid;
	// end inline asm
	mov.b64 	%rd156, %fd366;
	mov.b64 	{%r278, %r283}, %rd156;
	mov.b32 	%r284, 1;
	mov.b32 	%r325, 31;
	mov.b32 	%r326, -1;
	// begin inline asm
	shfl.sync.down.b32 %r277, %r278, %r284, %r325, %r326;
	// end inline asm
	// begin inline asm
	shfl.sync.down.b32 %r282, %r283, %r284, %r325, %r326;
	// end inline asm
	mov.b64 	%rd157, {%r277, %r282};
	mov.b64 	%fd244, %rd157;
	setp.gt.s32 	%p140, %r276, 30;
	setp.lt.f64 	%p141, %fd366, %fd244;
	selp.f64 	%fd245, %fd244, %fd366, %p141;
	selp.f64 	%fd246, %fd366, %fd245, %p140;
	mov.b64 	%rd158, %fd246;
	mov.b64 	{%r288, %r293}, %rd158;
	mov.b32 	%r294, 2;
	// begin inline asm
	shfl.sync.down.b32 %r287, %r288, %r294, %r325, %r326;
	// end inline asm
	// begin inline asm
	shfl.sync.down.b32 %r292, %r293, %r294, %r325, %r326;
	// end inline asm
	mov.b64 	%rd159, {%r287, %r292};
	mov.b64 	%fd247, %rd159;
	setp.gt.s32 	%p142, %r276, 29;
	setp.lt.f64 	%p143, %fd246, %fd247;
	selp.f64 	%fd248, %fd247, %fd246, %p143;
	selp.f64 	%fd249, %fd246, %fd248, %p142;
	mov.b64 	%rd160, %fd249;
	mov.b64 	{%r298, %r303}, %rd160;
	mov.b32 	%r304, 4;
	// begin inline asm
	shfl.sync.down.b32 %r297, %r298, %r304, %r325, %r326;
	// end inline asm
	// begin inline asm
	shfl.sync.down.b32 %r302, %r303, %r304, %r325, %r326;
	// end inline asm
	mov.b64 	%rd161, {%r297, %r302};
	mov.b64 	%fd250, %rd161;
	setp.gt.s32 	%p144, %r276, 27;
	setp.lt.f64 	%p145, %fd249, %fd250;
	selp.f64 	%fd251, %fd250, %fd249, %p145;
	selp.f64 	%fd252, %fd249, %fd251, %p144;
	mov.b64 	%rd162, %fd252;
	mov.b64 	{%r308, %r313}, %rd162;
	mov.b32 	%r314, 8;
	// begin inline asm
	shfl.sync.down.b32 %r307, %r308, %r314, %r325, %r326;
	// end inline asm
	// begin inline asm
	shfl.sync.down.b32 %r312, %r313, %r314, %r325, %r326;
	// end inline asm
	mov.b64 	%rd163, {%r307, %r312};
	mov.b64 	%fd253, %rd163;
	setp.gt.s32 	%p146, %r276, 23;
	setp.lt.f64 	%p147, %fd252, %fd253;
	selp.f64 	%fd254, %fd253, %fd252, %p147;
	selp.f64 	%fd255, %fd252, %fd254, %p146;
	mov.b64 	%rd164, %fd255;
	mov.b64 	{%r318, %r323}, %rd164;
	mov.b32 	%r324, 16;
	// begin inline asm
	shfl.sync.down.b32 %r317, %r318, %r324, %r325, %r326;
	// end inline asm
	// begin inline asm
	shfl.sync.down.b32 %r322, %r323, %r324, %r325, %r326;
	// end inline asm
	mov.b64 	%rd165, {%r317, %r322};
	mov.b64 	%fd256, %rd165;
	setp.gt.s32 	%p148, %r276, 15;
	setp.lt.f64 	%p149, %fd255, %fd256;
	selp.f64 	%fd26, %fd256, %fd255, %p149;
	selp.f64 	%fd380, %fd255, %fd26, %p148;
	setp.ne.s32 	%p150, %r276, 0;
	@%p150 bra 	$L__BB3_37;
	shr.u32 	%r327, %r13, 2;
	and.b32  	%r328, %r327, 248;
	mov.u32 	%r329, _ZZN3cub18CUB_300001_SM_10006detail6reduce28DeviceReduceSingleTileKernelINS2_10policy_hubIdjN4cuda3__47maximumIvEEE10Policy1000EPdSB_jS8_ddNS5_3std3__410__identityEEEvT0_T1_T2_T3_T4_T6_E12temp_storage;
	add.s32 	%r330, %r329, %r328;
	st.shared.f64 	[%r330+8], %fd26;
$L__BB3_37:
	bar.sync 	0;
	setp.ne.s32 	%p151, %r13, 0;
	@%p151 bra 	$L__BB3_74;
	ld.shared.f64 	%fd257, [_ZZN3cub18CUB_300001_SM_10006detail6reduce28DeviceReduceSingleTileKernelINS2_10policy_hubIdjN4cuda3__47maximumIvEEE10Policy1000EPdSB_jS8_ddNS5_3std3__410__identityEEEvT0_T1_T2_T3_T4_T6_E12temp_storage+16];
	setp.lt.f64 	%p152, %fd380, %fd257;
	selp.f64 	%fd258, %fd257, %fd380, %p152;
	ld.shared.f64 	%fd259, [_ZZN3cub18CUB_300001_SM_10006detail6reduce28DeviceReduceSingleTileKernelINS2_10policy_hubIdjN4cuda3__47maximumIvEEE10Policy1000EPdSB_jS8_ddNS5_3std3__410__identityEEEvT0_T1_T2_T3_T4_T6_E12temp_storage+24];
	setp.lt.f64 	%p153, %fd258, %fd259;
	selp.f64 	%fd260, %fd259, %fd258, %p153;
	ld.shared.f64 	%fd261, [_ZZN3cub18CUB_300001_SM_10006detail6reduce28DeviceReduceSingleTileKernelINS2_10policy_hubIdjN4cuda3__47maximumIvEEE10Policy1000EPdSB_jS8_ddNS5_3std3__410__identityEEEvT0_T1_T2_T3_T4_T6_E12temp_storage+32];
	setp.lt.f64 	%p154, %fd260, %fd261;
	selp.f64 	%fd262, %fd261, %fd260, %p154;
	ld.shared.f64 	%fd263, [_ZZN3cub18CUB_300001_SM_10006detail6reduce28DeviceReduceSingleTileKernelINS2_10policy_hubIdjN4cuda3__47maximumIvEEE10Policy1000EPdSB_jS8_ddNS5_3std3__410__identityEEEvT0_T1_T2_T3_T4_T6_E12temp_storage+40];
	setp.lt.f64 	%p155, %fd262, %fd263;
	selp.f64 	%fd264, %fd263, %fd262, %p155;
	ld.shared.f64 	%fd265, [_ZZN3cub18CUB_300001_SM_10006detail6reduce28DeviceReduceSingleTileKernelINS2_10policy_hubIdjN4cuda3__47maximumIvEEE10Policy1000EPdSB_jS8_ddNS5_3std3__410__identityEEEvT0_T1_T2_T3_T4_T6_E12temp_storage+48];
	setp.lt.f64 	%p156, %fd264, %fd265;
	selp.f64 	%fd266, %fd265, %fd264, %p156;
	ld.shared.f64 	%fd267, [_ZZN3cub18CUB_300001_SM_10006detail6reduce28DeviceReduceSingleTileKernelINS2_10policy_hubIdjN4cuda3__47maximumIvEEE10Policy1000EPdSB_jS8_ddNS5_3std3__410__identityEEEvT0_T1_T2_T3_T4_T6_E12temp_storage+56];
	setp.lt.f64 	%p157, %fd266, %fd267;
	selp.f64 	%fd268, %fd267, %fd266, %p157;
	ld.shared.f64 	%fd269, [_ZZN3cub18CUB_300001_SM_10006detail6reduce28DeviceReduceSingleTileKernelINS2_10policy_hubIdjN4cuda3__47maximumIvEEE10Policy1000EPdSB_jS8_ddNS5_3std3__410__identityEEEvT0_T1_T2_T3_T4_T6_E12temp_storage+64];
	setp.lt.f64 	%p158, %fd268, %fd269;
	selp.f64 	%fd380, %fd269, %fd268, %p158;
	bra.uni 	$L__BB3_74;
$L__BB3_39:
	setp.gt.u32 	%p3, %r69, 2047;
	@%p3 bra 	$L__BB3_58;
	mov.u32 	%r35, %tid.x;
	setp.ge.u32 	%p52, %r35, %r69;
	mov.f64 	%fd372, 0d0000000000000000;
	mov.u32 	%r472, %r35;
	@%p52 bra 	$L__BB3_42;
	mul.wide.u32 	%rd82, %r35, 8;
	add.s64 	%rd81, %rd16, %rd82;
	// begin inline asm
	ld.global.nc.u64 %rd80, [%rd81];
	// end inline asm
	mov.b64 	%fd372, %rd80;
	add.s32 	%r472, %r35, 256;
$L__BB3_42:
	setp.ge.u32 	%p53, %r472, %r69;
	@%p53 bra 	$L__BB3_49;
	not.b32 	%r139, %r472;
	add.s32 	%r38, %r69, %r139;
	and.b32  	%r140, %r38, 768;
	setp.eq.s32 	%p54, %r140, 768;
	@%p54 bra 	$L__BB3_46;
	mul.wide.u32 	%rd83, %r472, 8;
	add.s64 	%rd203, %rd16, %rd83;
	shr.u32 	%r141, %r38, 8;
	add.s32 	%r142, %r141, 1;
	and.b32  	%r143, %r142, 3;
	neg.s32 	%r470, %r143;
$L__BB3_45:
	.pragma "nounroll";
	// begin inline asm
	ld.global.nc.u64 %rd84, [%rd203];
	// end inline asm
	mov.b64 	%fd125, %rd84;
	setp.lt.f64 	%p55, %fd372, %fd125;
	selp.f64 	%fd372, %fd125, %fd372, %p55;
	add.s32 	%r472, %r472, 256;
	add.s64 	%rd203, %rd203, 2048;
	add.s32 	%r470, %r470, 1;
	setp.ne.s32 	%p56, %r470, 0;
	@%p56 bra 	$L__BB3_45;
$L__BB3_46:
	setp.lt.u32 	%p57, %r38, 768;
	@%p57 bra 	$L__BB3_49;
	mul.wide.u32 	%rd86, %r472, 8;
	add.s64 	%rd204, %rd16, %rd86;
$L__BB3_48:
	// begin inline asm
	ld.global.nc.u64 %rd87, [%rd204];
	// end inline asm
	mov.b64 	%fd126, %rd87;
	setp.lt.f64 	%p58, %fd372, %fd126;
	selp.f64 	%fd127, %fd126, %fd372, %p58;
	add.s64 	%rd90, %rd204, 2048;
	// begin inline asm
	ld.global.nc.u64 %rd89, [%rd90];
	// end inline asm
	mov.b64 	%fd128, %rd89;
	setp.lt.f64 	%p59, %fd127, %fd128;
	selp.f64 	%fd129, %fd128, %fd127, %p59;
	add.s64 	%rd92, %rd204, 4096;
	// begin inline asm
	ld.global.nc.u64 %rd91, [%rd92];
	// end inline asm
	mov.b64 	%fd130, %rd91;
	setp.lt.f64 	%p60, %fd129, %fd130;
	selp.f64 	%fd131, %fd130, %fd129, %p60;
	add.s64 	%rd94, %rd204, 6144;
	// begin inline asm
	ld.global.nc.u64 %rd93, [%rd94];
	// end inline asm
	mov.b64 	%fd132, %rd93;
	setp.lt.f64 	%p61, %fd131, %fd132;
	selp.f64 	%fd372, %fd132, %fd131, %p61;
	add.s32 	%r472, %r472, 1024;
	add.s64 	%rd204, %rd204, 8192;
	setp.lt.s32 	%p62, %r472, %r69;
	@%p62 bra 	$L__BB3_48;
$L__BB3_49:
	setp.lt.u32 	%p63, %r69, 256;
	@%p63 bra 	$L__BB3_54;
	// begin inline asm
	mov.u32 %r207, %laneid;
	// end inline asm
	mov.b64 	%rd105, %fd372;
	mov.b64 	{%r209, %r214}, %rd105;
	mov.b32 	%r215, 1;
	mov.b32 	%r256, 31;
	mov.b32 	%r257, -1;
	// begin inline asm
	shfl.sync.down.b32 %r208, %r209, %r215, %r256, %r257;
	// end inline asm
	// begin inline asm
	shfl.sync.down.b32 %r213, %r214, %r215, %r256, %r257;
	// end inline asm
	mov.b64 	%rd106, {%r208, %r213};
	mov.b64 	%fd180, %rd106;
	setp.gt.s32 	%p91, %r207, 30;
	setp.lt.f64 	%p92, %fd372, %fd180;
	selp.f64 	%fd181, %fd180, %fd372, %p92;
	selp.f64 	%fd182, %fd372, %fd181, %p91;
	mov.b64 	%rd107, %fd182;
	mov.b64 	{%r219, %r224}, %rd107;
	mov.b32 	%r225, 2;
	// begin inline asm
	shfl.sync.down.b32 %r218, %r219, %r225, %r256, %r257;
	// end inline asm
	// begin inline asm
	shfl.sync.down.b32 %r223, %r224, %r225, %r256, %r257;
	// end inline asm
	mov.b64 	%rd108, {%r218, %r223};
	mov.b64 	%fd183, %rd108;
	setp.gt.s32 	%p93, %r207, 29;
	setp.lt.f64 	%p94, %fd182, %fd183;
	selp.f64 	%fd184, %fd183, %fd182, %p94;
	selp.f64 	%fd185, %fd182, %fd184, %p93;
	mov.b64 	%rd109, %fd185;
	mov.b64 	{%r229, %r234}, %rd109;
	mov.b32 	%r235, 4;
	// begin inline asm
	shfl.sync.down.b32 %r228, %r229, %r235, %r256, %r257;
	// end inline asm
	// begin inline asm
	shfl.sync.down.b32 %r233, %r234, %r235, %r256, %r257;
	// end inline asm
	mov.b64 	%rd110, {%r228, %r233};
	mov.b64 	%fd186, %rd110;
	setp.gt.s32 	%p95, %r207, 27;
	setp.lt.f64 	%p96, %fd185, %fd186;
	selp.f64 	%fd187, %fd186, %fd185, %p96;
	selp.f64 	%fd188, %fd185, %fd187, %p95;
	mov.b64 	%rd111, %fd188;
	mov.b64 	{%r239, %r244}, %rd111;
	mov.b32 	%r245, 8;
	// begin inline asm
	shfl.sync.down.b32 %r238, %r239, %r245, %r256, %r257;
	// end inline asm
	// begin inline asm
	shfl.sync.down.b32 %r243, %r244, %r245, %r256, %r257;
	// end inline asm
	mov.b64 	%rd112, {%r238, %r243};
	mov.b64 	%fd189, %rd112;
	setp.gt.s32 	%p97, %r207, 23;
	setp.lt.f64 	%p98, %fd188, %fd189;
	selp.f64 	%fd190, %fd189, %fd188, %p98;
	selp.f64 	%fd191, %fd188, %fd190, %p97;
	mov.b64 	%rd113, %fd191;
	mov.b64 	{%r249, %r254}, %rd113;
	mov.b32 	%r255, 16;
	// begin inline asm
	shfl.sync.down.b32 %r248, %r249, %r255, %r256, %r257;
	// end inline asm
	// begin inline asm
	shfl.sync.down.b32 %r253, %r254, %r255, %r256, %r257;
	// end inline asm
	mov.b64 	%rd114, {%r248, %r253};
	mov.b64 	%fd192, %rd114;
	setp.gt.s32 	%p99, %r207, 15;
	setp.lt.f64 	%p100, %fd191, %fd192;
	selp.f64 	%fd38, %fd192, %fd191, %p100;
	selp.f64 	%fd380, %fd191, %fd38, %p99;
	setp.ne.s32 	%p101, %r207, 0;
	@%p101 bra 	$L__BB3_52;
	shr.u32 	%r258, %r35, 2;
	and.b32  	%r259, %r258, 248;
	mov.u32 	%r260, _ZZN3cub18CUB_300001_SM_10006detail6reduce28DeviceReduceSingleTileKernelINS2_10policy_hubIdjN4cuda3__47maximumIvEEE10Policy1000EPdSB_jS8_ddNS5_3std3__410__identityEEEvT0_T1_T2_T3_T4_T6_E12temp_storage;
	add.s32 	%r261, %r260, %r259;
	st.shared.f64 	[%r261+8], %fd38;
$L__BB3_52:
	bar.sync 	0;
	setp.ne.s32 	%p102, %r35, 0;
	@%p102 bra 	$L__BB3_74;
	ld.shared.f64 	%fd193, [_ZZN3cub18CUB_300001_SM_10006detail6reduce28DeviceReduceSingleTileKernelINS2_10policy_hubIdjN4cuda3__47maximumIvEEE10Policy1000EPdSB_jS8_ddNS5_3std3__410__identityEEEvT0_T1_T2_T3_T4_T6_E12temp_storage+16];
	setp.lt.f64 	%p103, %fd380, %fd193;
	selp.f64 	%fd194, %fd193, %fd380, %p103;
	ld.shared.f64 	%fd195, [_ZZN3cub18CUB_300001_SM_10006detail6reduce28DeviceReduceSingleTileKernelINS2_10policy_hubIdjN4cuda3__47maximumIvEEE10Policy1000EPdSB_jS8_ddNS5_3std3__410__identityEEEvT0_T1_T2_T3_T4_T6_E12temp_storage+24];
	setp.lt.f64 	%p104, %fd194, %fd195;
	selp.f64 	%fd196, %fd195, %fd194, %p104;
	ld.shared.f64 	%fd197, [_ZZN3cub18CUB_300001_SM_10006detail6reduce28DeviceReduceSingleTileKernelINS2_10policy_hubIdjN4cuda3__47maximumIvEEE10Policy1000EPdSB_jS8_ddNS5_3std3__410__identityEEEvT0_T1_T2_T3_T4_T6_E12temp_storage+32];
	setp.lt.f64 	%p105, %fd196, %fd197;
	selp.f64 	%fd198, %fd197, %fd196, %p105;
	ld.shared.f64 	%fd199, [_ZZN3cub18CUB_300001_SM_10006detail6reduce28DeviceReduceSingleTileKernelINS2_10policy_hubIdjN4cuda3__47maximumIvEEE10Policy1000EPdSB_jS8_ddNS5_3std3__410__identityEEEvT0_T1_T2_T3_T4_T6_E12temp_storage+40];
	setp.lt.f64 	%p106, %fd198, %fd199;
	selp.f64 	%fd200, %fd199, %fd198, %p106;
	ld.shared.f64 	%fd201, [_ZZN3cub18CUB_300001_SM_10006detail6reduce28DeviceReduceSingleTileKernelINS2_10policy_hubIdjN4cuda3__47maximumIvEEE10Policy1000EPdSB_jS8_ddNS5_3std3__410__identityEEEvT0_T1_T2_T3_T4_T6_E12temp_storage+48];
	setp.lt.f64 	%p107, %fd200, %fd201;
	selp.f64 	%fd202, %fd201, %fd200, %p107;
	ld.shared.f64 	%fd203, [_ZZN3cub18CUB_300001_SM_10006detail6reduce28DeviceReduceSingleTileKernelINS2_10policy_hubIdjN4cuda3__47maximumIvEEE10Policy1000EPdSB_jS8_ddNS5_3std3__410__identityEEEvT0_T1_T2_T3_T4_T6_E12temp_storage+56];
	setp.lt.f64 	%p108, %fd202, %fd203;
	selp.f64 	%fd204, %fd203, %fd202, %p108;
	ld.shared.f64 	%fd205, [_ZZN3cub18CUB_300001_SM_10006detail6reduce28DeviceReduceSingleTileKernelINS2_10policy_hubIdjN4cuda3__47maximumIvEEE10Policy1000EPdSB_jS8_ddNS5_3std3__410__identityEEEvT0_T1_T2_T3_T4_T6_E12temp_storage+64];
	setp.lt.f64 	%p109, %fd204, %fd205;
	selp.f64 	%fd380, %fd205, %fd204, %p109;
	bra.uni 	$L__BB3_74;
$L__BB3_54:
	// begin inline asm
	mov.u32 %r144, %laneid;
	// end inline asm
	and.b32  	%r195, %r35, 992;
	add.s32 	%r196, %r195, 32;
	setp.gt.u32 	%p64, %r196, %r69;
	not.b32 	%r197, %r195;
	add.s32 	%r198, %r69, %r197;
	selp.b32 	%r193, %r198, 31, %p64;
	mov.b64 	%rd95, %fd372;
	mov.b64 	{%r146, %r151}, %rd95;
	mov.b32 	%r152, 1;
	mov.b32 	%r194, -1;
	// begin inline asm
	shfl.sync.down.b32 %r145, %r146, %r152, %r193, %r194;
	// end inline asm
	// begin inline asm
	shfl.sync.down.b32 %r150, %r151, %r152, %r193, %r194;
	// end inline asm
	mov.b64 	%rd96, {%r145, %r150};
	mov.b64 	%fd133, %rd96;
	setp.lt.s32 	%p65, %r144, %r193;
	setp.lt.f64 	%p66, %fd372, %fd133;
	selp.f64 	%fd134, %fd133, %fd372, %p66;
	selp.f64 	%fd135, %fd134, %fd372, %p65;
	mov.b64 	%rd97, %fd135;
	mov.b64 	{%r156, %r161}, %rd97;
	mov.b32 	%r162, 2;
	// begin inline asm
	shfl.sync.down.b32 %r155, %r156, %r162, %r193, %r194;
	// end inline asm
	// begin inline asm
	shfl.sync.down.b32 %r160, %r161, %r162, %r193, %r194;
	// end inline asm
	mov.b64 	%rd98, {%r155, %r160};
	mov.b64 	%fd136, %rd98;
	add.s32 	%r199, %r144, 2;
	setp.gt.s32 	%p67, %r199, %r193;
	setp.lt.f64 	%p68, %fd135, %fd136;
	selp.f64 	%fd137, %fd136, %fd135, %p68;
	selp.f64 	%fd138, %fd135, %fd137, %p67;
	mov.b64 	%rd99, %fd138;
	mov.b64 	{%r166, %r171}, %rd99;
	mov.b32 	%r172, 4;
	// begin inline asm
	shfl.sync.down.b32 %r165, %r166, %r172, %r193, %r194;
	// end inline asm
	// begin inline asm
	shfl.sync.down.b32 %r170, %r171, %r172, %r193, %r194;
	// end inline asm
	mov.b64 	%rd100, {%r165, %r170};
	mov.b64 	%fd139, %rd100;
	add.s32 	%r200, %r144, 4;
	setp.gt.s32 	%p69, %r200, %r193;
	setp.lt.f64 	%p70, %fd138, %fd139;
	selp.f64 	%fd140, %fd139, %fd138, %p70;
	selp.f64 	%fd141, %fd138, %fd140, %p69;
	mov.b64 	%rd101, %fd141;
	mov.b64 	{%r176, %r181}, %rd101;
	mov.b32 	%r182, 8;
	// begin inline asm
	shfl.sync.down.b32 %r175, %r176, %r182, %r193, %r194;
	// end inline asm
	// begin inline asm
	shfl.sync.down.b32 %r180, %r181, %r182, %r193, %r194;
	// end inline asm
	mov.b64 	%rd102, {%r175, %r180};
	mov.b64 	%fd142, %rd102;
	add.s32 	%r201, %r144, 8;
	setp.gt.s32 	%p71, %r201, %r193;
	setp.lt.f64 	%p72, %fd141, %fd142;
	selp.f64 	%fd143, %fd142, %fd141, %p72;
	selp.f64 	%fd144, %fd141, %fd143, %p71;
	mov.b64 	%rd103, %fd144;
	mov.b64 	{%r186, %r191}, %rd103;
	mov.b32 	%r192, 16;
	// begin inline asm
	shfl.sync.down.b32 %r185, %r186, %r192, %r193, %r194;
	// end inline asm
	// begin inline asm
	shfl.sync.down.b32 %r190, %r191, %r192, %r193, %r194;
	// end inline asm
	mov.b64 	%rd104, {%r185, %r190};
	mov.b64 	%fd145, %rd104;
	add.s32 	%r202, %r144, 16;
	setp.gt.s32 	%p73, %r202, %r193;
	setp.lt.f64 	%p74, %fd144, %fd145;
	selp.f64 	%fd146, %fd145, %fd144, %p74;
	selp.f64 	%fd380, %fd144, %fd146, %p73;
	setp.ne.s32 	%p75, %r144, 0;
	@%p75 bra 	$L__BB3_56;
	shr.u32 	%r203, %r35, 2;
	and.b32  	%r204, %r203, 248;
	mov.u32 	%r205, _ZZN3cub18CUB_300001_SM_10006detail6reduce28DeviceReduceSingleTileKernelINS2_10policy_hubIdjN4cuda3__47maximumIvEEE10Policy1000EPdSB_jS8_ddNS5_3std3__410__identityEEEvT0_T1_T2_T3_T4_T6_E12temp_storage;
	add.s32 	%r206, %r205, %r204;
	st.shared.f64 	[%r206+8], %fd380;
$L__BB3_56:
	bar.sync 	0;
	setp.ne.s32 	%p76, %r35, 0;
	@%p76 bra 	$L__BB3_74;
	setp.gt.u32 	%p77, %r69, 32;
	ld.shared.f64 	%fd147, [_ZZN3cub18CUB_300001_SM_10006detail6reduce28DeviceReduceSingleTileKernelINS2_10policy_hubIdjN4cuda3__47maximumIvEEE10Policy1000EPdSB_jS8_ddNS5_3std3__410__identityEEEvT0_T1_T2_T3_T4_T6_E12temp_storage+16];
	setp.lt.f64 	%p78, %fd380, %fd147;
	selp.f64 	%fd149, %fd147, %fd380, %p78;
	selp.f64 	%fd150, %fd149, %fd380, %p77;
	setp.gt.u32 	%p79, %r69, 64;
	ld.shared.f64 	%fd152, [_ZZN3cub18CUB_300001_SM_10006detail6reduce28DeviceReduceSingleTileKernelINS2_10policy_hubIdjN4cuda3__47maximumIvEEE10Policy1000EPdSB_jS8_ddNS5_3std3__410__identityEEEvT0_T1_T2_T3_T4_T6_E12temp_storage+24];
	setp.lt.f64 	%p80, %fd150, %fd152;
	selp.f64 	%fd154, %fd152, %fd150, %p80;
	selp.f64 	%fd155, %fd154, %fd150, %p79;
	setp.gt.u32 	%p81, %r69, 96;
	ld.shared.f64 	%fd157, [_ZZN3cub18CUB_300001_SM_10006detail6reduce28DeviceReduceSingleTileKernelINS2_10policy_hubIdjN4cuda3__47maximumIvEEE10Policy1000EPdSB_jS8_ddNS5_3std3__410__identityEEEvT0_T1_T2_T3_T4_T6_E12temp_storage+32];
	setp.lt.f64 	%p82, %fd155, %fd157;
	selp.f64 	%fd159, %fd157, %fd155, %p82;
	selp.f64 	%fd160, %fd159, %fd155, %p81;
	setp.gt.u32 	%p83, %r69, 128;
	ld.shared.f64 	%fd162, [_ZZN3cub18CUB_300001_SM_10006detail6reduce28DeviceReduceSingleTileKernelINS2_10policy_hubIdjN4cuda3__47maximumIvEEE10Policy1000EPdSB_jS8_ddNS5_3std3__410__identityEEEvT0_T1_T2_T3_T4_T6_E12temp_storage+40];
	setp.lt.f64 	%p84, %fd160, %fd162;
	selp.f64 	%fd164, %fd162, %fd160, %p84;
	selp.f64 	%fd165, %fd164, %fd160, %p83;
	setp.gt.u32 	%p85, %r69, 160;
	ld.shared.f64 	%fd167, [_ZZN3cub18CUB_300001_SM_10006detail6reduce28DeviceReduceSingleTileKernelINS2_10policy_hubIdjN4cuda3__47maximumIvEEE10Policy1000EPdSB_jS8_ddNS5_3std3__410__identityEEEvT0_T1_T2_T3_T4_T6_E12temp_storage+48];
	setp.lt.f64 	%p86, %fd165, %fd167;
	selp.f64 	%fd169, %fd167, %fd165, %p86;
	selp.f64 	%fd170, %fd169, %fd165, %p85;
	setp.gt.u32 	%p87, %r69, 192;
	ld.shared.f64 	%fd172, [_ZZN3cub18CUB_300001_SM_10006detail6reduce28DeviceReduceSingleTileKernelINS2_10policy_hubIdjN4cuda3__47maximumIvEEE10Policy1000EPdSB_jS8_ddNS5_3std3__410__identityEEEvT0_T1_T2_T3_T4_T6_E12temp_storage+56];
	setp.lt.f64 	%p88, %fd170, %fd172;
	selp.f64 	%fd174, %fd172, %fd170, %p88;
	selp.f64 	%fd175, %fd174, %fd170, %p87;
	setp.gt.u32 	%p89, %r69, 224;
	ld.shared.f64 	%fd177, [_ZZN3cub18CUB_300001_SM_10006detail6reduce28DeviceReduceSingleTileKernelINS2_10policy_hubIdjN4cuda3__47maximumIvEEE10Policy1000EPdSB_jS8_ddNS5_3std3__410__identityEEEvT0_T1_T2_T3_T4_T6_E12temp_storage+64];
	setp.lt.f64 	%p90, %fd175, %fd177;
	selp.f64 	%fd179, %fd177, %fd175, %p90;
	selp.f64 	%fd380, %fd179, %fd175, %p89;
	bra.uni 	$L__BB3_74;
$L__BB3_58:
	mov.u32 	%r47, %tid.x;
	mul.wide.u32 	%rd35, %r47, 8;
	add.s64 	%rd20, %rd16, %rd35;
	// begin inline asm
	ld.global.nc.u64 %rd19, [%rd20];
	// end inline asm
	mov.b64 	%fd59, %rd19;
	add.s64 	%rd22, %rd20, 2048;
	// begin inline asm
	ld.global.nc.u64 %rd21, [%rd22];
	// end inline asm
	mov.b64 	%fd60, %rd21;
	add.s64 	%rd24, %rd20, 4096;
	// begin inline asm
	ld.global.nc.u64 %rd23, [%rd24];
	// end inline asm
	mov.b64 	%fd61, %rd23;
	add.s64 	%rd26, %rd20, 6144;
	// begin inline asm
	ld.global.nc.u64 %rd25, [%rd26];
	// end inline asm
	mov.b64 	%fd62, %rd25;
	add.s64 	%rd28, %rd20, 8192;
	// begin inline asm
	ld.global.nc.u64 %rd27, [%rd28];
	// end inline asm
	mov.b64 	%fd63, %rd27;
	add.s64 	%rd30, %rd20, 10240;
	// begin inline asm
	ld.global.nc.u64 %rd29, [%rd30];
	// end inline asm
	mov.b64 	%fd64, %rd29;
	add.s64 	%rd32, %rd20, 12288;
	// begin inline asm
	ld.global.nc.u64 %rd31, [%rd32];
	// end inline asm
	mov.b64 	%fd65, %rd31;
	add.s64 	%rd34, %rd20, 14336;
	// begin inline asm
	ld.global.nc.u64 %rd33, [%rd34];
	// end inline asm
	mov.b64 	%fd66, %rd33;
	setp.lt.f64 	%p4, %fd59, %fd60;
	selp.f64 	%fd67, %fd60, %fd59, %p4;
	setp.lt.f64 	%p5, %fd67, %fd61;
	selp.f64 	%fd68, %fd61, %fd67, %p5;
	setp.lt.f64 	%p6, %fd68, %fd62;
	selp.f64 	%fd69, %fd62, %fd68, %p6;
	setp.lt.f64 	%p7, %fd69, %fd63;
	selp.f64 	%fd70, %fd63, %fd69, %p7;
	setp.lt.f64 	%p8, %fd70, %fd64;
	selp.f64 	%fd71, %fd64, %fd70, %p8;
	setp.lt.f64 	%p9, %fd71, %fd65;
	selp.f64 	%fd72, %fd65, %fd71, %p9;
	setp.lt.f64 	%p10, %fd72, %fd66;
	selp.f64 	%fd379, %fd66, %fd72, %p10;
	add.s32 	%r48, %r69, -2048;
	setp.lt.u32 	%p11, %r48, 2048;
	mov.b32 	%r475, 2048;
	@%p11 bra 	$L__BB3_62;
	mov.b32 	%r475, 2048;
$L__BB3_60:
	add.s32 	%r72, %r47, %r475;
	mul.wide.u32 	%rd52, %r72, 8;
	add.s64 	%rd37, %rd16, %rd52;
	// begin inline asm
	ld.global.nc.u64 %rd36, [%rd37];
	// end inline asm
	mov.b64 	%fd73, %rd36;
	mul.wide.u32 	%rd53, %r475, 8;
	add.s64 	%rd54, %rd20, %rd53;
	add.s64 	%rd39, %rd54, 2048;
	// begin inline asm
	ld.global.nc.u64 %rd38, [%rd39];
	// end inline asm
	mov.b64 	%fd74, %rd38;
	add.s64 	%rd41, %rd54, 4096;
	// begin inline asm
	ld.global.nc.u64 %rd40, [%rd41];
	// end inline asm
	mov.b64 	%fd75, %rd40;
	add.s64 	%rd43, %rd54, 6144;
	// begin inline asm
	ld.global.nc.u64 %rd42, [%rd43];
	// end inline asm
	mov.b64 	%fd76, %rd42;
	add.s64 	%rd45, %rd54, 8192;
	// begin inline asm
	ld.global.nc.u64 %rd44, [%rd45];
	// end inline asm
	mov.b64 	%fd77, %rd44;
	add.s64 	%rd47, %rd54, 10240;
	// begin inline asm
	ld.global.nc.u64 %rd46, [%rd47];
	// end inline asm
	mov.b64 	%fd78, %rd46;
	add.s64 	%rd49, %rd54, 12288;
	// begin inline asm
	ld.global.nc.u64 %rd48, [%rd49];
	// end inline asm
	mov.b64 	%fd79, %rd48;
	add.s64 	%rd51, %rd54, 14336;
	// begin inline asm
	ld.global.nc.u64 %rd50, [%rd51];
	// end inline asm
	mov.b64 	%fd80, %rd50;
	setp.lt.f64 	%p12, %fd379, %fd73;
	selp.f64 	%fd81, %fd73, %fd379, %p12;
	setp.lt.f64 	%p13, %fd81, %fd74;
	selp.f64 	%fd82, %fd74, %fd81, %p13;
	setp.lt.f64 	%p14, %fd82, %fd75;
	selp.f64 	%fd83, %fd75, %fd82, %p14;
	setp.lt.f64 	%p15, %fd83, %fd76;
	selp.f64 	%fd84, %fd76, %fd83, %p15;
	setp.lt.f64 	%p16, %fd84, %fd77;
	selp.f64 	%fd85, %fd77, %fd84, %p16;
	setp.lt.f64 	%p17, %fd85, %fd78;
	selp.f64 	%fd86, %fd78, %fd85, %p17;
	setp.lt.f64 	%p18, %fd86, %fd79;
	selp.f64 	%fd87, %fd79, %fd86, %p18;
	setp.lt.f64 	%p19, %fd87, %fd80;
	selp.f64 	%fd379, %fd80, %fd87, %p19;
	sub.s32 	%r73, %r69, %r475;
	setp.lt.u32 	%p20, %r73, 2048;
	@%p20 bra 	$L__BB3_70;
	add.s32 	%r475, %r475, 2048;
	setp.le.u32 	%p21, %r475, %r48;
	@%p21 bra 	$L__BB3_60;
$L__BB3_62:
	setp.le.u32 	%p22, %r69, %r475;
	@%p22 bra 	$L__BB3_70;
	sub.s32 	%r52, %r69, %r475;
	setp.ge.s32 	%p23, %r47, %r52;
	@%p23 bra 	$L__BB3_70;
	not.b32 	%r74, %r47;
	add.s32 	%r75, %r69, %r74;
	sub.s32 	%r53, %r75, %r475;
	and.b32  	%r76, %r53, 768;
	setp.eq.s32 	%p24, %r76, 768;
	mov.u32 	%r479, %r47;
	@%p24 bra 	$L__BB3_67;
	add.s32 	%r477, %r47, %r475;
	shr.u32 	%r77, %r53, 8;
	add.s32 	%r78, %r77, 1;
	and.b32  	%r79, %r78, 3;
	neg.s32 	%r476, %r79;
	mov.u32 	%r479, %r47;
$L__BB3_66:
	.pragma "nounroll";
	mul.wide.u32 	%rd57, %r477, 8;
	add.s64 	%rd56, %rd16, %rd57;
	// begin inline asm
	ld.global.nc.u64 %rd55, [%rd56];
	// end inline asm
	mov.b64 	%fd89, %rd55;
	setp.lt.f64 	%p25, %fd379, %fd89;
	selp.f64 	%fd379, %fd89, %fd379, %p25;
	add.s32 	%r479, %r479, 256;
	add.s32 	%r477, %r477, 256;
	add.s32 	%r476, %r476, 1;
	setp.ne.s32 	%p26, %r476, 0;
	@%p26 bra 	$L__BB3_66;
$L__BB3_67:
	setp.lt.u32 	%p27, %r53, 768;
	@%p27 bra 	$L__BB3_70;
	add.s32 	%r481, %r479, 512;
	add.s32 	%r480, %r479, %r475;
$L__BB3_69:
	mul.wide.u32 	%rd66, %r480, 8;
	add.s64 	%rd59, %rd16, %rd66;
	// begin inline asm
	ld.global.nc.u64 %rd58, [%rd59];
	// end inline asm
	mov.b64 	%fd90, %rd58;
	setp.lt.f64 	%p28, %fd379, %fd90;
	selp.f64 	%fd91, %fd90, %fd379, %p28;
	add.s32 	%r80, %r480, 256;
	mul.wide.u32 	%rd67, %r80, 8;
	add.s64 	%rd61, %rd16, %rd67;
	// begin inline asm
	ld.global.nc.u64 %rd60, [%rd61];
	// end inline asm
	mov.b64 	%fd92, %rd60;
	setp.lt.f64 	%p29, %fd91, %fd92;
	selp.f64 	%fd93, %fd92, %fd91, %p29;
	add.s32 	%r81, %r480, 512;
	mul.wide.u32 	%rd68, %r81, 8;
	add.s64 	%rd63, %rd16, %rd68;
	// begin inline asm
	ld.global.nc.u64 %rd62, [%rd63];
	// end inline asm
	mov.b64 	%fd94, %rd62;
	setp.lt.f64 	%p30, %fd93, %fd94;
	selp.f64 	%fd95, %fd94, %fd93, %p30;
	add.s32 	%r82, %r480, 768;
	mul.wide.u32 	%rd69, %r82, 8;
	add.s64 	%rd65, %rd16, %rd69;
	// begin inline asm
	ld.global.nc.u64 %rd64, [%rd65];
	// end inline asm
	mov.b64 	%fd96, %rd64;
	setp.lt.f64 	%p31, %fd95, %fd96;
	selp.f64 	%fd379, %fd96, %fd95, %p31;
	add.s32 	%r67, %r481, 1024;
	add.s32 	%r83, %r481, 512;
	add.s32 	%r480, %r480, 1024;
	setp.lt.s32 	%p32, %r83, %r52;
	mov.u32 	%r481, %r67;
	@%p32 bra 	$L__BB3_69;
$L__BB3_70:
	// begin inline asm
	mov.u32 %r84, %laneid;
	// end inline asm
	mov.b64 	%rd70, %fd379;
	mov.b64 	{%r86, %r91}, %rd70;
	mov.b32 	%r92, 1;
	mov.b32 	%r133, 31;
	mov.b32 	%r134, -1;
	// begin inline asm
	shfl.sync.down.b32 %r85, %r86, %r92, %r133, %r134;
	// end inline asm
	// begin inline asm
	shfl.sync.down.b32 %r90, %r91, %r92, %r133, %r134;
	// end inline asm
	mov.b64 	%rd71, {%r85, %r90};
	mov.b64 	%fd97, %rd71;
	setp.gt.s32 	%p33, %r84, 30;
	setp.lt.f64 	%p34, %fd379, %fd97;
	selp.f64 	%fd98, %fd97, %fd379, %p34;
	selp.f64 	%fd99, %fd379, %fd98, %p33;
	mov.b64 	%rd72, %fd99;
	mov.b64 	{%r96, %r101}, %rd72;
	mov.b32 	%r102, 2;
	// begin inline asm
	shfl.sync.down.b32 %r95, %r96, %r102, %r133, %r134;
	// end inline asm
	// begin inline asm
	shfl.sync.down.b32 %r100, %r101, %r102, %r133, %r134;
	// end inline asm
	mov.b64 	%rd73, {%r95, %r100};
	mov.b64 	%fd100, %rd73;
	setp.gt.s32 	%p35, %r84, 29;
	setp.lt.f64 	%p36, %fd99, %fd100;
	selp.f64 	%fd101, %fd100, %fd99, %p36;
	selp.f64 	%fd102, %fd99, %fd101, %p35;
	mov.b64 	%rd74, %fd102;
	mov.b64 	{%r106, %r111}, %rd74;
	mov.b32 	%r112, 4;
	// begin inline asm
	shfl.sync.down.b32 %r105, %r106, %r112, %r133, %r134;
	// end inline asm
	// begin inline asm
	shfl.sync.down.b32 %r110, %r111, %r112, %r133, %r134;
	// end inline asm
	mov.b64 	%rd75, {%r105, %r110};
	mov.b64 	%fd103, %rd75;
	setp.gt.s32 	%p37, %r84, 27;
	setp.lt.f64 	%p38, %fd102, %fd103;
	selp.f64 	%fd104, %fd103, %fd102, %p38;
	selp.f64 	%fd105, %fd102, %fd104, %p37;
	mov.b64 	%rd76, %fd105;
	mov.b64 	{%r116, %r121}, %rd76;
	mov.b32 	%r122, 8;
	// begin inline asm
	shfl.sync.down.b32 %r115, %r116, %r122, %r133, %r134;
	// end inline asm
	// begin inline asm
	shfl.sync.down.b32 %r120, %r121, %r122, %r133, %r134;
	// end inline asm
	mov.b64 	%rd77, {%r115, %r120};
	mov.b64 	%fd106, %rd77;
	setp.gt.s32 	%p39, %r84, 23;
	setp.lt.f64 	%p40, %fd105, %fd106;
	selp.f64 	%fd107, %fd106, %fd105, %p40;
	selp.f64 	%fd108, %fd105, %fd107, %p39;
	mov.b64 	%rd78, %fd108;
	mov.b64 	{%r126, %r131}, %rd78;
	mov.b32 	%r132, 16;
	// begin inline asm
	shfl.sync.down.b32 %r125, %r126, %r132, %r133, %r134;
	// end inline asm
	// begin inline asm
	shfl.sync.down.b32 %r130, %r131, %r132, %r133, %r134;
	// end inline asm
	mov.b64 	%rd79, {%r125, %r130};
	mov.b64 	%fd109, %rd79;
	setp.gt.s32 	%p41, %r84, 15;
	setp.lt.f64 	%p42, %fd108, %fd109;
	selp.f64 	%fd54, %fd109, %fd108, %p42;
	selp.f64 	%fd380, %fd108, %fd54, %p41;
	setp.ne.s32 	%p43, %r84, 0;
	@%p43 bra 	$L__BB3_72;
	shr.u32 	%r135, %r47, 2;
	and.b32  	%r136, %r135, 248;
	mov.u32 	%r137, _ZZN3cub18CUB_300001_SM_10006detail6reduce28DeviceReduceSingleTileKernelINS2_10policy_hubIdjN4cuda3__47maximumIvEEE10Policy1000EPdSB_jS8_ddNS5_3std3__410__identityEEEvT0_T1_T2_T3_T4_T6_E12temp_storage;
	add.s32 	%r138, %r137, %r136;
	st.shared.f64 	[%r138+8], %fd54;
$L__BB3_72:
	bar.sync 	0;
	setp.ne.s32 	%p44, %r47, 0;
	@%p44 bra 	$L__BB3_74;
	ld.shared.f64 	%fd110, [_ZZN3cub18CUB_300001_SM_10006detail6reduce28DeviceReduceSingleTileKernelINS2_10policy_hubIdjN4cuda3__47maximumIvEEE10Policy1000EPdSB_jS8_ddNS5_3std3__410__identityEEEvT0_T1_T2_T3_T4_T6_E12temp_storage+16];
	setp.lt.f64 	%p45, %fd380, %fd110;
	selp.f64 	%fd111, %fd110, %fd380, %p45;
	ld.shared.f64 	%fd112, [_ZZN3cub18CUB_300001_SM_10006detail6reduce28DeviceReduceSingleTileKernelINS2_10policy_hubIdjN4cuda3__47maximumIvEEE10Policy1000EPdSB_jS8_ddNS5_3std3__410__identityEEEvT0_T1_T2_T3_T4_T6_E12temp_storage+24];
	setp.lt.f64 	%p46, %fd111, %fd112;
	selp.f64 	%fd113, %fd112, %fd111, %p46;
	ld.shared.f64 	%fd114, [_ZZN3cub18CUB_300001_SM_10006detail6reduce28DeviceReduceSingleTileKernelINS2_10policy_hubIdjN4cuda3__47maximumIvEEE10Policy1000EPdSB_jS8_ddNS5_3std3__410__identityEEEvT0_T1_T2_T3_T4_T6_E12temp_storage+32];
	setp.lt.f64 	%p47, %fd113, %fd114;
	selp.f64 	%fd115, %fd114, %fd113, %p47;
	ld.shared.f64 	%fd116, [_ZZN3cub18CUB_300001_SM_10006detail6reduce28DeviceReduceSingleTileKernelINS2_10policy_hubIdjN4cuda3__47maximumIvEEE10Policy1000EPdSB_jS8_ddNS5_3std3__410__identityEEEvT0_T1_T2_T3_T4_T6_E12temp_storage+40];
	setp.lt.f64 	%p48, %fd115, %fd116;
	selp.f64 	%fd117, %fd116, %fd115, %p48;
	ld.shared.f64 	%fd118, [_ZZN3cub18CUB_300001_SM_10006detail6reduce28DeviceReduceSingleTileKernelINS2_10policy_hubIdjN4cuda3__47maximumIvEEE10Policy1000EPdSB_jS8_ddNS5_3std3__410__identityEEEvT0_T1_T2_T3_T4_T6_E12temp_storage+48];
	setp.lt.f64 	%p49, %fd117, %fd118;
	selp.f64 	%fd119, %fd118, %fd117, %p49;
	ld.shared.f64 	%fd120, [_ZZN3cub18CUB_300001_SM_10006detail6reduce28DeviceReduceSingleTileKernelINS2_10policy_hubIdjN4cuda3__47maximumIvEEE10Policy1000EPdSB_jS8_ddNS5_3std3__410__identityEEEvT0_T1_T2_T3_T4_T6_E12temp_storage+56];
	setp.lt.f64 	%p50, %fd119, %fd120;
	selp.f64 	%fd121, %fd120, %fd119, %p50;
	ld.shared.f64 	%fd122, [_ZZN3cub18CUB_300001_SM_10006detail6reduce28DeviceReduceSingleTileKernelINS2_10policy_hubIdjN4cuda3__47maximumIvEEE10Policy1000EPdSB_jS8_ddNS5_3std3__410__identityEEEvT0_T1_T2_T3_T4_T6_E12temp_storage+64];
	setp.lt.f64 	%p51, %fd121, %fd122;
	selp.f64 	%fd380, %fd122, %fd121, %p51;
$L__BB3_74:
	mov.u32 	%r454, %tid.x;
	setp.ne.s32 	%p217, %r454, 0;
	@%p217 bra 	$L__BB3_76;
	setp.lt.f64 	%p218, %fd58, %fd380;
	selp.f64 	%fd353, %fd380, %fd58, %p218;
	st.global.f64 	[%rd1], %fd353;
$L__BB3_76:
	ret;

}
	// .globl	_ZN3cub18CUB_300001_SM_10006detail6reduce18DeviceReduceKernelINS2_10policy_hubIdjN4cuda3__47maximumIvEEE10Policy1000EPdjS8_dNS5_3std3__410__identityEEEvT0_PT3_T1_NS0_13GridEvenShareISI_EET2_T4_
.visible .entry _ZN3cub18CUB_300001_SM_10006detail6reduce18DeviceReduceKernelINS2_10policy_hubIdjN4cuda3__47maximumIvEEE10Policy1000EPdjS8_dNS5_3std3__410__identityEEEvT0_PT3_T1_NS0_13GridEvenShareISI_EET2_T4_(
	.param .u64 .ptr .align 1 _ZN3cub18CUB_300001_SM_10006detail6reduce18DeviceReduceKernelINS2_10policy_hubIdjN4cuda3__47maximumIvEEE10Policy1000EPdjS8_dNS5_3std3__410__identityEEEvT0_PT3_T1_NS0_13GridEvenShareISI_EET2_T4__param_0,
	.param .u64 .ptr .align 1 _ZN3cub18CUB_300001_SM_10006detail6reduce18DeviceReduceKernelINS2_10policy_hubIdjN4cuda3__47maximumIvEEE10Policy1000EPdjS8_dNS5_3std3__410__identityEEEvT0_PT3_T1_NS0_13GridEvenShareISI_EET2_T4__param_1,
	.param .u32 _ZN3cub18CUB_300001_SM_10006detail6reduce18DeviceReduceKernelINS2_10policy_hubIdjN4cuda3__47maximumIvEEE10Policy1000EPdjS8_dNS5_3std3__410__identityEEEvT0_PT3_T1_NS0_13GridEvenShareISI_EET2_T4__param_2,
	.param .align 4 .b8 _ZN3cub18CUB_300001_SM_10006detail6reduce18DeviceReduceKernelINS2_10policy_hubIdjN4cuda3__47maximumIvEEE10Policy1000EPdjS8_dNS5_3std3__410__identityEEEvT0_PT3_T1_NS0_13GridEvenShareISI_EET2_T4__param_3[40],
	.param .align 1 .b8 _ZN3cub18CUB_300001_SM_10006detail6reduce18DeviceReduceKernelINS2_10policy_hubIdjN4cuda3__47maximumIvEEE10Policy1000EPdjS8_dNS5_3std3__410__identityEEEvT0_PT3_T1_NS0_13GridEvenShareISI_EET2_T4__param_4[1],
	.param .align 1 .b8 _ZN3cub18CUB_300001_SM_10006detail6reduce18DeviceReduceKernelINS2_10policy_hubIdjN4cuda3__47maximumIvEEE10Policy1000EPdjS8_dNS5_3std3__410__identityEEEvT0_PT3_T1_NS0_13GridEvenShareISI_EET2_T4__param_5[1]
)
.maxntid 256
{
	.reg .pred 	%p<217>;
	.reg .b32 	%r<542>;
	.reg .b64 	%rd<197>;
	.reg .b64 	%fd<375>;
	// demoted variable
	.shared .align 8 .b8 _ZZN3cub18CUB_300001_SM_10006detail6reduce18DeviceReduceKernelINS2_10policy_hubIdjN4cuda3__47maximumIvEEE10Policy1000EPdjS8_dNS5_3std3__410__identityEEEvT0_PT3_T1_NS0_13GridEvenShareISI_EET2_T4_E12temp_storage[80];
	ld.param.u32 	%r1, [_ZN3cub18CUB_300001_SM_10006detail6reduce18DeviceReduceKernelINS2_10policy_hubIdjN4cuda3__47maximumIvEEE10Policy1000EPdjS8_dNS5_3std3__410__identityEEEvT0_PT3_T1_NS0_13GridEvenShareISI_EET2_T4__param_3+20];
	ld.param.u64 	%rd1, [_ZN3cub18CUB_300001_SM_10006detail6reduce18DeviceReduceKernelINS2_10policy_hubIdjN4cuda3__47maximumIvEEE10Policy1000EPdjS8_dNS5_3std3__410__identityEEEvT0_PT3_T1_NS0_13GridEvenShareISI_EET2_T4__param_0];
	ld.param.u32 	%r2, [_ZN3cub18CUB_300001_SM_10006detail6reduce18DeviceReduceKernelINS2_10policy_hubIdjN4cuda3__47maximumIvEEE10Policy1000EPdjS8_dNS5_3std3__410__identityEEEvT0_PT3_T1_NS0_13GridEvenShareISI_EET2_T4__param_3+24];
	mov.u32 	%r3, %ctaid.x;
	shl.b32 	%r4, %r2, 11;
	shl.b32 	%r5, %r3, 11;
	and.b64  	%rd3, %rd1, 31;
	setp.ne.s64 	%p1, %rd3, 0;
	@%p1 bra 	$L__BB4_36;
	sub.s32 	%r6, %r1, %r5;
	setp.gt.u32 	%p109, %r6, 2047;
	@%p109 bra 	$L__BB4_20;
	mov.u32 	%r7, %tid.x;
	setp.ge.u32 	%p158, %r7, %r6;
	mov.f64 	%fd355, 0d0000000000000000;
	mov.u32 	%r512, %r7;
	@%p158 bra 	$L__BB4_4;
	add.s32 	%r378, %r5, %r7;
	mul.wide.u32 	%rd157, %r378, 8;
	add.s64 	%rd156, %rd1, %rd157;
	// begin inline asm
	ld.global.nc.u64 %rd155, [%rd156];
	// end inline asm
	mov.b64 	%fd355, %rd155;
	add.s32 	%r512, %r7, 256;
$L__BB4_4:
	setp.ge.u32 	%p159, %r512, %r6;
	@%p159 bra 	$L__BB4_11;
	not.b32 	%r379, %r512;
	add.s32 	%r10, %r1, %r379;
	and.b32  	%r380, %r10, 768;
	setp.eq.s32 	%p160, %r380, 768;
	@%p160 bra 	$L__BB4_8;
	add.s32 	%r510, %r512, %r5;
	shr.u32 	%r381, %r10, 8;
	add.s32 	%r382, %r381, 1;
	and.b32  	%r383, %r382, 3;
	neg.s32 	%r509, %r383;
$L__BB4_7:
	.pragma "nounroll";
	mul.wide.u32 	%rd160, %r510, 8;
	add.s64 	%rd159, %rd1, %rd160;
	// begin inline asm
	ld.global.nc.u64 %rd158, [%rd159];
	// end inline asm
	mov.b64 	%fd269, %rd158;
	setp.lt.f64 	%p161, %fd355, %fd269;
	selp.f64 	%fd355, %fd269, %fd355, %p161;
	add.s32 	%r512, %r512, 256;
	add.s32 	%r510, %r510, 256;
	add.s32 	%r509, %r509, 1;
	setp.ne.s32 	%p162, %r509, 0;
	@%p162 bra 	$L__BB4_7;
$L__BB4_8:
	sub.s32 	%r384, %r10, %r5;
	setp.lt.u32 	%p163, %r384, 768;
	@%p163 bra 	$L__BB4_11;
	add.s32 	%r514, %r512, 512;
	add.s32 	%r513, %r512, %r5;
$L__BB4_10:
	mul.wide.u32 	%rd169, %r513, 8;
	add.s64 	%rd162, %rd1, %rd169;
	// begin inline asm
	ld.global.nc.u64 %rd161, [%rd162];
	// end inline asm
	mov.b64 	%fd270, %rd161;
	setp.lt.f64 	%p164, %fd355, %fd270;
	selp.f64 	%fd271, %fd270, %fd355, %p164;
	add.s32 	%r385, %r513, 256;
	mul.wide.u32 	%rd170, %r385, 8;
	add.s64 	%rd164, %rd1, %rd170;
	// begin inline asm
	ld.global.nc.u64 %rd163, [%rd164];
	// end inline asm
	mov.b64 	%fd272, %rd163;
	setp.lt.f64 	%p165, %fd271, %fd272;
	selp.f64 	%fd273, %fd272, %fd271, %p165;
	add.s32 	%r386, %r513, 512;
	mul.wide.u32 	%rd171, %r386, 8;
	add.s64 	%rd166, %rd1, %rd171;
	// begin inline asm
	ld.global.nc.u64 %rd165, [%rd166];
	// end inline asm
	mov.b64 	%fd274, %rd165;
	setp.lt.f64 	%p166, %fd273, %fd274;
	selp.f64 	%fd275, %fd274, %fd273, %p166;
	add.s32 	%r387, %r513, 768;
	mul.wide.u32 	%rd172, %r387, 8;
	add.s64 	%rd168, %rd1, %rd172;
	// begin inline asm
	ld.global.nc.u64 %rd167, [%rd168];
	// end inline asm
	mov.b64 	%fd276, %rd167;
	setp.lt.f64 	%p167, %fd275, %fd276;
	selp.f64 	%fd355, %fd276, %fd275, %p167;
	add.s32 	%r24, %r514, 1024;
	add.s32 	%r388, %r514, 512;
	add.s32 	%r513, %r513, 1024;
	setp.lt.s32 	%p168, %r388, %r6;
	mov.u32 	%r514, %r24;
	@%p168 bra 	$L__BB4_10;
$L__BB4_11:
	setp.lt.u32 	%p169, %r6, 256;
	@%p169 bra 	$L__BB4_16;
	// begin inline asm
	mov.u32 %r452, %laneid;
	// end inline asm
	mov.b64 	%rd183, %fd355;
	mov.b64 	{%r454, %r459}, %rd183;
	mov.b32 	%r460, 1;
	mov.b32 	%r501, 31;
	mov.b32 	%r502, -1;
	// begin inline asm
	shfl.sync.down.b32 %r453, %r454, %r460, %r501, %r502;
	// end inline asm
	// begin inline asm
	shfl.sync.down.b32 %r458, %r459, %r460, %r501, %r502;
	// end inline asm
	mov.b64 	%rd184, {%r453, %r458};
	mov.b64 	%fd324, %rd184;
	setp.gt.s32 	%p197, %r452, 30;
	setp.lt.f64 	%p198, %fd355, %fd324;
	selp.f64 	%fd325, %fd324, %fd355, %p198;
	selp.f64 	%fd326, %fd355, %fd325, %p197;
	mov.b64 	%rd185, %fd326;
	mov.b64 	{%r464, %r469}, %rd185;
	mov.b32 	%r470, 2;
	// begin inline asm
	shfl.sync.down.b32 %r463, %r464, %r470, %r501, %r502;
	// end inline asm
	// begin inline asm
	shfl.sync.down.b32 %r468, %r469, %r470, %r501, %r502;
	// end inline asm
	mov.b64 	%rd186, {%r463, %r468};
	mov.b64 	%fd327, %rd186;
	setp.gt.s32 	%p199, %r452, 29;
	setp.lt.f64 	%p200, %fd326, %fd327;
	selp.f64 	%fd328, %fd327, %fd326, %p200;
	selp.f64 	%fd329, %fd326, %fd328, %p199;
	mov.b64 	%rd187, %fd329;
	mov.b64 	{%r474, %r479}, %rd187;
	mov.b32 	%r480, 4;
	// begin inline asm
	shfl.sync.down.b32 %r473, %r474, %r480, %r501, %r502;
	// end inline asm
	// begin inline asm
	shfl.sync.down.b32 %r478, %r479, %r480, %r501, %r502;
	// end inline asm
	mov.b64 	%rd188, {%r473, %r478};
	mov.b64 	%fd330, %rd188;
	setp.gt.s32 	%p201, %r452, 27;
	setp.lt.f64 	%p202, %fd329, %fd330;
	selp.f64 	%fd331, %fd330, %fd329, %p202;
	selp.f64 	%fd332, %fd329, %fd331, %p201;
	mov.b64 	%rd189, %fd332;
	mov.b64 	{%r484, %r489}, %rd189;
	mov.b32 	%r490, 8;
	// begin inline asm
	shfl.sync.down.b32 %r483, %r484, %r490, %r501, %r502;
	// end inline asm
	// begin inline asm
	shfl.sync.down.b32 %r488, %r489, %r490, %r501, %r502;
	// end inline asm
	mov.b64 	%rd190, {%r483, %r488};
	mov.b64 	%fd333, %rd190;
	setp.gt.s32 	%p203, %r452, 23;
	setp.lt.f64 	%p204, %fd332, %fd333;
	selp.f64 	%fd334, %fd333, %fd332, %p204;
	selp.f64 	%fd335, %fd332, %fd334, %p203;
	mov.b64 	%rd191, %fd335;
	mov.b64 	{%r494, %r499}, %rd191;
	mov.b32 	%r500, 16;
	// begin inline asm
	shfl.sync.down.b32 %r493, %r494, %r500, %r501, %r502;
	// end inline asm
	// begin inline asm
	shfl.sync.down.b32 %r498, %r499, %r500, %r501, %r502;
	// end inline asm
	mov.b64 	%rd192, {%r493, %r498};
	mov.b64 	%fd336, %rd192;
	setp.gt.s32 	%p205, %r452, 15;
	setp.lt.f64 	%p206, %fd335, %fd336;
	selp.f64 	%fd10, %fd336, %fd335, %p206;
	selp.f64 	%fd374, %fd335, %fd10, %p205;
	setp.ne.s32 	%p207, %r452, 0;
	@%p207 bra 	$L__BB4_14;
	shr.u32 	%r503, %r7, 2;
	and.b32  	%r504, %r503, 248;
	mov.u32 	%r505, _ZZN3cub18CUB_300001_SM_10006detail6reduce18DeviceReduceKernelINS2_10policy_hubIdjN4cuda3__47maximumIvEEE10Policy1000EPdjS8_dNS5_3std3__410__identityEEEvT0_PT3_T1_NS0_13GridEvenShareISI_EET2_T4_E12temp_storage;
	add.s32 	%r506, %r505, %r504;
	st.shared.f64 	[%r506+8], %fd10;
$L__BB4_14:
	bar.sync 	0;
	setp.ne.s32 	%p208, %r7, 0;
	@%p208 bra 	$L__BB4_71;
	ld.shared.f64 	%fd337, [_ZZN3cub18CUB_300001_SM_10006detail6reduce18DeviceReduceKernelINS2_10policy_hubIdjN4cuda3__47maximumIvEEE10Policy1000EPdjS8_dNS5_3std3__410__identityEEEvT0_PT3_T1_NS0_13GridEvenShareISI_EET2_T4_E12temp_storage+16];
	setp.lt.f64 	%p209, %fd374, %fd337;
	selp.f64 	%fd338, %fd337, %fd374, %p209;
	ld.shared.f64 	%fd339, [_ZZN3cub18CUB_300001_SM_10006detail6reduce18DeviceReduceKernelINS2_10policy_hubIdjN4cuda3__47maximumIvEEE10Policy1000EPdjS8_dNS5_3std3__410__identityEEEvT0_PT3_T1_NS0_13GridEvenShareISI_EET2_T4_E12temp_storage+24];
	setp.lt.f64 	%p210, %fd338, %fd339;
	selp.f64 	%fd340, %fd339, %fd338, %p210;
	ld.shared.f64 	%fd341, [_ZZN3cub18CUB_300001_SM_10006detail6reduce18DeviceReduceKernelINS2_10policy_hubIdjN4cuda3__47maximumIvEEE10Policy1000EPdjS8_dNS5_3std3__410__identityEEEvT0_PT3_T1_NS0_13GridEvenShareISI_EET2_T4_E12temp_storage+32];
	setp.lt.f64 	%p211, %fd340, %fd341;
	selp.f64 	%fd342, %fd341, %fd340, %p211;
	ld.shared.f64 	%fd343, [_ZZN3cub18CUB_300001_SM_10006detail6reduce18DeviceReduceKernelINS2_10policy_hubIdjN4cuda3__47maximumIvEEE10Policy1000EPdjS8_dNS5_3std3__410__identityEEEvT0_PT3_T1_NS0_13GridEvenShareISI_EET2_T4_E12temp_storage+40];
	setp.lt.f64 	%p212, %fd342, %fd343;
	selp.f64 	%fd344, %fd343, %fd342, %p212;
	ld.shared.f64 	%fd345, [_ZZN3cub18CUB_300001_SM_10006detail6reduce18DeviceReduceKernelINS2_10policy_hubIdjN4cuda3__47maximumIvEEE10Policy1000EPdjS8_dNS5_3std3__410__identityEEEvT0_PT3_T1_NS0_13GridEvenShareISI_EET2_T4_E12temp_storage+48];
	setp.lt.f64 	%p213, %fd344, %fd345;
	selp.f64 	%fd346, %fd345, %fd344, %p213;
	ld.shared.f64 	%fd347, [_ZZN3cub18CUB_300001_SM_10006detail6reduce18DeviceReduceKernelINS2_10policy_hubIdjN4cuda3__47maximumIvEEE10Policy1000EPdjS8_dNS5_3std3__410__identityEEEvT0_PT3_T1_NS0_13GridEvenShareISI_EET2_T4_E12temp_storage+56];
	setp.lt.f64 	%p214, %fd346, %fd347;
	selp.f64 	%fd348, %fd347, %fd346, %p214;
	ld.shared.f64 	%fd349, [_ZZN3cub18CUB_300001_SM_10006detail6reduce18DeviceReduceKernelINS2_10policy_hubIdjN4cuda3__47maximumIvEEE10Policy1000EPdjS8_dNS5_3std3__410__identityEEEvT0_PT3_T1_NS0_13GridEvenShareISI_EET2_T4_E12temp_storage+64];
	setp.lt.f64 	%p215, %fd348, %fd349;
	selp.f64 	%fd374, %fd349, %fd348, %p215;
	bra.uni 	$L__BB4_71;
$L__BB4_16:
	// begin inline asm
	mov.u32 %r389, %laneid;
	// end inline asm
	and.b32  	%r440, %r7, 992;
	add.s32 	%r441, %r440, 32;
	setp.gt.u32 	%p170, %r441, %r6;
	not.b32 	%r442, %r440;
	add.s32 	%r443, %r6, %r442;
	selp.b32 	%r438, %r443, 31, %p170;
	mov.b64 	%rd173, %fd355;
	mov.b64 	{%r391, %r396}, %rd173;
	mov.b32 	%r397, 1;
	mov.b32 	%r439, -1;
	// begin inline asm
	shfl.sync.down.b32 %r390, %r391, %r397, %r438, %r439;
	// end inline asm
	// begin inline asm
	shfl.sync.down.b32 %r395, %r396, %r397, %r438, %r439;
	// end inline asm
	mov.b64 	%rd174, {%r390, %r395};
	mov.b64 	%fd277, %rd174;
	setp.lt.s32 	%p171, %r389, %r438;
	setp.lt.f64 	%p172, %fd355, %fd277;
	selp.f64 	%fd278, %fd277, %fd355, %p172;
	selp.f64 	%fd279, %fd278, %fd355, %p171;
	mov.b64 	%rd175, %fd279;
	mov.b64 	{%r401, %r406}, %rd175;
	mov.b32 	%r407, 2;
	// begin inline asm
	shfl.sync.down.b32 %r400, %r401, %r407, %r438, %r439;
	// end inline asm
	// begin inline asm
	shfl.sync.down.b32 %r405, %r406, %r407, %r438, %r439;
	// end inline asm
	mov.b64 	%rd176, {%r400, %r405};
	mov.b64 	%fd280, %rd176;
	add.s32 	%r444, %r389, 2;
	setp.gt.s32 	%p173, %r444, %r438;
	setp.lt.f64 	%p174, %fd279, %fd280;
	selp.f64 	%fd281, %fd280, %fd279, %p174;
	selp.f64 	%fd282, %fd279, %fd281, %p173;
	mov.b64 	%rd177, %fd282;
	mov.b64 	{%r411, %r416}, %rd177;
	mov.b32 	%r417, 4;
	// begin inline asm
	shfl.sync.down.b32 %r410, %r411, %r417, %r438, %r439;
	// end inline asm
	// begin inline asm
	shfl.sync.down.b32 %r415, %r416, %r417, %r438, %r439;
	// end inline asm
	mov.b64 	%rd178, {%r410, %r415};
	mov.b64 	%fd283, %rd178;
	add.s32 	%r445, %r389, 4;
	setp.gt.s32 	%p175, %r445, %r438;
	setp.lt.f64 	%p176, %fd282, %fd283;
	selp.f64 	%fd284, %fd283, %fd282, %p176;
	selp.f64 	%fd285, %fd282, %fd284, %p175;
	mov.b64 	%rd179, %fd285;
	mov.b64 	{%r421, %r426}, %rd179;
	mov.b32 	%r427, 8;
	// begin inline asm
	shfl.sync.down.b32 %r420, %r421, %r427, %r438, %r439;
	// end inline asm
	// begin inline asm
	shfl.sync.down.b32 %r425, %r426, %r427, %r438, %r439;
	// end inline asm
	mov.b64 	%rd180, {%r420, %r425};
	mov.b64 	%fd286, %rd180;
	add.s32 	%r446, %r389, 8;
	setp.gt.s32 	%p177, %r446, %r438;
	setp.lt.f64 	%p178, %fd285, %fd286;
	selp.f64 	%fd287, %fd286, %fd285, %p178;
	selp.f64 	%fd288, %fd285, %fd287, %p177;
	mov.b64 	%rd181, %fd288;
	mov.b64 	{%r431, %r436}, %rd181;
	mov.b32 	%r437, 16;
	// begin inline asm
	shfl.sync.down.b32 %r430, %r431, %r437, %r438, %r439;
	// end inline asm
	// begin inline asm
	shfl.sync.down.b32 %r435, %r436, %r437, %r438, %r439;
	// end inline asm
	mov.b64 	%rd182, {%r430, %r435};
	mov.b64 	%fd289, %rd182;
	add.s32 	%r447, %r389, 16;
	setp.gt.s32 	%p179, %r447, %r438;
	setp.lt.f64 	%p180, %fd288, %fd289;
	selp.f64 	%fd290, %fd289, %fd288, %p180;
	selp.f64 	%fd374, %fd288, %fd290, %p179;
	setp.ne.s32 	%p181, %r389, 0;
	@%p181 bra 	$L__BB4_18;
	shr.u32 	%r448, %r7, 2;
	and.b32  	%r449, %r448, 248;
	mov.u32 	%r450, _ZZN3cub18CUB_300001_SM_10006detail6reduce18DeviceReduceKernelINS2_10policy_hubIdjN4cuda3__47maximumIvEEE10Policy1000EPdjS8_dNS5_3std3__410__identityEEEvT0_PT3_T1_NS0_13GridEvenShareISI_EET2_T4_E12temp_storage;
	add.s32 	%r451, %r450, %r449;
	st.shared.f64 	[%r451+8], %fd374;
$L__BB4_18:
	bar.sync 	0;
	setp.ne.s32 	%p182, %r7, 0;
	@%p182 bra 	$L__BB4_71;
	setp.gt.u32 	%p183, %r6, 32;
	ld.shared.f64 	%fd291, [_ZZN3cub18CUB_300001_SM_10006detail6reduce18DeviceReduceKernelINS2_10policy_hubIdjN4cuda3__47maximumIvEEE10Policy1000EPdjS8_dNS5_3std3__410__identityEEEvT0_PT3_T1_NS0_13GridEvenShareISI_EET2_T4_E12temp_storage+16];
	setp.lt.f64 	%p184, %fd374, %fd291;
	selp.f64 	%fd293, %fd291, %fd374, %p184;
	selp.f64 	%fd294, %fd293, %fd374, %p183;
	setp.gt.u32 	%p185, %r6, 64;
	ld.shared.f64 	%fd296, [_ZZN3cub18CUB_300001_SM_10006detail6reduce18DeviceReduceKernelINS2_10policy_hubIdjN4cuda3__47maximumIvEEE10Policy1000EPdjS8_dNS5_3std3__410__identityEEEvT0_PT3_T1_NS0_13GridEvenShareISI_EET2_T4_E12temp_storage+24];
	setp.lt.f64 	%p186, %fd294, %fd296;
	selp.f64 	%fd298, %fd296, %fd294, %p186;
	selp.f64 	%fd299, %fd298, %fd294, %p185;
	setp.gt.u32 	%p187, %r6, 96;
	ld.shared.f64 	%fd301, [_ZZN3cub18CUB_300001_SM_10006detail6reduce18DeviceReduceKernelINS2_10policy_hubIdjN4cuda3__47maximumIvEEE10Policy1000EPdjS8_dNS5_3std3__410__identityEEEvT0_PT3_T1_NS0_13GridEvenShareISI_EET2_T4_E12temp_storage+32];
	setp.lt.f64 	%p188, %fd299, %fd301;
	selp.f64 	%fd303, %fd301, %fd299, %p188;
	selp.f64 	%fd304, %fd303, %fd299, %p187;
	setp.gt.u32 	%p189, %r6, 128;
	ld.shared.f64 	%fd306, [_ZZN3cub18CUB_300001_SM_10006detail6reduce18DeviceReduceKernelINS2_10policy_hubIdjN4cuda3__47maximumIvEEE10Policy1000EPdjS8_dNS5_3std3__410__identityEEEvT0_PT3_T1_NS0_13GridEvenShareISI_EET2_T4_E12temp_storage+40];
	setp.lt.f64 	%p190, %fd304, %fd306;
	selp.f64 	%fd308, %fd306, %fd304, %p190;
	selp.f64 	%fd309, %fd308, %fd304, %p189;
	setp.gt.u32 	%p191, %r6, 160;
	ld.shared.f64 	%fd311, [_ZZN3cub18CUB_300001_SM_10006detail6reduce18DeviceReduceKernelINS2_10policy_hubIdjN4cuda3__47maximumIvEEE10Policy1000EPdjS8_dNS5_3std3__410__identityEEEvT0_PT3_T1_NS0_13GridEvenShareISI_EET2_T4_E12temp_storage+48];
	setp.lt.f64 	%p192, %fd309, %fd311;
	selp.f64 	%fd313, %fd311, %fd309, %p192;
	selp.f64 	%fd314, %fd313, %fd309, %p191;
	setp.gt.u32 	%p193, %r6, 192;
	ld.shared.f64 	%fd316, [_ZZN3cub18CUB_300001_SM_10006detail6reduce18DeviceReduceKernelINS2_10policy_hubIdjN4cuda3__47maximumIvEEE10Policy1000EPdjS8_dNS5_3std3__410__identityEEEvT0_PT3_T1_NS0_13GridEvenShareISI_EET2_T4_E12temp_storage+56];
	setp.lt.f64 	%p194, %fd314, %fd316;
	selp.f64 	%fd318, %fd316, %fd314, %p194;
	selp.f64 	%fd319, %fd318, %fd314, %p193;
	setp.gt.u32 	%p195, %r6, 224;
	ld.shared.f64 	%fd321, [_ZZN3cub18CUB_300001_SM_10006detail6reduce18DeviceReduceKernelINS2_10policy_hubIdjN4cuda3__47maximumIvEEE10Policy1000EPdjS8_dNS5_3std3__410__identityEEEvT0_PT3_T1_NS0_13GridEvenShareISI_EET2_T4_E12temp_storage+64];
	setp.lt.f64 	%p196, %fd319, %fd321;
	selp.f64 	%fd323, %fd321, %fd319, %p196;
	selp.f64 	%fd374, %fd323, %fd319, %p195;
	bra.uni 	$L__BB4_71;
$L__BB4_20:
	mov.u32 	%r26, %tid.x;
	shl.b32 	%r305, %r26, 2;
	add.s32 	%r306, %r5, %r305;
	mul.wide.u32 	%rd113, %r306, 8;
	add.s64 	%rd103, %rd1, %rd113;
	// begin inline asm
	ld.global.nc.v2.u64 {%rd101, %rd102}, [%rd103];
	// end inline asm
	add.s64 	%rd106, %rd103, 16;
	// begin inline asm
	ld.global.nc.v2.u64 {%rd104, %rd105}, [%rd106];
	// end inline asm
	mov.b64 	%fd203, %rd101;
	mov.b64 	%fd204, %rd102;
	mov.b64 	%fd205, %rd104;
	mov.b64 	%fd206, %rd105;
	add.s64 	%rd109, %rd103, 8192;
	// begin inline asm
	ld.global.nc.v2.u64 {%rd107, %rd108}, [%rd109];
	// end inline asm
	add.s64 	%rd112, %rd103, 8208;
	// begin inline asm
	ld.global.nc.v2.u64 {%rd110, %rd111}, [%rd112];
	// end inline asm
	mov.b64 	%fd207, %rd107;
	mov.b64 	%fd208, %rd108;
	mov.b64 	%fd209, %rd110;
	mov.b64 	%fd210, %rd111;
	setp.lt.f64 	%p110, %fd203, %fd204;
	selp.f64 	%fd211, %fd204, %fd203, %p110;
	setp.lt.f64 	%p111, %fd211, %fd205;
	selp.f64 	%fd212, %fd205, %fd211, %p111;
	setp.lt.f64 	%p112, %fd212, %fd206;
	selp.f64 	%fd213, %fd206, %fd212, %p112;
	setp.lt.f64 	%p113, %fd213, %fd207;
	selp.f64 	%fd214, %fd207, %fd213, %p113;
	setp.lt.f64 	%p114, %fd214, %fd208;
	selp.f64 	%fd215, %fd208, %fd214, %p114;
	setp.lt.f64 	%p115, %fd215, %fd209;
	selp.f64 	%fd216, %fd209, %fd215, %p115;
	setp.lt.f64 	%p116, %fd216, %fd210;
	selp.f64 	%fd361, %fd210, %fd216, %p116;
	setp.lt.u32 	%p117, %r6, %r4;
	@%p117 bra 	$L__BB4_32;
	add.s32 	%r27, %r4, %r5;
	add.s32 	%r516, %r27, 256;
	add.s32 	%r515, %r27, %r26;
	mov.b32 	%r517, 0;
$L__BB4_22:
	add.s32 	%r5, %r5, %r4;
	add.s32 	%r308, %r1, -2048;
	setp.gt.u32 	%p118, %r5, %r308;
	@%p118 bra 	$L__BB4_24;
	cvt.u64.u32 	%rd126, %r5;
	cvt.u64.u32 	%rd127, %r305;
	add.s64 	%rd128, %rd126, %rd127;
	shl.b64 	%rd129, %rd128, 3;
	add.s64 	%rd116, %rd1, %rd129;
	// begin inline asm
	ld.global.nc.v2.u64 {%rd114, %rd115}, [%rd116];
	// end inline asm
	add.s64 	%rd119, %rd116, 16;
	// begin inline asm
	ld.global.nc.v2.u64 {%rd117, %rd118}, [%rd119];
	// end inline asm
	mov.b64 	%fd217, %rd114;
	mov.b64 	%fd218, %rd115;
	mov.b64 	%fd219, %rd117;
	mov.b64 	%fd220, %rd118;
	add.s64 	%rd122, %rd116, 8192;
	// begin inline asm
	ld.global.nc.v2.u64 {%rd120, %rd121}, [%rd122];
	// end inline asm
	add.s64 	%rd125, %rd116, 8208;
	// begin inline asm
	ld.global.nc.v2.u64 {%rd123, %rd124}, [%rd125];
	// end inline asm
	mov.b64 	%fd221, %rd120;
	mov.b64 	%fd222, %rd121;
	mov.b64 	%fd223, %rd123;
	mov.b64 	%fd224, %rd124;
	setp.lt.f64 	%p119, %fd361, %fd217;
	selp.f64 	%fd225, %fd217, %fd361, %p119;
	setp.lt.f64 	%p120, %fd225, %fd218;
	selp.f64 	%fd226, %fd218, %fd225, %p120;
	setp.lt.f64 	%p121, %fd226, %fd219;
	selp.f64 	%fd227, %fd219, %fd226, %p121;
	setp.lt.f64 	%p122, %fd227, %fd220;
	selp.f64 	%fd228, %fd220, %fd227, %p122;
	setp.lt.f64 	%p123, %fd228, %fd221;
	selp.f64 	%fd229, %fd221, %fd228, %p123;
	setp.lt.f64 	%p124, %fd229, %fd222;
	selp.f64 	%fd230, %fd222, %fd229, %p124;
	setp.lt.f64 	%p125, %fd230, %fd223;
	selp.f64 	%fd231, %fd223, %fd230, %p125;
	setp.lt.f64 	%p126, %fd231, %fd224;
	selp.f64 	%fd361, %fd224, %fd231, %p126;
	sub.s32 	%r310, %r1, %r5;
	setp.lt.u32 	%p127, %r310, %r4;
	add.s32 	%r517, %r517, 1;
	add.s32 	%r516, %r516, %r4;
	add.s32 	%r515, %r515, %r4;
	@%p127 bra 	$L__BB4_32;
	bra.uni 	$L__BB4_22;
$L__BB4_24:
	setp.le.u32 	%p128, %r1, %r5;
	@%p128 bra 	$L__BB4_32;
	sub.s32 	%r38, %r1, %r5;
	setp.ge.s32 	%p129, %r26, %r38;
	@%p129 bra 	$L__BB4_32;
	not.b32 	%r311, %r26;
	add.s32 	%r312, %r1, %r311;
	sub.s32 	%r313, %r312, %r27;
	mul.lo.s32 	%r314, %r2, %r517;
	shl.b32 	%r315, %r314, 11;
	sub.s32 	%r39, %r313, %r315;
	shr.u32 	%r316, %r312, 8;
	add.s32 	%r40, %r316, 1;
	and.b32  	%r317, %r312, 768;
	setp.eq.s32 	%p130, %r317, 768;
	mov.u32 	%r522, %r26;
	@%p130 bra 	$L__BB4_29;
	and.b32  	%r318, %r40, 3;
	neg.s32 	%r519, %r318;
	mov.u32 	%r522, %r26;
$L__BB4_28:
	.pragma "nounroll";
	mul.wide.u32 	%rd132, %r515, 8;
	add.s64 	%rd131, %rd1, %rd132;
	// begin inline asm
	ld.global.nc.u64 %rd130, [%rd131];
	// end inline asm
	mov.b64 	%fd233, %rd130;
	setp.lt.f64 	%p131, %fd361, %fd233;
	selp.f64 	%fd361, %fd233, %fd361, %p131;
	add.s32 	%r522, %r522, 256;
	add.s32 	%r515, %r515, 256;
	add.s32 	%r519, %r519, 1;
	setp.ne.s32 	%p132, %r519, 0;
	@%p132 bra 	$L__BB4_28;
$L__BB4_29:
	setp.lt.u32 	%p133, %r39, 768;
	@%p133 bra 	$L__BB4_32;
	add.s32 	%r524, %r522, 512;
	add.s32 	%r523, %r522, %r516;
$L__BB4_31:
	add.s32 	%r319, %r523, -256;
	mul.wide.u32 	%rd141, %r319, 8;
	add.s64 	%rd134, %rd1, %rd141;
	// begin inline asm
	ld.global.nc.u64 %rd133, [%rd134];
	// end inline asm
	mov.b64 	%fd234, %rd133;
	setp.lt.f64 	%p134, %fd361, %fd234;
	selp.f64 	%fd235, %fd234, %fd361, %p134;
	mul.wide.u32 	%rd142, %r523, 8;
	add.s64 	%rd136, %rd1, %rd142;
	// begin inline asm
	ld.global.nc.u64 %rd135, [%rd136];
	// end inline asm
	mov.b64 	%fd236, %rd135;
	setp.lt.f64 	%p135, %fd235, %fd236;
	selp.f64 	%fd237, %fd236, %fd235, %p135;
	add.s32 	%r320, %r523, 256;
	mul.wide.u32 	%rd143, %r320, 8;
	add.s64 	%rd138, %rd1, %rd143;
	// begin inline asm
	ld.global.nc.u64 %rd137, [%rd138];
	// end inline asm
	mov.b64 	%fd238, %rd137;
	setp.lt.f64 	%p136, %fd237, %fd238;
	selp.f64 	%fd239, %fd238, %fd237, %p136;
	add.s32 	%r321, %r523, 512;
	mul.wide.u32 	%rd144, %r321, 8;
	add.s64 	%rd140, %rd1, %rd144;
	// begin inline asm
	ld.global.nc.u64 %rd139, [%rd140];
	// end inline asm
	mov.b64 	%fd240, %rd139;
	setp.lt.f64 	%p137, %fd239, %fd240;
	selp.f64 	%fd361, %fd240, %fd239, %p137;
	add.s32 	%r53, %r524, 1024;
	add.s32 	%r322, %r524, 512;
	add.s32 	%r523, %r523, 1024;
	setp.lt.s32 	%p138, %r322, %r38;
	mov.u32 	%r524, %r53;
	@%p138 bra 	$L__BB4_31;
$L__BB4_32:
	// begin inline asm
	mov.u32 %r323, %laneid;
	// end inline asm
	mov.b64 	%rd145, %fd361;
	mov.b64 	{%r325, %r330}, %rd145;
	mov.b32 	%r331, 1;
	mov.b32 	%r372, 31;
	mov.b32 	%r373, -1;
	// begin inline asm
	shfl.sync.down.b32 %r324, %r325, %r331, %r372, %r373;
	// end inline asm
	// begin inline asm
	shfl.sync.down.b32 %r329, %r330, %r331, %r372, %r373;
	// end inline asm
	mov.b64 	%rd146, {%r324, %r329};
	mov.b64 	%fd241, %rd146;
	setp.gt.s32 	%p139, %r323, 30;
	setp.lt.f64 	%p140, %fd361, %fd241;
	selp.f64 	%fd242, %fd241, %fd361, %p140;
	selp.f64 	%fd243, %fd361, %fd242, %p139;
	mov.b64 	%rd147, %fd243;
	mov.b64 	{%r335, %r340}, %rd147;
	mov.b32 	%r341, 2;
	// begin inline asm
	shfl.sync.down.b32 %r334, %r335, %r341, %r372, %r373;
	// end inline asm
	// begin inline asm
	shfl.sync.down.b32 %r339, %r340, %r341, %r372, %r373;
	// end inline asm
	mov.b64 	%rd148, {%r334, %r339};
	mov.b64 	%fd244, %rd148;
	setp.gt.s32 	%p141, %r323, 29;
	setp.lt.f64 	%p142, %fd243, %fd244;
	selp.f64 	%fd245, %fd244, %fd243, %p142;
	selp.f64 	%fd246, %fd243, %fd245, %p141;
	mov.b64 	%rd149, %fd246;
	mov.b64 	{%r345, %r350}, %rd149;
	mov.b32 	%r351, 4;
	// begin inline asm
	shfl.sync.down.b32 %r344, %r345, %r351, %r372, %r373;
	// end inline asm
	// begin inline asm
	shfl.sync.down.b32 %r349, %r350, %r351, %r372, %r373;
	// end inline asm
	mov.b64 	%rd150, {%r344, %r349};
	mov.b64 	%fd247, %rd150;
	setp.gt.s32 	%p143, %r323, 27;
	setp.lt.f64 	%p144, %fd246, %fd247;
	selp.f64 	%fd248, %fd247, %fd246, %p144;
	selp.f64 	%fd249, %fd246, %fd248, %p143;
	mov.b64 	%rd151, %fd249;
	mov.b64 	{%r355, %r360}, %rd151;
	mov.b32 	%r361, 8;
	// begin inline asm
	shfl.sync.down.b32 %r354, %r355, %r361, %r372, %r373;
	// end inline asm
	// begin inline asm
	shfl.sync.down.b32 %r359, %r360, %r361, %r372, %r373;
	// end inline asm
	mov.b64 	%rd152, {%r354, %r359};
	mov.b64 	%fd250, %rd152;
	setp.gt.s32 	%p145, %r323, 23;
	setp.lt.f64 	%p146, %fd249, %fd250;
	selp.f64 	%fd251, %fd250, %fd249, %p146;
	selp.f64 	%fd252, %fd249, %fd251, %p145;
	mov.b64 	%rd153, %fd252;
	mov.b64 	{%r365, %r370}, %rd153;
	mov.b32 	%r371, 16;
	// begin inline asm
	shfl.sync.down.b32 %r364, %r365, %r371, %r372, %r373;
	// end inline asm
	// begin inline asm
	shfl.sync.down.b32 %r369, %r370, %r371, %r372, %r373;
	// end inline asm
	mov.b64 	%rd154, {%r364, %r369};
	mov.b64 	%fd253, %rd154;
	setp.gt.s32 	%p147, %r323, 15;
	setp.lt.f64 	%p148, %fd252, %fd253;
	selp.f64 	%fd25, %fd253, %fd252, %p148;
	selp.f64 	%fd374, %fd252, %fd25, %p147;
	setp.ne.s32 	%p149, %r323, 0;
	@%p149 bra 	$L__BB4_34;
	shr.u32 	%r374, %r26, 2;
	and.b32  	%r375, %r374, 248;
	mov.u32 	%r376, _ZZN3cub18CUB_300001_SM_10006detail6reduce18DeviceReduceKernelINS2_10policy_hubIdjN4cuda3__47maximumIvEEE10Policy1000EPdjS8_dNS5_3std3__410__identityEEEvT0_PT3_T1_NS0_13GridEvenShareISI_EET2_T4_E12temp_storage;
	add.s32 	%r377, %r376, %r375;
	st.shared.f64 	[%r377+8], %fd25;
$L__BB4_34:
	bar.sync 	0;
	setp.ne.s32 	%p150, %r26, 0;
	@%p150 bra 	$L__BB4_71;
	ld.shared.f64 	%fd254, [_ZZN3cub18CUB_300001_SM_10006detail6reduce18DeviceReduceKernelINS2_10policy_hubIdjN4cuda3__47maximumIvEEE10Policy1000EPdjS8_dNS5_3std3__410__identityEEEvT0_PT3_T1_NS0_13GridEvenShareISI_EET2_T4_E12temp_storage+16];
	setp.lt.f64 	%p151, %fd374, %fd254;
	selp.f64 	%fd255, %fd254, %fd374, %p151;
	ld.shared.f64 	%fd256, [_ZZN3cub18CUB_300001_SM_10006detail6reduce18DeviceReduceKernelINS2_10policy_hubIdjN4cuda3__47maximumIvEEE10Policy1000EPdjS8_dNS5_3std3__410__identityEEEvT0_PT3_T1_NS0_13GridEvenShareISI_EET2_T4_E12temp_storage+24];
	setp.lt.f64 	%p152, %fd255, %fd256;
	selp.f64 	%fd257, %fd256, %fd255, %p152;
	ld.shared.f64 	%fd258, [_ZZN3cub18CUB_300001_SM_10006detail6reduce18DeviceReduceKernelINS2_10policy_hubIdjN4cuda3__47maximumIvEEE10Policy1000EPdjS8_dNS5_3std3__410__identityEEEvT0_PT3_T1_NS0_13GridEvenShareISI_EET2_T4_E12temp_storage+32];
	setp.lt.f64 	%p153, %fd257, %fd258;
	selp.f64 	%fd259, %fd258, %fd257, %p153;
	ld.shared.f64 	%fd260, [_ZZN3cub18CUB_300001_SM_10006detail6reduce18DeviceReduceKernelINS2_10policy_hubIdjN4cuda3__47maximumIvEEE10Policy1000EPdjS8_dNS5_3std3__410__identityEEEvT0_PT3_T1_NS0_13GridEvenShareISI_EET2_T4_E12temp_storage+40];
	setp.lt.f64 	%p154, %fd259, %fd260;
	selp.f64 	%fd261, %fd260, %fd259, %p154;
	ld.shared.f64 	%fd262, [_ZZN3cub18CUB_300001_SM_10006detail6reduce18DeviceReduceKernelINS2_10policy_hubIdjN4cuda3__47maximumIvEEE10Policy1000EPdjS8_dNS5_3std3__410__identityEEEvT0_PT3_T1_NS0_13GridEvenShareISI_EET2_T4_E12temp_storage+48];
	setp.lt.f64 	%p155, %fd261, %fd262;
	selp.f64 	%fd263, %fd262, %fd261, %p155;
	ld.shared.f64 	%fd264, [_ZZN3cub18CUB_300001_SM_10006detail6reduce18DeviceReduceKernelINS2_10policy_hubIdjN4cuda3__47maximumIvEEE10Policy1000EPdjS8_dNS5_3std3__410__identityEEEvT0_PT3_T1_NS0_13GridEvenShareISI_EET2_T4_E12temp_storage+56];
	setp.lt.f64 	%p156, %fd263, %fd264;
	selp.f64 	%fd265, %fd264, %fd263, %p156;
	ld.shared.f64 	%fd266, [_ZZN3cub18CUB_300001_SM_10006detail6reduce18DeviceReduceKernelINS2_10policy_hubIdjN4cuda3__47maximumIvEEE10Policy1000EPdjS8_dNS5_3std3__410__identityEEEvT0_PT3_T1_NS0_13GridEvenShareISI_EET2_T4_E12temp_storage+64];
	setp.lt.f64 	%p157, %fd265, %fd266;
	selp.f64 	%fd374, %fd266, %fd265, %p157;
	bra.uni 	$L__BB4_71;
$L__BB4_36:
	sub.s32 	%r55, %r1, %r5;
	setp.gt.u32 	%p2, %r55, 2047;
	@%p2 bra 	$L__BB4_55;
	mov.u32 	%r56, %tid.x;
	setp.ge.u32 	%p51, %r56, %r55;
	mov.f64 	%fd367, 0d0000000000000000;
	mov.u32 	%r529, %r56;
	@%p51 bra 	$L__BB4_39;
	add.s32 	%r176, %r5, %r56;
	mul.wide.u32 	%rd65, %r176, 8;
	add.s64 	%rd64, %rd1, %rd65;
	// begin inline asm
	ld.global.nc.u64 %rd63, [%rd64];
	// end inline asm
	mov.b64 	%fd367, %rd63;
	add.s32 	%r529, %r56, 256;
$L__BB4_39:
	setp.ge.u32 	%p52, %r529, %r55;
	@%p52 bra 	$L__BB4_46;
	not.b32 	%r177, %r529;
	add.s32 	%r59, %r1, %r177;
	and.b32  	%r178, %r59, 768;
	setp.eq.s32 	%p53, %r178, 768;
	@%p53 bra 	$L__BB4_43;
	add.s32 	%r527, %r529, %r5;
	shr.u32 	%r179, %r59, 8;
	add.s32 	%r180, %r179, 1;
	and.b32  	%r181, %r180, 3;
	neg.s32 	%r526, %r181;
$L__BB4_42:
	.pragma "nounroll";
	mul.wide.u32 	%rd68, %r527, 8;
	add.s64 	%rd67, %rd1, %rd68;
	// begin inline asm
	ld.global.nc.u64 %rd66, [%rd67];
	// end inline asm
	mov.b64 	%fd122, %rd66;
	setp.lt.f64 	%p54, %fd367, %fd122;
	selp.f64 	%fd367, %fd122, %fd367, %p54;
	add.s32 	%r529, %r529, 256;
	add.s32 	%r527, %r527, 256;
	add.s32 	%r526, %r526, 1;
	setp.ne.s32 	%p55, %r526, 0;
	@%p55 bra 	$L__BB4_42;
$L__BB4_43:
	sub.s32 	%r182, %r59, %r5;
	setp.lt.u32 	%p56, %r182, 768;
	@%p56 bra 	$L__BB4_46;
	add.s32 	%r531, %r529, 512;
	add.s32 	%r530, %r529, %r5;
$L__BB4_45:
	mul.wide.u32 	%rd77, %r530, 8;
	add.s64 	%rd70, %rd1, %rd77;
	// begin inline asm
	ld.global.nc.u64 %rd69, [%rd70];
	// end inline asm
	mov.b64 	%fd123, %rd69;
	setp.lt.f64 	%p57, %fd367, %fd123;
	selp.f64 	%fd124, %fd123, %fd367, %p57;
	add.s32 	%r183, %r530, 256;
	mul.wide.u32 	%rd78, %r183, 8;
	add.s64 	%rd72, %rd1, %rd78;
	// begin inline asm
	ld.global.nc.u64 %rd71, [%rd72];
	// end inline asm
	mov.b64 	%fd125, %rd71;
	setp.lt.f64 	%p58, %fd124, %fd125;
	selp.f64 	%fd126, %fd125, %fd124, %p58;
	add.s32 	%r184, %r530, 512;
	mul.wide.u32 	%rd79, %r184, 8;
	add.s64 	%rd74, %rd1, %rd79;
	// begin inline asm
	ld.global.nc.u64 %rd73, [%rd74];
	// end inline asm
	mov.b64 	%fd127, %rd73;
	setp.lt.f64 	%p59, %fd126, %fd127;
	selp.f64 	%fd128, %fd127, %fd126, %p59;
	add.s32 	%r185, %r530, 768;
	mul.wide.u32 	%rd80, %r185, 8;
	add.s64 	%rd76, %rd1, %rd80;
	// begin inline asm
	ld.global.nc.u64 %rd75, [%rd76];
	// end inline asm
	mov.b64 	%fd129, %rd75;
	setp.lt.f64 	%p60, %fd128, %fd129;
	selp.f64 	%fd367, %fd129, %fd128, %p60;
	add.s32 	%r73, %r531, 1024;
	add.s32 	%r186, %r531, 512;
	add.s32 	%r530, %r530, 1024;
	setp.lt.s32 	%p61, %r186, %r55;
	mov.u32 	%r531, %r73;
	@%p61 bra 	$L__BB4_45;
$L__BB4_46:
	setp.lt.u32 	%p62, %r55, 256;
	@%p62 bra 	$L__BB4_51;
	// begin inline asm
	mov.u32 %r250, %laneid;
	// end inline asm
	mov.b64 	%rd91, %fd367;
	mov.b64 	{%r252, %r257}, %rd91;
	mov.b32 	%r258, 1;
	mov.b32 	%r299, 31;
	mov.b32 	%r300, -1;
	// begin inline asm
	shfl.sync.down.b32 %r251, %r252, %r258, %r299, %r300;
	// end inline asm
	// begin inline asm
	shfl.sync.down.b32 %r256, %r257, %r258, %r299, %r300;
	// end inline asm
	mov.b64 	%rd92, {%r251, %r256};
	mov.b64 	%fd177, %rd92;
	setp.gt.s32 	%p90, %r250, 30;
	setp.lt.f64 	%p91, %fd367, %fd177;
	selp.f64 	%fd178, %fd177, %fd367, %p91;
	selp.f64 	%fd179, %fd367, %fd178, %p90;
	mov.b64 	%rd93, %fd179;
	mov.b64 	{%r262, %r267}, %rd93;
	mov.b32 	%r268, 2;
	// begin inline asm
	shfl.sync.down.b32 %r261, %r262, %r268, %r299, %r300;
	// end inline asm
	// begin inline asm
	shfl.sync.down.b32 %r266, %r267, %r268, %r299, %r300;
	// end inline asm
	mov.b64 	%rd94, {%r261, %r266};
	mov.b64 	%fd180, %rd94;
	setp.gt.s32 	%p92, %r250, 29;
	setp.lt.f64 	%p93, %fd179, %fd180;
	selp.f64 	%fd181, %fd180, %fd179, %p93;
	selp.f64 	%fd182, %fd179, %fd181, %p92;
	mov.b64 	%rd95, %fd182;
	mov.b64 	{%r272, %r277}, %rd95;
	mov.b32 	%r278, 4;
	// begin inline asm
	shfl.sync.down.b32 %r271, %r272, %r278, %r299, %r300;
	// end inline asm
	// begin inline asm
	shfl.sync.down.b32 %r276, %r277, %r278, %r299, %r300;
	// end inline asm
	mov.b64 	%rd96, {%r271, %r276};
	mov.b64 	%fd183, %rd96;
	setp.gt.s32 	%p94, %r250, 27;
	setp.lt.f64 	%p95, %fd182, %fd183;
	selp.f64 	%fd184, %fd183, %fd182, %p95;
	selp.f64 	%fd185, %fd182, %fd184, %p94;
	mov.b64 	%rd97, %fd185;
	mov.b64 	{%r282, %r287}, %rd97;
	mov.b32 	%r288, 8;
	// begin inline asm
	shfl.sync.down.b32 %r281, %r282, %r288, %r299, %r300;
	// end inline asm
	// begin inline asm
	shfl.sync.down.b32 %r286, %r287, %r288, %r299, %r300;
	// end inline asm
	mov.b64 	%rd98, {%r281, %r286};
	mov.b64 	%fd186, %rd98;
	setp.gt.s32 	%p96, %r250, 23;
	setp.lt.f64 	%p97, %fd185, %fd186;
	selp.f64 	%fd187, %fd186, %fd185, %p97;
	selp.f64 	%fd188, %fd185, %fd187, %p96;
	mov.b64 	%rd99, %fd188;
	mov.b64 	{%r292, %r297}, %rd99;
	mov.b32 	%r298, 16;
	// begin inline asm
	shfl.sync.down.b32 %r291, %r292, %r298, %r299, %r300;
	// end inline asm
	// begin inline asm
	shfl.sync.down.b32 %r296, %r297, %r298, %r299, %r300;
	// end inline asm
	mov.b64 	%rd100, {%r291, %r296};
	mov.b64 	%fd189, %rd100;
	setp.gt.s32 	%p98, %r250, 15;
	setp.lt.f64 	%p99, %fd188, %fd189;
	selp.f64 	%fd37, %fd189, %fd188, %p99;
	selp.f64 	%fd374, %fd188, %fd37, %p98;
	setp.ne.s32 	%p100, %r250, 0;
	@%p100 bra 	$L__BB4_49;
	shr.u32 	%r301, %r56, 2;
	and.b32  	%r302, %r301, 248;
	mov.u32 	%r303, _ZZN3cub18CUB_300001_SM_10006detail6reduce18DeviceReduceKernelINS2_10policy_hubIdjN4cuda3__47maximumIvEEE10Policy1000EPdjS8_dNS5_3std3__410__identityEEEvT0_PT3_T1_NS0_13GridEvenShareISI_EET2_T4_E12temp_storage;
	add.s32 	%r304, %r303, %r302;
	st.shared.f64 	[%r304+8], %fd37;
$L__BB4_49:
	bar.sync 	0;
	setp.ne.s32 	%p101, %r56, 0;
	@%p101 bra 	$L__BB4_71;
	ld.shared.f64 	%fd190, [_ZZN3cub18CUB_300001_SM_10006detail6reduce18DeviceReduceKernelINS2_10policy_hubIdjN4cuda3__47maximumIvEEE10Policy1000EPdjS8_dNS5_3std3__410__identityEEEvT0_PT3_T1_NS0_13GridEvenShareISI_EET2_T4_E12temp_storage+16];
	setp.lt.f64 	%p102, %fd374, %fd190;
	selp.f64 	%fd191, %fd190, %fd374, %p102;
	ld.shared.f64 	%fd192, [_ZZN3cub18CUB_300001_SM_10006detail6reduce18DeviceReduceKernelINS2_10policy_hubIdjN4cuda3__47maximumIvEEE10Policy1000EPdjS8_dNS5_3std3__410__identityEEEvT0_PT3_T1_NS0_13GridEvenShareISI_EET2_T4_E12temp_storage+24];
	setp.lt.f64 	%p103, %fd191, %fd192;
	selp.f64 	%fd193, %fd192, %fd191, %p103;
	ld.shared.f64 	%fd194, [_ZZN3cub18CUB_300001_SM_10006detail6reduce18DeviceReduceKernelINS2_10policy_hubIdjN4cuda3__47maximumIvEEE10Policy1000EPdjS8_dNS5_3std3__410__identityEEEvT0_PT3_T1_NS0_13GridEvenShareISI_EET2_T4_E12temp_storage+32];
	setp.lt.f64 	%p104, %fd193, %fd194;
	selp.f64 	%fd195, %fd194, %fd193, %p104;
	ld.shared.f64 	%fd196, [_ZZN3cub18CUB_300001_SM_10006detail6reduce18DeviceReduceKernelINS2_10policy_hubIdjN4cuda3__47maximumIvEEE10Policy1000EPdjS8_dNS5_3std3__410__identityEEEvT0_PT3_T1_NS0_13GridEvenShareISI_EET2_T4_E12temp_storage+40];
	setp.lt.f64 	%p105, %fd195, %fd196;
	selp.f64 	%fd197, %fd196, %fd195, %p105;
	ld.shared.f64 	%fd198, [_ZZN3cub18CUB_300001_SM_10006detail6reduce18DeviceReduceKernelINS2_10policy_hubIdjN4cuda3__47maximumIvEEE10Policy1000EPdjS8_dNS5_3std3__410__identityEEEvT0_PT3_T1_NS0_13GridEvenShareISI_EET2_T4_E12temp_storage+48];
	setp.lt.f64 	%p106, %fd197, %fd198;
	selp.f64 	%fd199, %fd198, %fd197, %p106;
	ld.shared.f64 	%fd200, [_ZZN3cub18CUB_300001_SM_10006detail6reduce18DeviceReduceKernelINS2_10policy_hubIdjN4cuda3__47maximumIvEEE10Policy1000EPdjS8_dNS5_3std3__410__identityEEEvT0_PT3_T1_NS0_13GridEvenShareISI_EET2_T4_E12temp_storage+56];
	setp.lt.f64 	%p107, %fd199, %fd200;
	selp.f64 	%fd201, %fd200, %fd199, %p107;
	ld.shared.f64 	%fd202, [_ZZN3cub18CUB_300001_SM_10006detail6reduce18DeviceReduceKernelINS2_10policy_hubIdjN4cuda3__47maximumIvEEE10Policy1000EPdjS8_dNS5_3std3__410__identityEEEvT0_PT3_T1_NS0_13GridEvenShareISI_EET2_T4_E12temp_storage+64];
	setp.lt.f64 	%p108, %fd201, %fd202;
	selp.f64 	%fd374, %fd202, %fd201, %p108;
	bra.uni 	$L__BB4_71;
$L__BB4_51:
	// begin inline asm
	mov.u32 %r187, %laneid;
	// end inline asm
	and.b32  	%r238, %r56, 992;
	add.s32 	%r239, %r238, 32;
	setp.gt.u32 	%p63, %r239, %r55;
	not.b32 	%r240, %r238;
	add.s32 	%r241, %r55, %r240;
	selp.b32 	%r236, %r241, 31, %p63;
	mov.b64 	%rd81, %fd367;
	mov.b64 	{%r189, %r194}, %rd81;
	mov.b32 	%r195, 1;
	mov.b32 	%r237, -1;
	// begin inline asm
	shfl.sync.down.b32 %r188, %r189, %r195, %r236, %r237;
	// end inline asm
	// begin inline asm
	shfl.sync.down.b32 %r193, %r194, %r195, %r236, %r237;
	// end inline asm
	mov.b64 	%rd82, {%r188, %r193};
	mov.b64 	%fd130, %rd82;
	setp.lt.s32 	%p64, %r187, %r236;
	setp.lt.f64 	%p65, %fd367, %fd130;
	selp.f64 	%fd131, %fd130, %fd367, %p65;
	selp.f64 	%fd132, %fd131, %fd367, %p64;
	mov.b64 	%rd83, %fd132;
	mov.b64 	{%r199, %r204}, %rd83;
	mov.b32 	%r205, 2;
	// begin inline asm
	shfl.sync.down.b32 %r198, %r199, %r205, %r236, %r237;
	// end inline asm
	// begin inline asm
	shfl.sync.down.b32 %r203, %r204, %r205, %r236, %r237;
	// end inline asm
	mov.b64 	%rd84, {%r198, %r203};
	mov.b64 	%fd133, %rd84;
	add.s32 	%r242, %r187, 2;
	setp.gt.s32 	%p66, %r242, %r236;
	setp.lt.f64 	%p67, %fd132, %fd133;
	selp.f64 	%fd134, %fd133, %fd132, %p67;
	selp.f64 	%fd135, %fd132, %fd134, %p66;
	mov.b64 	%rd85, %fd135;
	mov.b64 	{%r209, %r214}, %rd85;
	mov.b32 	%r215, 4;
	// begin inline asm
	shfl.sync.down.b32 %r208, %r209, %r215, %r236, %r237;
	// end inline asm
	// begin inline asm
	shfl.sync.down.b32 %r213, %r214, %r215, %r236, %r237;
	// end inline asm
	mov.b64 	%rd86, {%r208, %r213};
	mov.b64 	%fd136, %rd86;
	add.s32 	%r243, %r187, 4;
	setp.gt.s32 	%p68, %r243, %r236;
	setp.lt.f64 	%p69, %fd135, %fd136;
	selp.f64 	%fd137, %fd136, %fd135, %p69;
	selp.f64 	%fd138, %fd135, %fd137, %p68;
	mov.b64 	%rd87, %fd138;
	mov.b64 	{%r219, %r224}, %rd87;
	mov.b32 	%r225, 8;
	// begin inline asm
	shfl.sync.down.b32 %r218, %r219, %r225, %r236, %r237;
	// end inline asm
	// begin inline asm
	shfl.sync.down.b32 %r223, %r224, %r225, %r236, %r237;
	// end inline asm
	mov.b64 	%rd88, {%r218, %r223};
	mov.b64 	%fd139, %rd88;
	add.s32 	%r244, %r187, 8;
	setp.gt.s32 	%p70, %r244, %r236;
	setp.lt.f64 	%p71, %fd138, %fd139;
	selp.f64 	%fd140, %fd139, %fd138, %p71;
	selp.f64 	%fd141, %fd138, %fd140, %p70;
	mov.b64 	%rd89, %fd141;
	mov.b64 	{%r229, %r234}, %rd89;
	mov.b32 	%r235, 16;
	// begin inline asm
	shfl.sync.down.b32 %r228, %r229, %r235, %r236, %r237;
	// end inline asm
	// begin inline asm
	shfl.sync.down.b32 %r233, %r234, %r235, %r236, %r237;
	// end inline asm
	mov.b64 	%rd90, {%r228, %r233};
	mov.b64 	%fd142, %rd90;
	add.s32 	%r245, %r187, 16;
	setp.gt.s32 	%p72, %r245, %r236;
	setp.lt.f64 	%p73, %fd141, %fd142;
	selp.f64 	%fd143, %fd142, %fd141, %p73;
	selp.f64 	%fd374, %fd141, %fd143, %p72;
	setp.ne.s32 	%p74, %r187, 0;
	@%p74 bra 	$L__BB4_53;
	shr.u32 	%r246, %r56, 2;
	and.b32  	%r247, %r246, 248;
	mov.u32 	%r248, _ZZN3cub18CUB_300001_SM_10006detail6reduce18DeviceReduceKernelINS2_10policy_hubIdjN4cuda3__47maximumIvEEE10Policy1000EPdjS8_dNS5_3std3__410__identityEEEvT0_PT3_T1_NS0_13GridEvenShareISI_EET2_T4_E12temp_storage;
	add.s32 	%r249, %r248, %r247;
	st.shared.f64 	[%r249+8], %fd374;
$L__BB4_53:
	bar.sync 	0;
	setp.ne.s32 	%p75, %r56, 0;
	@%p75 bra 	$L__BB4_71;
	setp.gt.u32 	%p76, %r55, 32;
	ld.shared.f64 	%fd144, [_ZZN3cub18CUB_300001_SM_10006detail6reduce18DeviceReduceKernelINS2_10policy_hubIdjN4cuda3__47maximumIvEEE10Policy1000EPdjS8_dNS5_3std3__410__identityEEEvT0_PT3_T1_NS0_13GridEvenShareISI_EET2_T4_E12temp_storage+16];
	setp.lt.f64 	%p77, %fd374, %fd144;
	selp.f64 	%fd146, %fd144, %fd374, %p77;
	selp.f64 	%fd147, %fd146, %fd374, %p76;
	setp.gt.u32 	%p78, %r55, 64;
	ld.shared.f64 	%fd149, [_ZZN3cub18CUB_300001_SM_10006detail6reduce18DeviceReduceKernelINS2_10policy_hubIdjN4cuda3__47maximumIvEEE10Policy1000EPdjS8_dNS5_3std3__410__identityEEEvT0_PT3_T1_NS0_13GridEvenShareISI_EET2_T4_E12temp_storage+24];
	setp.lt.f64 	%p79, %fd147, %fd149;
	selp.f64 	%fd151, %fd149, %fd147, %p79;
	selp.f64 	%fd152, %fd151, %fd147, %p78;
	setp.gt.u32 	%p80, %r55, 96;
	ld.shared.f64 	%fd154, [_ZZN3cub18CUB_300001_SM_10006detail6reduce18DeviceReduceKernelINS2_10policy_hubIdjN4cuda3__47maximumIvEEE10Policy1000EPdjS8_dNS5_3std3__410__identityEEEvT0_PT3_T1_NS0_13GridEvenShareISI_EET2_T4_E12temp_storage+32];
	setp.lt.f64 	%p81, %fd152, %fd154;
	selp.f64 	%fd156, %fd154, %fd152, %p81;
	selp.f64 	%fd157, %fd156, %fd152, %p80;
	setp.gt.u32 	%p82, %r55, 128;
	ld.shared.f64 	%fd159, [_ZZN3cub18CUB_300001_SM_10006detail6reduce18DeviceReduceKernelINS2_10policy_hubIdjN4cuda3__47maximumIvEEE10Policy1000EPdjS8_dNS5_3std3__410__identityEEEvT0_PT3_T1_NS0_13GridEvenShareISI_EET2_T4_E12temp_storage+40];
	setp.lt.f64 	%p83, %fd157, %fd159;
	selp.f64 	%fd161, %fd159, %fd157, %p83;
	selp.f64 	%fd162, %fd161, %fd157, %p82;
	setp.gt.u32 	%p84, %r55, 160;
	ld.shared.f64 	%fd164, [_ZZN3cub18CUB_300001_SM_10006detail6reduce18DeviceReduceKernelINS2_10policy_hubIdjN4cuda3__47maximumIvEEE10Policy1000EPdjS8_dNS5_3std3__410__identityEEEvT0_PT3_T1_NS0_13GridEvenShareISI_EET2_T4_E12temp_storage+48];
	setp.lt.f64 	%p85, %fd162, %fd164;
	selp.f64 	%fd166, %fd164, %fd162, %p85;
	selp.f64 	%fd167, %fd166, %fd162, %p84;
	setp.gt.u32 	%p86, %r55, 192;
	ld.shared.f64 	%fd169, [_ZZN3cub18CUB_300001_SM_10006detail6reduce18DeviceReduceKernelINS2_10policy_hubIdjN4cuda3__47maximumIvEEE10Policy1000EPdjS8_dNS5_3std3__410__identityEEEvT0_PT3_T1_NS0_13GridEvenShareISI_EET2_T4_E12temp_storage+56];
	setp.lt.f64 	%p87, %fd167, %fd169;
	selp.f64 	%fd171, %fd169, %fd167, %p87;
	selp.f64 	%fd172, %fd171, %fd167, %p86;
	setp.gt.u32 	%p88, %r55, 224;
	ld.shared.f64 	%fd174, [_ZZN3cub18CUB_300001_SM_10006detail6reduce18DeviceReduceKernelINS2_10policy_hubIdjN4cuda3__47maximumIvEEE10Policy1000EPdjS8_dNS5_3std3__410__identityEEEvT0_PT3_T1_NS0_13GridEvenShareISI_EET2_T4_E12temp_storage+64];
	setp.lt.f64 	%p89, %fd172, %fd174;
	selp.f64 	%fd176, %fd174, %fd172, %p89;
	selp.f64 	%fd374, %fd176, %fd172, %p88;
	bra.uni 	$L__BB4_71;
$L__BB4_55:
	mov.u32 	%r75, %tid.x;
	add.s32 	%r104, %r75, %r5;
	mul.wide.u32 	%rd20, %r104, 8;
	add.s64 	%rd5, %rd1, %rd20;
	// begin inline asm
	ld.global.nc.u64 %rd4, [%rd5];
	// end inline asm
	mov.b64 	%fd56, %rd4;
	add.s64 	%rd7, %rd5, 2048;
	// begin inline asm
	ld.global.nc.u64 %rd6, [%rd7];
	// end inline asm
	mov.b64 	%fd57, %rd6;
	add.s64 	%rd9, %rd5, 4096;
	// begin inline asm
	ld.global.nc.u64 %rd8, [%rd9];
	// end inline asm
	mov.b64 	%fd58, %rd8;
	add.s64 	%rd11, %rd5, 6144;
	// begin inline asm
	ld.global.nc.u64 %rd10, [%rd11];
	// end inline asm
	mov.b64 	%fd59, %rd10;
	add.s64 	%rd13, %rd5, 8192;
	// begin inline asm
	ld.global.nc.u64 %rd12, [%rd13];
	// end inline asm
	mov.b64 	%fd60, %rd12;
	add.s64 	%rd15, %rd5, 10240;
	// begin inline asm
	ld.global.nc.u64 %rd14, [%rd15];
	// end inline asm
	mov.b64 	%fd61, %rd14;
	add.s64 	%rd17, %rd5, 12288;
	// begin inline asm
	ld.global.nc.u64 %rd16, [%rd17];
	// end inline asm
	mov.b64 	%fd62, %rd16;
	add.s64 	%rd19, %rd5, 14336;
	// begin inline asm
	ld.global.nc.u64 %rd18, [%rd19];
	// end inline asm
	mov.b64 	%fd63, %rd18;
	setp.lt.f64 	%p3, %fd56, %fd57;
	selp.f64 	%fd64, %fd57, %fd56, %p3;
	setp.lt.f64 	%p4, %fd64, %fd58;
	selp.f64 	%fd65, %fd58, %fd64, %p4;
	setp.lt.f64 	%p5, %fd65, %fd59;
	selp.f64 	%fd66, %fd59, %fd65, %p5;
	setp.lt.f64 	%p6, %fd66, %fd60;
	selp.f64 	%fd67, %fd60, %fd66, %p6;
	setp.lt.f64 	%p7, %fd67, %fd61;
	selp.f64 	%fd68, %fd61, %fd67, %p7;
	setp.lt.f64 	%p8, %fd68, %fd62;
	selp.f64 	%fd69, %fd62, %fd68, %p8;
	setp.lt.f64 	%p9, %fd69, %fd63;
	selp.f64 	%fd373, %fd63, %fd69, %p9;
	setp.lt.u32 	%p10, %r55, %r4;
	@%p10 bra 	$L__BB4_67;
	add.s32 	%r76, %r4, %r5;
	add.s32 	%r533, %r76, 256;
	add.s32 	%r532, %r76, %r75;
	mov.b32 	%r534, 0;
$L__BB4_57:
	add.s32 	%r5, %r5, %r4;
	add.s32 	%r106, %r1, -2048;
	setp.gt.u32 	%p11, %r5, %r106;
	@%p11 bra 	$L__BB4_59;
	add.s32 	%r107, %r75, %r5;
	mul.wide.u32 	%rd37, %r107, 8;
	add.s64 	%rd22, %rd1, %rd37;
	// begin inline asm
	ld.global.nc.u64 %rd21, [%rd22];
	// end inline asm
	mov.b64 	%fd70, %rd21;
	add.s64 	%rd24, %rd22, 2048;
	// begin inline asm
	ld.global.nc.u64 %rd23, [%rd24];
	// end inline asm
	mov.b64 	%fd71, %rd23;
	add.s64 	%rd26, %rd22, 4096;
	// begin inline asm
	ld.global.nc.u64 %rd25, [%rd26];
	// end inline asm
	mov.b64 	%fd72, %rd25;
	add.s64 	%rd28, %rd22, 6144;
	// begin inline asm
	ld.global.nc.u64 %rd27, [%rd28];
	// end inline asm
	mov.b64 	%fd73, %rd27;
	add.s64 	%rd30, %rd22, 8192;
	// begin inline asm
	ld.global.nc.u64 %rd29, [%rd30];
	// end inline asm
	mov.b64 	%fd74, %rd29;
	add.s64 	%rd32, %rd22, 10240;
	// begin inline asm
	ld.global.nc.u64 %rd31, [%rd32];
	// end inline asm
	mov.b64 	%fd75, %rd31;
	add.s64 	%rd34, %rd22, 12288;
	// begin inline asm
	ld.global.nc.u64 %rd33, [%rd34];
	// end inline asm
	mov.b64 	%fd76, %rd33;
	add.s64 	%rd36, %rd22, 14336;
	// begin inline asm
	ld.global.nc.u64 %rd35, [%rd36];
	// end inline asm
	mov.b64 	%fd77, %rd35;
	setp.lt.f64 	%p12, %fd373, %fd70;
	selp.f64 	%fd78, %fd70, %fd373, %p12;
	setp.lt.f64 	%p13, %fd78, %fd71;
	selp.f64 	%fd79, %fd71, %fd78, %p13;
	setp.lt.f64 	%p14, %fd79, %fd72;
	selp.f64 	%fd80, %fd72, %fd79, %p14;
	setp.lt.f64 	%p15, %fd80, %fd73;
	selp.f64 	%fd81, %fd73, %fd80, %p15;
	setp.lt.f64 	%p16, %fd81, %fd74;
	selp.f64 	%fd82, %fd74, %fd81, %p16;
	setp.lt.f64 	%p17, %fd82, %fd75;
	selp.f64 	%fd83, %fd75, %fd82, %p17;
	setp.lt.f64 	%p18, %fd83, %fd76;
	selp.f64 	%fd84, %fd76, %fd83, %p18;
	setp.lt.f64 	%p19, %fd84, %fd77;
	selp.f64 	%fd373, %fd77, %fd84, %p19;
	sub.s32 	%r108, %r1, %r5;
	setp.lt.u32 	%p20, %r108, %r4;
	add.s32 	%r534, %r534, 1;
	add.s32 	%r533, %r533, %r4;
	add.s32 	%r532, %r532, %r4;
	@%p20 bra 	$L__BB4_67;
	bra.uni 	$L__BB4_57;
$L__BB4_59:
	setp.le.u32 	%p21, %r1, %r5;
	@%p21 bra 	$L__BB4_67;
	sub.s32 	%r87, %r1, %r5;
	setp.ge.s32 	%p22, %r75, %r87;
	@%p22 bra 	$L__BB4_67;
	not.b32 	%r109, %r75;
	add.s32 	%r110, %r1, %r109;
	sub.s32 	%r111, %r110, %r76;
	mul.lo.s32 	%r112, %r2, %r534;
	shl.b32 	%r113, %r112, 11;
	sub.s32 	%r88, %r111, %r113;
	shr.u32 	%r114, %r110, 8;
	add.s32 	%r89, %r114, 1;
	and.b32  	%r115, %r110, 768;
	setp.eq.s32 	%p23, %r115, 768;
	mov.u32 	%r539, %r75;
	@%p23 bra 	$L__BB4_64;
	and.b32  	%r116, %r89, 3;
	neg.s32 	%r536, %r116;
	mov.u32 	%r539, %r75;
$L__BB4_63:
	.pragma "nounroll";
	mul.wide.u32 	%rd40, %r532, 8;
	add.s64 	%rd39, %rd1, %rd40;
	// begin inline asm
	ld.global.nc.u64 %rd38, [%rd39];
	// end inline asm
	mov.b64 	%fd86, %rd38;
	setp.lt.f64 	%p24, %fd373, %fd86;
	selp.f64 	%fd373, %fd86, %fd373, %p24;
	add.s32 	%r539, %r539, 256;
	add.s32 	%r532, %r532, 256;
	add.s32 	%r536, %r536, 1;
	setp.ne.s32 	%p25, %r536, 0;
	@%p25 bra 	$L__BB4_63;
$L__BB4_64:
	setp.lt.u32 	%p26, %r88, 768;
	@%p26 bra 	$L__BB4_67;
	add.s32 	%r541, %r539, 512;
	add.s32 	%r540, %r539, %r533;
$L__BB4_66:
	add.s32 	%r117, %r540, -256;
	mul.wide.u32 	%rd49, %r117, 8;
	add.s64 	%rd42, %rd1, %rd49;
	// begin inline asm
	ld.global.nc.u64 %rd41, [%rd42];
	// end inline asm
	mov.b64 	%fd87, %rd41;
	setp.lt.f64 	%p27, %fd373, %fd87;
	selp.f64 	%fd88, %fd87, %fd373, %p27;
	mul.wide.u32 	%rd50, %r540, 8;
	add.s64 	%rd44, %rd1, %rd50;
	// begin inline asm
	ld.global.nc.u64 %rd43, [%rd44];
	// end inline asm
	mov.b64 	%fd89, %rd43;
	setp.lt.f64 	%p28, %fd88, %fd89;
	selp.f64 	%fd90, %fd89, %fd88, %p28;
	add.s32 	%r118, %r540, 256;
	mul.wide.u32 	%rd51, %r118, 8;
	add.s64 	%rd46, %rd1, %rd51;
	// begin inline asm
	ld.global.nc.u64 %rd45, [%rd46];
	// end inline asm
	mov.b64 	%fd91, %rd45;
	setp.lt.f64 	%p29, %fd90, %fd91;
	selp.f64 	%fd92, %fd91, %fd90, %p29;
	add.s32 	%r119, %r540, 512;
	mul.wide.u32 	%rd52, %r119, 8;
	add.s64 	%rd48, %rd1, %rd52;
	// begin inline asm
	ld.global.nc.u64 %rd47, [%rd48];
	// end inline asm
	mov.b64 	%fd93, %rd47;
	setp.lt.f64 	%p30, %fd92, %fd93;
	selp.f64 	%fd373, %fd93, %fd92, %p30;
	add.s32 	%r102, %r541, 1024;
	add.s32 	%r120, %r541, 512;
	add.s32 	%r540, %r540, 1024;
	setp.lt.s32 	%p31, %r120, %r87;
	mov.u32 	%r541, %r102;
	@%p31 bra 	$L__BB4_66;
$L__BB4_67:
	// begin inline asm
	mov.u32 %r121, %laneid;
	// end inline asm
	mov.b64 	%rd53, %fd373;
	mov.b64 	{%r123, %r128}, %rd53;
	mov.b32 	%r129, 1;
	mov.b32 	%r170, 31;
	mov.b32 	%r171, -1;
	// begin inline asm
	shfl.sync.down.b32 %r122, %r123, %r129, %r170, %r171;
	// end inline asm
	// begin inline asm
	shfl.sync.down.b32 %r127, %r128, %r129, %r170, %r171;
	// end inline asm
	mov.b64 	%rd54, {%r122, %r127};
	mov.b64 	%fd94, %rd54;
	setp.gt.s32 	%p32, %r121, 30;
	setp.lt.f64 	%p33, %fd373, %fd94;
	selp.f64 	%fd95, %fd94, %fd373, %p33;
	selp.f64 	%fd96, %fd373, %fd95, %p32;
	mov.b64 	%rd55, %fd96;
	mov.b64 	{%r133, %r138}, %rd55;
	mov.b32 	%r139, 2;
	// begin inline asm
	shfl.sync.down.b32 %r132, %r133, %r139, %r170, %r171;
	// end inline asm
	// begin inline asm
	shfl.sync.down.b32 %r137, %r138, %r139, %r170, %r171;
	// end inline asm
	mov.b64 	%rd56, {%r132, %r137};
	mov.b64 	%fd97, %rd56;
	setp.gt.s32 	%p34, %r121, 29;
	setp.lt.f64 	%p35, %fd96, %fd97;
	selp.f64 	%fd98, %fd97, %fd96, %p35;
	selp.f64 	%fd99, %fd96, %fd98, %p34;
	mov.b64 	%rd57, %fd99;
	mov.b64 	{%r143, %r148}, %rd57;
	mov.b32 	%r149, 4;
	// begin inline asm
	shfl.sync.down.b32 %r142, %r143, %r149, %r170, %r171;
	// end inline asm
	// begin inline asm
	shfl.sync.down.b32 %r147, %r148, %r149, %r170, %r171;
	// end inline asm
	mov.b64 	%rd58, {%r142, %r147};
	mov.b64 	%fd100, %rd58;
	setp.gt.s32 	%p36, %r121, 27;
	setp.lt.f64 	%p37, %fd99, %fd100;
	selp.f64 	%fd101, %fd100, %fd99, %p37;
	selp.f64 	%fd102, %fd99, %fd101, %p36;
	mov.b64 	%rd59, %fd102;
	mov.b64 	{%r153, %r158}, %rd59;
	mov.b32 	%r159, 8;
	// begin inline asm
	shfl.sync.down.b32 %r152, %r153, %r159, %r170, %r171;
	// end inline asm
	// begin inline asm
	shfl.sync.down.b32 %r157, %r158, %r159, %r170, %r171;
	// end inline asm
	mov.b64 	%rd60, {%r152, %r157};
	mov.b64 	%fd103, %rd60;
	setp.gt.s32 	%p38, %r121, 23;
	setp.lt.f64 	%p39, %fd102, %fd103;
	selp.f64 	%fd104, %fd103, %fd102, %p39;
	selp.f64 	%fd105, %fd102, %fd104, %p38;
	mov.b64 	%rd61, %fd105;
	mov.b64 	{%r163, %r168}, %rd61;
	mov.b32 	%r169, 16;
	// begin inline asm
	shfl.sync.down.b32 %r162, %r163, %r169, %r170, %r171;
	// end inline asm
	// begin inline asm
	shfl.sync.down.b32 %r167, %r168, %r169, %r170, %r171;
	// end inline asm
	mov.b64 	%rd62, {%r162, %r167};
	mov.b64 	%fd106, %rd62;
	setp.gt.s32 	%p40, %r121, 15;
	setp.lt.f64 	%p41, %fd105, %fd106;
	selp.f64 	%fd52, %fd106, %fd105, %p41;
	selp.f64 	%fd374, %fd105, %fd52, %p40;
	setp.ne.s32 	%p42, %r121, 0;
	@%p42 bra 	$L__BB4_69;
	shr.u32 	%r172, %r75, 2;
	and.b32  	%r173, %r172, 248;
	mov.u32 	%r174, _ZZN3cub18CUB_300001_SM_10006detail6reduce18DeviceReduceKernelINS2_10policy_hubIdjN4cuda3__47maximumIvEEE10Policy1000EPdjS8_dNS5_3std3__410__identityEEEvT0_PT3_T1_NS0_13GridEvenShareISI_EET2_T4_E12temp_storage;
	add.s32 	%r175, %r174, %r173;
	st.shared.f64 	[%r175+8], %fd52;
$L__BB4_69:
	bar.sync 	0;
	setp.ne.s32 	%p43, %r75, 0;
	@%p43 bra 	$L__BB4_71;
	ld.shared.f64 	%fd107, [_ZZN3cub18CUB_300001_SM_10006detail6reduce18DeviceReduceKernelINS2_10policy_hubIdjN4cuda3__47maximumIvEEE10Policy1000EPdjS8_dNS5_3std3__410__identityEEEvT0_PT3_T1_NS0_13GridEvenShareISI_EET2_T4_E12temp_storage+16];
	setp.lt.f64 	%p44, %fd374, %fd107;
	selp.f64 	%fd108, %fd107, %fd374, %p44;
	ld.shared.f64 	%fd109, [_ZZN3cub18CUB_300001_SM_10006detail6reduce18DeviceReduceKernelINS2_10policy_hubIdjN4cuda3__47maximumIvEEE10Policy1000EPdjS8_dNS5_3std3__410__identityEEEvT0_PT3_T1_NS0_13GridEvenShareISI_EET2_T4_E12temp_storage+24];
	setp.lt.f64 	%p45, %fd108, %fd109;
	selp.f64 	%fd110, %fd109, %fd108, %p45;
	ld.shared.f64 	%fd111, [_ZZN3cub18CUB_300001_SM_10006detail6reduce18DeviceReduceKernelINS2_10policy_hubIdjN4cuda3__47maximumIvEEE10Policy1000EPdjS8_dNS5_3std3__410__identityEEEvT0_PT3_T1_NS0_13GridEvenShareISI_EET2_T4_E12temp_storage+32];
	setp.lt.f64 	%p46, %fd110, %fd111;
	selp.f64 	%fd112, %fd111, %fd110, %p46;
	ld.shared.f64 	%fd113, [_ZZN3cub18CUB_300001_SM_10006detail6reduce18DeviceReduceKernelINS2_10policy_hubIdjN4cuda3__47maximumIvEEE10Policy1000EPdjS8_dNS5_3std3__410__identityEEEvT0_PT3_T1_NS0_13GridEvenShareISI_EET2_T4_E12temp_storage+40];
	setp.lt.f64 	%p47, %fd112, %fd113;
	selp.f64 	%fd114, %fd113, %fd112, %p47;
	ld.shared.f64 	%fd115, [_ZZN3cub18CUB_300001_SM_10006detail6reduce18DeviceReduceKernelINS2_10policy_hubIdjN4cuda3__47maximumIvEEE10Policy1000EPdjS8_dNS5_3std3__410__identityEEEvT0_PT3_T1_NS0_13GridEvenShareISI_EET2_T4_E12temp_storage+48];
	setp.lt.f64 	%p48, %fd114, %fd115;
	selp.f64 	%fd116, %fd115, %fd114, %p48;
	ld.shared.f64 	%fd117, [_ZZN3cub18CUB_300001_SM_10006detail6reduce18DeviceReduceKernelINS2_10policy_hubIdjN4cuda3__47maximumIvEEE10Policy1000EPdjS8_dNS5_3std3__410__identityEEEvT0_PT3_T1_NS0_13GridEvenShareISI_EET2_T4_E12temp_storage+56];
	setp.lt.f64 	%p49, %fd116, %fd117;
	selp.f64 	%fd118, %fd117, %fd116, %p49;
	ld.shared.f64 	%fd119, [_ZZN3cub18CUB_300001_SM_10006detail6reduce18DeviceReduceKernelINS2_10policy_hubIdjN4cuda3__47maximumIvEEE10Policy1000EPdjS8_dNS5_3std3__410__identityEEEvT0_PT3_T1_NS0_13GridEvenShareISI_EET2_T4_E12temp_storage+64];
	setp.lt.f64 	%p50, %fd118, %fd119;
	selp.f64 	%fd374, %fd119, %fd118, %p50;
$L__BB4_71:
	mov.u32 	%r507, %tid.x;
	setp.ne.s32 	%p216, %r507, 0;
	@%p216 bra 	$L__BB4_73;
	ld.param.u64 	%rd196, [_ZN3cub18CUB_300001_SM_10006detail6reduce18DeviceReduceKernelINS2_10policy_hubIdjN4cuda3__47maximumIvEEE10Policy1000EPdjS8_dNS5_3std3__410__identityEEEvT0_PT3_T1_NS0_13GridEvenShareISI_EET2_T4__param_1];
	cvta.to.global.u64 	%rd193, %rd196;
	mul.wide.u32 	%rd194, %r3, 8;
	add.s64 	%rd195, %rd193, %rd194;
	st.global.f64 	[%rd195], %fd374;
$L__BB4_73:
	ret;

}
	// .globl	_ZN3cub18CUB_300001_SM_10006detail6reduce28DeviceReduceSingleTileKernelINS2_10policy_hubIdjN4cuda3__47maximumIvEEE10Policy1000EPdSB_iS8_ddNS5_3std3__410__identityEEEvT0_T1_T2_T3_T4_T6_
.visible .entry _ZN3cub18CUB_300001_SM_10006detail6reduce28DeviceReduceSingleTileKernelINS2_10policy_hubIdjN4cuda3__47maximumIvEEE10Policy1000EPdSB_iS8_ddNS5_3std3__410__identityEEEvT0_T1_T2_T3_T4_T6_(
	.param .u64 .ptr .align 1 _ZN3cub18CUB_300001_SM_10006detail6reduce28DeviceReduceSingleTileKernelINS2_10policy_hubIdjN4cuda3__47maximumIvEEE10Policy1000EPdSB_iS8_ddNS5_3std3__410__identityEEEvT0_T1_T2_T3_T4_T6__param_0,
	.param .u64 .ptr .align 1 _ZN3cub18CUB_300001_SM_10006detail6reduce28DeviceReduceSingleTileKernelINS2_10policy_hubIdjN4cuda3__47maximumIvEEE10Policy1000EPdSB_iS8_ddNS5_3std3__410__identityEEEvT0_T1_T2_T3_T4_T6__param_1,
	.param .u32 _ZN3cub18CUB_300001_SM_10006detail6reduce28DeviceReduceSingleTileKernelINS2_10policy_hubIdjN4cuda3__47maximumIvEEE10Policy1000EPdSB_iS8_ddNS5_3std3__410__identityEEEvT0_T1_T2_T3_T4_T6__param_2,
	.param .align 1 .b8 _ZN3cub18CUB_300001_SM_10006detail6reduce28DeviceReduceSingleTileKernelINS2_10policy_hubIdjN4cuda3__47maximumIvEEE10Policy1000EPdSB_iS8_ddNS5_3std3__410__identityEEEvT0_T1_T2_T3_T4_T6__param_3[1],
	.param .f64 _ZN3cub18CUB_300001_SM_10006detail6reduce28DeviceReduceSingleTileKernelINS2_10policy_hubIdjN4cuda3__47maximumIvEEE10Policy1000EPdSB_iS8_ddNS5_3std3__410__identityEEEvT0_T1_T2_T3_T4_T6__param_4,
	.param .align 1 .b8 _ZN3cub18CUB_300001_SM_10006detail6reduce28DeviceReduceSingleTileKernelINS2_10policy_hubIdjN4cuda3__47maximumIvEEE10Policy1000EPdSB_iS8_ddNS5_3std3__410__identityEEEvT0_T1_T2_T3_T4_T6__param_5[1]
)
.maxntid 256
.minnctapersm 1
{
	.reg .pred 	%p<220>;
	.reg .b32 	%r<472>;
	.reg .b64 	%rd<206>;
	.reg .b64 	%fd<381>;
	// demoted variable
	.shared .align 8 .b8 _ZZN3cub18CUB_300001_SM_10006detail6reduce28DeviceReduceSingleTileKernelINS2_10policy_hubIdjN4cuda3__47maximumIvEEE10Policy1000EPdSB_iS8_ddNS5_3std3__410__identityEEEvT0_T1_T2_T3_T4_T6_E12temp_storage[80];
	ld.param.u64 	%rd15, [_ZN3cub18CUB_300001_SM_10006detail6reduce28DeviceReduceSingleTileKernelINS2_10policy_hubIdjN4cuda3__47maximumIvEEE10Policy1000EPdSB_iS8_ddNS5_3std3__410__identityEEEvT0_T1_T2_T3_T4_T6__param_0];
	ld.param.u64 	%rd16, [_ZN3cub18CUB_300001_SM_10006detail6reduce28DeviceReduceSingleTileKernelINS2_10policy_hubIdjN4cuda3__47maximumIvEEE10Policy1000EPdSB_iS8_ddNS5_3std3__410__identityEEEvT0_T1_T2_T3_T4_T6__param_1];
	ld.param.u32 	%r68, [_ZN3cub18CUB_300001_SM_10006detail6reduce28DeviceReduceSingleTileKernelINS2_10policy_hubIdjN4cuda3__47maximumIvEEE10Policy1000EPdSB_iS8_ddNS5_3std3__410__identityEEEvT0_T1_T2_T3_T4_T6__param_2];
	ld.param.f64 	%fd58, [_ZN3cub18CUB_300001_SM_10006detail6reduce28DeviceReduceSingleTileKernelINS2_10policy_hubIdjN4cuda3__47maximumIvEEE10Policy1000EPdSB_iS8_ddNS5_3std3__410__identityEEEvT0_T1_T2_T3_T4_T6__param_4];
	cvta.to.global.u64 	%rd1, %rd16;
	setp.ne.s32 	%p1, %r68, 0;
	@%p1 bra 	$L__BB5_3;
	mov.u32 	%r445, %tid.x;
	setp.ne.s32 	%p219, %r445, 0;
	@%p219 bra 	$L__BB5_74;
	st.global.f64 	[%rd1], %fd58;
	bra.uni 	$L__BB5_74;
$L__BB5_3:
	and.b64  	%rd17, %rd15, 31;
	setp.ne.s64 	%p2, %rd17, 0;
	@%p2 bra 	$L__BB5_38;
	setp.gt.s32 	%p110, %r68, 2047;
	@%p110 bra 	$L__BB5_22;
	mov.u32 	%r1, %tid.x;
	setp.ge.s32 	%p159, %r1, %r68;
	mov.f64 	%fd359, 0d0000000000000000;
	mov.u32 	%r449, %r1;
	@%p159 bra 	$L__BB5_7;
	mul.wide.u32 	%rd169, %r1, 8;
	add.s64 	%rd168, %rd15, %rd169;
	// begin inline asm
	ld.global.nc.u64 %rd167, [%rd168];
	// end inline asm
	mov.b64 	%fd359, %rd167;
	add.s32 	%r449, %r1, 256;
$L__BB5_7:
	setp.ge.s32 	%p160, %r449, %r68;
	@%p160 bra 	$L__BB5_13;
	not.b32 	%r321, %r449;
	add.s32 	%r4, %r68, %r321;
	and.b32  	%r322, %r4, 768;
	setp.eq.s32 	%p161, %r322, 768;
	@%p161 bra 	$L__BB5_11;
	mul.wide.u32 	%rd170, %r449, 8;
	add.s64 	%rd202, %rd15, %rd170;
	shr.u32 	%r323, %r4, 8;
	add.s32 	%r324, %r323, 1;
	and.b32  	%r325, %r324, 3;
	neg.s32 	%r447, %r325;
$L__BB5_10:
	.pragma "nounroll";
	// begin inline asm
	ld.global.nc.u64 %rd171, [%rd202];
	// end inline asm
	mov.b64 	%fd272, %rd171;
	setp.lt.f64 	%p162, %fd359, %fd272;
	selp.f64 	%fd359, %fd272, %fd359, %p162;
	add.s32 	%r449, %r449, 256;
	add.s64 	%rd202, %rd202, 2048;
	add.s32 	%r447, %r447, 1;
	setp.ne.s32 	%p163, %r447, 0;
	@%p163 bra 	$L__BB5_10;
$L__BB5_11:
	setp.lt.u32 	%p164, %r4, 768;
	@%p164 bra 	$L__BB5_13;
$L__BB5_12:
	mul.wide.s32 	%rd181, %r449, 8;
	add.s64 	%rd174, %rd15, %rd181;
	// begin inline asm
	ld.global.nc.u64 %rd173, [%rd174];
	// end inline asm
	mov.b64 	%fd273, %rd173;
	setp.lt.f64 	%p165, %fd359, %fd273;
	selp.f64 	%fd274, %fd273, %fd359, %p165;
	add.s64 	%rd176, %rd174, 2048;
	// begin inline asm
	ld.global.nc.u64 %rd175, [%rd176];
	// end inline asm
	mov.b64 	%fd275, %rd175;
	setp.lt.f64 	%p166, %fd274, %fd275;
	selp.f64 	%fd276, %fd275, %fd274, %p166;
	add.s64 	%rd178, %rd174, 4096;
	// begin inline asm
	ld.global.nc.u64 %rd177, [%rd178];
	// end inline asm
	mov.b64 	%fd277, %rd177;
	setp.lt.f64 	%p167, %fd276, %fd277;
	selp.f64 	%fd278, %fd277, %fd276, %p167;
	add.s64 	%rd180, %rd174, 6144;
	// begin inline asm
	ld.global.nc.u64 %rd179, [%rd180];
	// end inline asm
	mov.b64 	%fd279, %rd179;
	setp.lt.f64 	%p168, %fd278, %fd279;
	selp.f64 	%fd359, %fd279, %fd278, %p168;
	add.s32 	%r449, %r449, 1024;
	setp.lt.s32 	%p169, %r449, %r68;
	@%p169 bra 	$L__BB5_12;
$L__BB5_13:
	setp.lt.s32 	%p170, %r68, 256;
	@%p170 bra 	$L__BB5_18;
	// begin inline asm
	mov.u32 %r389, %laneid;
	// end inline asm
	mov.b64 	%rd192, %fd359;
	mov.b64 	{%r391, %r396}, %rd192;
	mov.b32 	%r397, 1;
	mov.b32 	%r438, 31;
	mov.b32 	%r439, -1;
	// begin inline asm
	shfl.sync.down.b32 %r390, %r391, %r397, %r438, %r439;
	// end inline asm
	// begin inline asm
	shfl.sync.down.b32 %r395, %r396, %r397, %r438, %r439;
	// end inline asm
	mov.b64 	%rd193, {%r390, %r395};
	mov.b64 	%fd327, %rd193;
	setp.gt.s32 	%p198, %r389, 30;
	setp.lt.f64 	%p199, %fd359, %fd327;
	selp.f64 	%fd328, %fd327, %fd359, %p199;
	selp.f64 	%fd329, %fd359, %fd328, %p198;
	mov.b64 	%rd194, %fd329;
	mov.b64 	{%r401, %r406}, %rd194;
	mov.b32 	%r407, 2;
	// begin inline asm
	shfl.sync.down.b32 %r400, %r401, %r407, %r438, %r439;
	// end inline asm
	// begin inline asm
	shfl.sync.down.b32 %r405, %r406, %r407, %r438, %r439;
	// end inline asm
	mov.b64 	%rd195, {%r400, %r405};
	mov.b64 	%fd330, %rd195;
	setp.gt.s32 	%p200, %r389, 29;
	setp.lt.f64 	%p201, %fd329, %fd330;
	selp.f64 	%fd331, %fd330, %fd329, %p201;
	selp.f64 	%fd332, %fd329, %fd331, %p200;
	mov.b64 	%rd196, %fd332;
	mov.b64 	{%r411, %r416}, %rd196;
	mov.b32 	%r417, 4;
	// begin inline asm
	shfl.sync.down.b32 %r410, %r411, %r417, %r438, %r439;
	// end inline asm
	// begin inline asm
	shfl.sync.down.b32 %r415, %r416, %r417, %r438, %r439;
	// end inline asm
	mov.b64 	%rd197, {%r410, %r415};
	mov.b64 	%fd333, %rd197;
	setp.gt.s32 	%p202, %r389, 27;
	setp.lt.f64 	%p203, %fd332, %fd333;
	selp.f64 	%fd334, %fd333, %fd332, %p203;
	selp.f64 	%fd335, %fd332, %fd334, %p202;
	mov.b64 	%rd198, %fd335;
	mov.b64 	{%r421, %r426}, %rd198;
	mov.b32 	%r427, 8;
	// begin inline asm
	shfl.sync.down.b32 %r420, %r421, %r427, %r438, %r439;
	// end inline asm
	// begin inline asm
	shfl.sync.down.b32 %r425, %r426, %r427, %r438, %r439;
	// end inline asm
	mov.b64 	%rd199, {%r420, %r425};
	mov.b64 	%fd336, %rd199;
	setp.gt.s32 	%p204, %r389, 23;
	setp.lt.f64 	%p205, %fd335, %fd336;
	selp.f64 	%fd337, %fd336, %fd335, %p205;
	selp.f64 	%fd338, %fd335, %fd337, %p204;
	mov.b64 	%rd200, %fd338;
	mov.b64 	{%r431, %r436}, %rd200;
	mov.b32 	%r437, 16;
	// begin inline asm
	shfl.sync.down.b32 %r430, %r431, %r437, %r438, %r439;
	// end inline asm
	// begin inline asm
	shfl.sync.down.b32 %r435, %r436, %r437, %r438, %r439;
	// end inline asm
	mov.b64 	%rd201, {%r430, %r435};
	mov.b64 	%fd339, %rd201;
	setp.gt.s32 	%p206, %r389, 15;
	setp.lt.f64 	%p207, %fd338, %fd339;
	selp.f64 	%fd10, %fd339, %fd338, %p207;
	selp.f64 	%fd380, %fd338, %fd10, %p206;
	setp.ne.s32 	%p208, %r389, 0;
	@%p208 bra 	$L__BB5_16;
	shr.u32 	%r440, %r1, 2;
	and.b32  	%r441, %r440, 248;
	mov.u32 	%r442, _ZZN3cub18CUB_300001_SM_10006detail6reduce28DeviceReduceSingleTileKernelINS2_10policy_hubIdjN4cuda3__47maximumIvEEE10Policy1000EPdSB_iS8_ddNS5_3std3__410__identityEEEvT0_T1_T2_T3_T4_T6_E12temp_storage;
	add.s32 	%r443, %r442, %r441;
	st.shared.f64 	[%r443+8], %fd10;
$L__BB5_16:
	bar.sync 	0;
	setp.ne.s32 	%p209, %r1, 0;
	@%p209 bra 	$L__BB5_72;
	ld.shared.f64 	%fd340, [_ZZN3cub18CUB_300001_SM_10006detail6reduce28DeviceReduceSingleTileKernelINS2_10policy_hubIdjN4cuda3__47maximumIvEEE10Policy1000EPdSB_iS8_ddNS5_3std3__410__identityEEEvT0_T1_T2_T3_T4_T6_E12temp_storage+16];
	setp.lt.f64 	%p210, %fd380, %fd340;
	selp.f64 	%fd341, %fd340, %fd380, %p210;
	ld.shared.f64 	%fd342, [_ZZN3cub18CUB_300001_SM_10006detail6reduce28DeviceReduceSingleTileKernelINS2_10policy_hubIdjN4cuda3__47maximumIvEEE10Policy1000EPdSB_iS8_ddNS5_3std3__410__identityEEEvT0_T1_T2_T3_T4_T6_E12temp_storage+24];
	setp.lt.f64 	%p211, %fd341, %fd342;
	selp.f64 	%fd343, %fd342, %fd341, %p211;
	ld.shared.f64 	%fd344, [_ZZN3cub18CUB_300001_SM_10006detail6reduce28DeviceReduceSingleTileKernelINS2_10policy_hubIdjN4cuda3__47maximumIvEEE10Policy1000EPdSB_iS8_ddNS5_3std3__410__identityEEEvT0_T1_T2_T3_T4_T6_E12temp_storage+32];
	setp.lt.f64 	%p212, %fd343, %fd344;
	selp.f64 	%fd345, %fd344, %fd343, %p212;
	ld.shared.f64 	%fd346, [_ZZN3cub18CUB_300001_SM_10006detail6reduce28DeviceReduceSingleTileKernelINS2_10policy_hubIdjN4cuda3__47maximumIvEEE10Policy1000EPdSB_iS8_ddNS5_3std3__410__identityEEEvT0_T1_T2_T3_T4_T6_E12temp_storage+40];
	setp.lt.f64 	%p213, %fd345, %fd346;
	selp.f64 	%fd347, %fd346, %fd345, %p213;
	ld.shared.f64 	%fd348, [_ZZN3cub18CUB_300001_SM_10006detail6reduce28DeviceReduceSingleTileKernelINS2_10policy_hubIdjN4cuda3__47maximumIvEEE10Policy1000EPdSB_iS8_ddNS5_3std3__410__identityEEEvT0_T1_T2_T3_T4_T6_E12temp_storage+48];
	setp.lt.f64 	%p214, %fd347, %fd348;
	selp.f64 	%fd349, %fd348, %fd347, %p214;
	ld.shared.f64 	%fd350, [_ZZN3cub18CUB_300001_SM_10006detail6reduce28DeviceReduceSingleTileKernelINS2_10policy_hubIdjN4cuda3__47maximumIvEEE10Policy1000EPdSB_iS8_ddNS5_3std3__410__identityEEEvT0_T1_T2_T3_T4_T6_E12temp_storage+56];
	setp.lt.f64 	%p215, %fd349, %fd350;
	selp.f64 	%fd351, %fd350, %fd349, %p215;
	ld.shared.f64 	%fd352, [_ZZN3cub18CUB_300001_SM_10006detail6reduce28DeviceReduceSingleTileKernelINS2_10policy_hubIdjN4cuda3__47maximumIvEEE10Policy1000EPdSB_iS8_ddNS5_3std3__410__identityEEEvT0_T1_T2_T3_T4_T6_E12temp_storage+64];
	setp.lt.f64 	%p216, %fd351, %fd352;
	selp.f64 	%fd380, %fd352, %fd351, %p216;
	bra.uni 	$L__BB5_72;
$L__BB5_18:
	// begin inline asm
	mov.u32 %r326, %laneid;
	// end inline asm
	and.b32  	%r377, %r1, 992;
	add.s32 	%r378, %r377, 32;
	setp.gt.s32 	%p171, %r378, %r68;
	not.b32 	%r379, %r377;
	add.s32 	%r380, %r68, %r379;
	selp.b32 	%r375, %r380, 31, %p171;
	mov.b64 	%rd182, %fd359;
	mov.b64 	{%r328, %r333}, %rd182;
	mov.b32 	%r334, 1;
	mov.b32 	%r376, -1;
	// begin inline asm
	shfl.sync.down.b32 %r327, %r328, %r334, %r375, %r376;
	// end inline asm
	// begin inline asm
	shfl.sync.down.b32 %r332, %r333, %r334, %r375, %r376;
	// end inline asm
	mov.b64 	%rd183, {%r327, %r332};
	mov.b64 	%fd280, %rd183;
	setp.lt.s32 	%p172, %r326, %r375;
	setp.lt.f64 	%p173, %fd359, %fd280;
	selp.f64 	%fd281, %fd280, %fd359, %p173;
	selp.f64 	%fd282, %fd281, %fd359, %p172;
	mov.b64 	%rd184, %fd282;
	mov.b64 	{%r338, %r343}, %rd184;
	mov.b32 	%r344, 2;
	// begin inline asm
	shfl.sync.down.b32 %r337, %r338, %r344, %r375, %r376;
	// end inline asm
	// begin inline asm
	shfl.sync.down.b32 %r342, %r343, %r344, %r375, %r376;
	// end inline asm
	mov.b64 	%rd185, {%r337, %r342};
	mov.b64 	%fd283, %rd185;
	add.s32 	%r381, %r326, 2;
	setp.gt.s32 	%p174, %r381, %r375;
	setp.lt.f64 	%p175, %fd282, %fd283;
	selp.f64 	%fd284, %fd283, %fd282, %p175;
	selp.f64 	%fd285, %fd282, %fd284, %p174;
	mov.b64 	%rd186, %fd285;
	mov.b64 	{%r348, %r353}, %rd186;
	mov.b32 	%r354, 4;
	// begin inline asm
	shfl.sync.down.b32 %r347, %r348, %r354, %r375, %r376;
	// end inline asm
	// begin inline asm
	shfl.sync.down.b32 %r352, %r353, %r354, %r375, %r376;
	// end inline asm
	mov.b64 	%rd187, {%r347, %r352};
	mov.b64 	%fd286, %rd187;
	add.s32 	%r382, %r326, 4;
	setp.gt.s32 	%p176, %r382, %r375;
	setp.lt.f64 	%p177, %fd285, %fd286;
	selp.f64 	%fd287, %fd286, %fd285, %p177;
	selp.f64 	%fd288, %fd285, %fd287, %p176;
	mov.b64 	%rd188, %fd288;
	mov.b64 	{%r358, %r363}, %rd188;
	mov.b32 	%r364, 8;
	// begin inline asm
	shfl.sync.down.b32 %r357, %r358, %r364, %r375, %r376;
	// end inline asm
	// begin inline asm
	shfl.sync.down.b32 %r362, %r363, %r364, %r375, %r376;
	// end inline asm
	mov.b64 	%rd189, {%r357, %r362};
	mov.b64 	%fd289, %rd189;
	add.s32 	%r383, %r326, 8;
	setp.gt.s32 	%p178, %r383, %r375;
	setp.lt.f64 	%p179, %fd288, %fd289;
	selp.f64 	%fd290, %fd289, %fd288, %p179;
	selp.f64 	%fd291, %fd288, %fd290, %p178;
	mov.b64 	%rd190, %fd291;
	mov.b64 	{%r368, %r373}, %rd190;
	mov.b32 	%r374, 16;
	// begin inline asm
	shfl.sync.down.b32 %r367, %r368, %r374, %r375, %r376;
	// end inline asm
	// begin inline asm
	shfl.sync.down.b32 %r372, %r373, %r374, %r375, %r376;
	// end inline asm
	mov.b64 	%rd191, {%r367, %r372};
	mov.b64 	%fd292, %rd191;
	add.s32 	%r384, %r326, 16;
	setp.gt.s32 	%p180, %r384, %r375;
	setp.lt.f64 	%p181, %fd291, %fd292;
	selp.f64 	%fd293, %fd292, %fd291, %p181;
	selp.f64 	%fd380, %fd291, %fd293, %p180;
	setp.ne.s32 	%p182, %r326, 0;
	@%p182 bra 	$L__BB5_20;
	shr.u32 	%r385, %r1, 2;
	and.b32  	%r386, %r385, 248;
	mov.u32 	%r387, _ZZN3cub18CUB_300001_SM_10006detail6reduce28DeviceReduceSingleTileKernelINS2_10policy_hubIdjN4cuda3__47maximumIvEEE10Policy1000EPdSB_iS8_ddNS5_3std3__410__identityEEEvT0_T1_T2_T3_T4_T6_E12temp_storage;
	add.s32 	%r388, %r387, %r386;
	st.shared.f64 	[%r388+8], %fd380;
$L__BB5_20:
	bar.sync 	0;
	setp.ne.s32 	%p183, %r1, 0;
	@%p183 bra 	$L__BB5_72;
	setp.gt.s32 	%p184, %r68, 32;
	ld.shared.f64 	%fd294, [_ZZN3cub18CUB_300001_SM_10006detail6reduce28DeviceReduceSingleTileKernelINS2_10policy_hubIdjN4cuda3__47maximumIvEEE10Policy1000EPdSB_iS8_ddNS5_3std3__410__identityEEEvT0_T1_T2_T3_T4_T6_E12temp_storage+16];
	setp.lt.f64 	%p185, %fd380, %fd294;
	selp.f64 	%fd296, %fd294, %fd380, %p185;
	selp.f64 	%fd297, %fd296, %fd380, %p184;
	setp.gt.s32 	%p186, %r68, 64;
	ld.shared.f64 	%fd299, [_ZZN3cub18CUB_300001_SM_10006detail6reduce28DeviceReduceSingleTileKernelINS2_10policy_hubIdjN4cuda3__47maximumIvEEE10Policy1000EPdSB_iS8_ddNS5_3std3__410__identityEEEvT0_T1_T2_T3_T4_T6_E12temp_storage+24];
	setp.lt.f64 	%p187, %fd297, %fd299;
	selp.f64 	%fd301, %fd299, %fd297, %p187;
	selp.f64 	%fd302, %fd301, %fd297, %p186;
	setp.gt.s32 	%p188, %r68, 96;
	ld.shared.f64 	%fd304, [_ZZN3cub18CUB_300001_SM_10006detail6reduce28DeviceReduceSingleTileKernelINS2_10policy_hubIdjN4cuda3__47maximumIvEEE10Policy1000EPdSB_iS8_ddNS5_3std3__410__identityEEEvT0_T1_T2_T3_T4_T6_E12temp_storage+32];
	setp.lt.f64 	%p189, %fd302, %fd304;
	selp.f64 	%fd306, %fd304, %fd302, %p189;
	selp.f64 	%fd307, %fd306, %fd302, %p188;
	setp.gt.s32 	%p190, %r68, 128;
	ld.shared.f64 	%fd309, [_ZZN3cub18CUB_300001_SM_10006detail6reduce28DeviceReduceSingleTileKernelINS2_10policy_hubIdjN4cuda3__47maximumIvEEE10Policy1000EPdSB_iS8_ddNS5_3std3__410__identityEEEvT0_T1_T2_T3_T4_T6_E12temp_storage+40];
	setp.lt.f64 	%p191, %fd307, %fd309;
	selp.f64 	%fd311, %fd309, %fd307, %p191;
	selp.f64 	%fd312, %fd311, %fd307, %p190;
	setp.gt.s32 	%p192, %r68, 160;
	ld.shared.f64 	%fd314, [_ZZN3cub18CUB_300001_SM_10006detail6reduce28DeviceReduceSingleTileKernelINS2_10policy_hubIdjN4cuda3__47maximumIvEEE10Policy1000EPdSB_iS8_ddNS5_3std3__410__identityEEEvT0_T1_T2_T3_T4_T6_E12temp_storage+48];
	setp.lt.f64 	%p193, %fd312, %fd314;
	selp.f64 	%fd316, %fd314, %fd312, %p193;
	selp.f64 	%fd317, %fd316, %fd312, %p192;
	setp.gt.s32 	%p194, %r68, 192;
	ld.shared.f64 	%fd319, [_ZZN3cub18CUB_300001_SM_10006detail6reduce28DeviceReduceSingleTileKernelINS2_10policy_hubIdjN4cuda3__47maximumIvEEE10Policy1000EPdSB_iS8_ddNS5_3std3__410__identityEEEvT0_T1_T2_T3_T4_T6_E12temp_storage+56];
	setp.lt.f64 	%p195, %fd317, %fd319;
	selp.f64 	%fd321, %fd319, %fd317, %p195;
	selp.f64 	%fd322, %fd321, %fd317, %p194;
	setp.gt.s32 	%p196, %r68, 224;
	ld.shared.f64 	%fd324, [_ZZN3cub18CUB_300001_SM_10006detail6reduce28DeviceReduceSingleTileKernelINS2_10policy_hubIdjN4cuda3__47maximumIvEEE10Policy1000EPdSB_iS8_ddNS5_3std3__410__identityEEEvT0_T1_T2_T3_T4_T6_E12temp_storage+64];
	setp.lt.f64 	%p197, %fd322, %fd324;
	selp.f64 	%fd326, %fd324, %fd322, %p197;
	selp.f64 	%fd380, %fd326, %fd322, %p196;
	bra.uni 	$L__BB5_72;
$L__BB5_22:
	mov.u32 	%r13, %tid.x;
	shl.b32 	%r14, %r13, 2;
	mul.wide.u32 	%rd126, %r14, 8;
	add.s64 	%rd116, %rd15, %rd126;
	// begin inline asm
	ld.global.nc.v2.u64 {%rd114, %rd115}, [%rd116];
	// end inline asm
	add.s64 	%rd119, %rd116, 16;
	// begin inline asm
	ld.global.nc.v2.u64 {%rd117, %rd118}, [%rd119];
	// end inline asm
	mov.b64 	%fd206, %rd114;
	mov.b64 	%fd207, %rd115;
	mov.b64 	%fd208, %rd117;
	mov.b64 	%fd209, %rd118;
	add.s64 	%rd122, %rd116, 8192;
	// begin inline asm
	ld.global.nc.v2.u64 {%rd120, %rd121}, [%rd122];
	// end inline asm
	add.s64 	%rd125, %rd116, 8208;
	// begin inline asm
	ld.global.nc.v2.u64 {%rd123, %rd124}, [%rd125];
	// end inline asm
	mov.b64 	%fd210, %rd120;
	mov.b64 	%fd211, %rd121;
	mov.b64 	%fd212, %rd123;
	mov.b64 	%fd213, %rd124;
	setp.lt.f64 	%p111, %fd206, %fd207;
	selp.f64 	%fd214, %fd207, %fd206, %p111;
	setp.lt.f64 	%p112, %fd214, %fd208;
	selp.f64 	%fd215, %fd208, %fd214, %p112;
	setp.lt.f64 	%p113, %fd215, %fd209;
	selp.f64 	%fd216, %fd209, %fd215, %p113;
	setp.lt.f64 	%p114, %fd216, %fd210;
	selp.f64 	%fd217, %fd210, %fd216, %p114;
	setp.lt.f64 	%p115, %fd217, %fd211;
	selp.f64 	%fd218, %fd211, %fd217, %p115;
	setp.lt.f64 	%p116, %fd218, %fd212;
	selp.f64 	%fd219, %fd212, %fd218, %p116;
	setp.lt.f64 	%p117, %fd219, %fd213;
	selp.f64 	%fd366, %fd213, %fd219, %p117;
	setp.lt.u32 	%p118, %r68, 4096;
	mov.b32 	%r452, 2048;
	@%p118 bra 	$L__BB5_26;
	add.s32 	%r15, %r68, -2048;
	mov.b32 	%r452, 2048;
$L__BB5_24:
	add.s32 	%r258, %r452, %r14;
	mul.wide.u32 	%rd139, %r258, 8;
	add.s64 	%rd129, %rd15, %rd139;
	// begin inline asm
	ld.global.nc.v2.u64 {%rd127, %rd128}, [%rd129];
	// end inline asm
	add.s64 	%rd132, %rd129, 16;
	// begin inline asm
	ld.global.nc.v2.u64 {%rd130, %rd131}, [%rd132];
	// end inline asm
	mov.b64 	%fd220, %rd127;
	mov.b64 	%fd221, %rd128;
	mov.b64 	%fd222, %rd130;
	mov.b64 	%fd223, %rd131;
	add.s64 	%rd135, %rd129, 8192;
	// begin inline asm
	ld.global.nc.v2.u64 {%rd133, %rd134}, [%rd135];
	// end inline asm
	add.s64 	%rd138, %rd129, 8208;
	// begin inline asm
	ld.global.nc.v2.u64 {%rd136, %rd137}, [%rd138];
	// end inline asm
	mov.b64 	%fd224, %rd133;
	mov.b64 	%fd225, %rd134;
	mov.b64 	%fd226, %rd136;
	mov.b64 	%fd227, %rd137;
	setp.lt.f64 	%p119, %fd366, %fd220;
	selp.f64 	%fd228, %fd220, %fd366, %p119;
	setp.lt.f64 	%p120, %fd228, %fd221;
	selp.f64 	%fd229, %fd221, %fd228, %p120;
	setp.lt.f64 	%p121, %fd229, %fd222;
	selp.f64 	%fd230, %fd222, %fd229, %p121;
	setp.lt.f64 	%p122, %fd230, %fd223;
	selp.f64 	%fd231, %fd223, %fd230, %p122;
	setp.lt.f64 	%p123, %fd231, %fd224;
	selp.f64 	%fd232, %fd224, %fd231, %p123;
	setp.lt.f64 	%p124, %fd232, %fd225;
	selp.f64 	%fd233, %fd225, %fd232, %p124;
	setp.lt.f64 	%p125, %fd233, %fd226;
	selp.f64 	%fd234, %fd226, %fd233, %p125;
	setp.lt.f64 	%p126, %fd234, %fd227;
	selp.f64 	%fd366, %fd227, %fd234, %p126;
	sub.s32 	%r259, %r68, %r452;
	setp.lt.s32 	%p127, %r259, 2048;
	@%p127 bra 	$L__BB5_34;
	add.s32 	%r452, %r452, 2048;
	setp.le.s32 	%p128, %r452, %r15;
	@%p128 bra 	$L__BB5_24;
$L__BB5_26:
	setp.le.s32 	%p129, %r68, %r452;
	@%p129 bra 	$L__BB5_34;
	sub.s32 	%r19, %r68, %r452;
	setp.ge.s32 	%p130, %r13, %r19;
	@%p130 bra 	$L__BB5_34;
	not.b32 	%r260, %r13;
	add.s32 	%r261, %r68, %r260;
	sub.s32 	%r20, %r261, %r452;
	and.b32  	%r262, %r20, 768;
	setp.eq.s32 	%p131, %r262, 768;
	mov.u32 	%r456, %r13;
	@%p131 bra 	$L__BB5_31;
	add.s32 	%r454, %r13, %r452;
	shr.u32 	%r263, %r20, 8;
	add.s32 	%r264, %r263, 1;
	and.b32  	%r265, %r264, 3;
	neg.s32 	%r453, %r265;
	mov.u32 	%r456, %r13;
$L__BB5_30:
	.pragma "nounroll";
	mul.wide.u32 	%rd142, %r454, 8;
	add.s64 	%rd141, %rd15, %rd142;
	// begin inline asm
	ld.global.nc.u64 %rd140, [%rd141];
	// end inline asm
	mov.b64 	%fd236, %rd140;
	setp.lt.f64 	%p132, %fd366, %fd236;
	selp.f64 	%fd366, %fd236, %fd366, %p132;
	add.s32 	%r456, %r456, 256;
	add.s32 	%r454, %r454, 256;
	add.s32 	%r453, %r453, 1;
	setp.ne.s32 	%p133, %r453, 0;
	@%p133 bra 	$L__BB5_30;
$L__BB5_31:
	setp.lt.u32 	%p134, %r20, 768;
	@%p134 bra 	$L__BB5_34;
	cvt.u64.u32 	%rd143, %r456;
	cvt.u64.u32 	%rd144, %r452;
	add.s64 	%rd145, %rd143, %rd144;
	shl.b64 	%rd146, %rd145, 3;
	add.s64 	%rd147, %rd146, %rd15;
	add.s64 	%rd203, %rd147, 4096;
	add.s32 	%r457, %r456, %r452;
$L__BB5_33:
	mul.wide.u32 	%rd156, %r457, 8;
	add.s64 	%rd149, %rd15, %rd156;
	// begin inline asm
	ld.global.nc.u64 %rd148, [%rd149];
	// end inline asm
	mov.b64 	%fd237, %rd148;
	setp.lt.f64 	%p135, %fd366, %fd237;
	selp.f64 	%fd238, %fd237, %fd366, %p135;
	add.s64 	%rd151, %rd203, -2048;
	// begin inline asm
	ld.global.nc.u64 %rd150, [%rd151];
	// end inline asm
	mov.b64 	%fd239, %rd150;
	setp.lt.f64 	%p136, %fd238, %fd239;
	selp.f64 	%fd240, %fd239, %fd238, %p136;
	// begin inline asm
	ld.global.nc.u64 %rd152, [%rd203];
	// end inline asm
	mov.b64 	%fd241, %rd152;
	setp.lt.f64 	%p137, %fd240, %fd241;
	selp.f64 	%fd242, %fd241, %fd240, %p137;
	add.s64 	%rd155, %rd203, 2048;
	// begin inline asm
	ld.global.nc.u64 %rd154, [%rd155];
	// end inline asm
	mov.b64 	%fd243, %rd154;
	setp.lt.f64 	%p138, %fd242, %fd243;
	selp.f64 	%fd366, %fd243, %fd242, %p138;
	add.s32 	%r456, %r456, 1024;
	add.s64 	%rd203, %rd203, 8192;
	add.s32 	%r457, %r457, 1024;
	setp.lt.s32 	%p139, %r456, %r19;
	@%p139 bra 	$L__BB5_33;
$L__BB5_34:
	// begin inline asm
	mov.u32 %r266, %laneid;
	// end inline asm
	mov.b64 	%rd157, %fd366;
	mov.b64 	{%r268, %r273}, %rd157;
	mov.b32 	%r274, 1;
	mov.b32 	%r315, 31;
	mov.b32 	%r316, -1;
	// begin inline asm
	shfl.sync.down.b32 %r267, %r268, %r274, %r315, %r316;
	// end inline asm
	// begin inline asm
	shfl.sync.down.b32 %r272, %r273, %r274, %r315, %r316;
	// end inline asm
	mov.b64 	%rd158, {%r267, %r272};
	mov.b64 	%fd244, %rd158;
	setp.gt.s32 	%p140, %r266, 30;
	setp.lt.f64 	%p141, %fd366, %fd244;
	selp.f64 	%fd245, %fd244, %fd366, %p141;
	selp.f64 	%fd246, %fd366, %fd245, %p140;
	mov.b64 	%rd159, %fd246;
	mov.b64 	{%r278, %r283}, %rd159;
	mov.b32 	%r284, 2;
	// begin inline asm
	shfl.sync.down.b32 %r277, %r278, %r284, %r315, %r316;
	// end inline asm
	// begin inline asm
	shfl.sync.down.b32 %r282, %r283, %r284, %r315, %r316;
	// end inline asm
	mov.b64 	%rd160, {%r277, %r282};
	mov.b64 	%fd247, %rd160;
	setp.gt.s32 	%p142, %r266, 29;
	setp.lt.f64 	%p143, %fd246, %fd247;
	selp.f64 	%fd248, %fd247, %fd246, %p143;
	selp.f64 	%fd249, %fd246, %fd248, %p142;
	mov.b64 	%rd161, %fd249;
	mov.b64 	{%r288, %r293}, %rd161;
	mov.b32 	%r294, 4;
	// begin inline asm
	shfl.sync.down.b32 %r287, %r288, %r294, %r315, %r316;
	// end inline asm
	// begin inline asm
	shfl.sync.down.b32 %r292, %r293, %r294, %r315, %r316;
	// end inline asm
	mov.b64 	%rd162, {%r287, %r292};
	mov.b64 	%fd250, %rd162;
	setp.gt.s32 	%p144, %r266, 27;
	setp.lt.f64 	%p145, %fd249, %fd250;
	selp.f64 	%fd251, %fd250, %fd249, %p145;
	selp.f64 	%fd252, %fd249, %fd251, %p144;
	mov.b64 	%rd163, %fd252;
	mov.b64 	{%r298, %r303}, %rd163;
	mov.b32 	%r304, 8;
	// begin inline asm
	shfl.sync.down.b32 %r297, %r298, %r304, %r315, %r316;
	// end inline asm
	// begin inline asm
	shfl.sync.down.b32 %r302, %r303, %r304, %r315, %r316;
	// end inline asm
	mov.b64 	%rd164, {%r297, %r302};
	mov.b64 	%fd253, %rd164;
	setp.gt.s32 	%p146, %r266, 23;
	setp.lt.f64 	%p147, %fd252, %fd253;
	selp.f64 	%fd254, %fd253, %fd252, %p147;
	selp.f64 	%fd255, %fd252, %fd254, %p146;
	mov.b64 	%rd165, %fd255;
	mov.b64 	{%r308, %r313}, %rd165;
	mov.b32 	%r314, 16;
	// begin inline asm
	shfl.sync.down.b32 %r307, %r308, %r314, %r315, %r316;
	// end inline asm
	// begin inline asm
	shfl.sync.down.b32 %r312, %r313, %r314, %r315, %r316;
	// end inline asm
	mov.b64 	%rd166, {%r307, %r312};
	mov.b64 	%fd256, %rd166;
	setp.gt.s32 	%p148, %r266, 15;
	setp.lt.f64 	%p149, %fd255, %fd256;
	selp.f64 	%fd26, %fd256, %fd255, %p149;
	selp.f64 	%fd380, %fd255, %fd26, %p148;
	setp.ne.s32 	%p150, %r266, 0;
	@%p150 bra 	$L__BB5_36;
	shr.u32 	%r317, %r13, 2;
	and.b32  	%r318, %r317, 248;
	mov.u32 	%r319, _ZZN3cub18CUB_300001_SM_10006detail6reduce28DeviceReduceSingleTileKernelINS2_10policy_hubIdjN4cuda3__47maximumIvEEE10Policy1000EPdSB_iS8_ddNS5_3std3__410__identityEEEvT0_T1_T2_T3_T4_T6_E12temp_storage;
	add.s32 	%r320, %r319, %r318;
	st.shared.f64 	[%r320+8], %fd26;
$L__BB5_36:
	bar.sync 	0;
	setp.ne.s32 	%p151, %r13, 0;
	@%p151 bra 	$L__BB5_72;
	ld.shared.f64 	%fd257, [_ZZN3cub18CUB_300001_SM_10006detail6reduce28DeviceReduceSingleTileKernelINS2_10policy_hubIdjN4cuda3__47maximumIvEEE10Policy1000EPdSB_iS8_ddNS5_3std3__410__identityEEEvT0_T1_T2_T3_T4_T6_E12temp_storage+16];
	setp.lt.f64 	%p152, %fd380, %fd257;
	selp.f64 	%fd258, %fd257, %fd380, %p152;
	ld.shared.f64 	%fd259, [_ZZN3cub18CUB_300001_SM_10006detail6reduce28DeviceReduceSingleTileKernelINS2_10policy_hubIdjN4cuda3__47maximumIvEEE10Policy1000EPdSB_iS8_ddNS5_3std3__410__identityEEEvT0_T1_T2_T3_T4_T6_E12temp_storage+24];
	setp.lt.f64 	%p153, %fd258, %fd259;
	selp.f64 	%fd260, %fd259, %fd258, %p153;
	ld.shared.f64 	%fd261, [_ZZN3cub18CUB_300001_SM_10006detail6reduce28DeviceReduceSingleTileKernelINS2_10policy_hubIdjN4cuda3__47maximumIvEEE10Policy1000EPdSB_iS8_ddNS5_3std3__410__identityEEEvT0_T1_T2_T3_T4_T6_E12temp_storage+32];
	setp.lt.f64 	%p154, %fd260, %fd261;
	selp.f64 	%fd262, %fd261, %fd260, %p154;
	ld.shared.f64 	%fd263, [_ZZN3cub18CUB_300001_SM_10006detail6reduce28DeviceReduceSingleTileKernelINS2_10policy_hubIdjN4cuda3__47maximumIvEEE10Policy1000EPdSB_iS8_ddNS5_3std3__410__identityEEEvT0_T1_T2_T3_T4_T6_E12temp_storage+40];
	setp.lt.f64 	%p155, %fd262, %fd263;
	selp.f64 	%fd264, %fd263, %fd262, %p155;
	ld.shared.f64 	%fd265, [_ZZN3cub18CUB_300001_SM_10006detail6reduce28DeviceReduceSingleTileKernelINS2_10policy_hubIdjN4cuda3__47maximumIvEEE10Policy1000EPdSB_iS8_ddNS5_3std3__410__identityEEEvT0_T1_T2_T3_T4_T6_E12temp_storage+48];
	setp.lt.f64 	%p156, %fd264, %fd265;
	selp.f64 	%fd266, %fd265, %fd264, %p156;
	ld.shared.f64 	%fd267, [_ZZN3cub18CUB_300001_SM_10006detail6reduce28DeviceReduceSingleTileKernelINS2_10policy_hubIdjN4cuda3__47maximumIvEEE10Policy1000EPdSB_iS8_ddNS5_3std3__410__identityEEEvT0_T1_T2_T3_T4_T6_E12temp_storage+56];
	setp.lt.f64 	%p157, %fd266, %fd267;
	selp.f64 	%fd268, %fd267, %fd266, %p157;
	ld.shared.f64 	%fd269, [_ZZN3cub18CUB_300001_SM_10006detail6reduce28DeviceReduceSingleTileKernelINS2_10policy_hubIdjN4cuda3__47maximumIvEEE10Policy1000EPdSB_iS8_ddNS5_3std3__410__identityEEEvT0_T1_T2_T3_T4_T6_E12temp_storage+64];
	setp.lt.f64 	%p158, %fd268, %fd269;
	selp.f64 	%fd380, %fd269, %fd268, %p158;
	bra.uni 	$L__BB5_72;
$L__BB5_38:
	setp.gt.s32 	%p3, %r68, 2047;
	@%p3 bra 	$L__BB5_56;
	mov.u32 	%r35, %tid.x;
	setp.ge.s32 	%p52, %r35, %r68;
	mov.f64 	%fd372, 0d0000000000000000;
	mov.u32 	%r462, %r35;
	@%p52 bra 	$L__BB5_41;
	mul.wide.u32 	%rd81, %r35, 8;
	add.s64 	%rd80, %rd15, %rd81;
	// begin inline asm
	ld.global.nc.u64 %rd79, [%rd80];
	// end inline asm
	mov.b64 	%fd372, %rd79;
	add.s32 	%r462, %r35, 256;
$L__BB5_41:
	setp.ge.s32 	%p53, %r462, %r68;
	@%p53 bra 	$L__BB5_47;
	not.b32 	%r133, %r462;
	add.s32 	%r38, %r68, %r133;
	and.b32  	%r134, %r38, 768;
	setp.eq.s32 	%p54, %r134, 768;
	@%p54 bra 	$L__BB5_45;
	mul.wide.u32 	%rd82, %r462, 8;
	add.s64 	%rd204, %rd15, %rd82;
	shr.u32 	%r135, %r38, 8;
	add.s32 	%r136, %r135, 1;
	and.b32  	%r137, %r136, 3;
	neg.s32 	%r460, %r137;
$L__BB5_44:
	.pragma "nounroll";
	// begin inline asm
	ld.global.nc.u64 %rd83, [%rd204];
	// end inline asm
	mov.b64 	%fd125, %rd83;
	setp.lt.f64 	%p55, %fd372, %fd125;
	selp.f64 	%fd372, %fd125, %fd372, %p55;
	add.s32 	%r462, %r462, 256;
	add.s64 	%rd204, %rd204, 2048;
	add.s32 	%r460, %r460, 1;
	setp.ne.s32 	%p56, %r460, 0;
	@%p56 bra 	$L__BB5_44;
$L__BB5_45:
	setp.lt.u32 	%p57, %r38, 768;
	@%p57 bra 	$L__BB5_47;
$L__BB5_46:
	mul.wide.s32 	%rd93, %r462, 8;
	add.s64 	%rd86, %rd15, %rd93;
	// begin inline asm
	ld.global.nc.u64 %rd85, [%rd86];
	// end inline asm
	mov.b64 	%fd126, %rd85;
	setp.lt.f64 	%p58, %fd372, %fd126;
	selp.f64 	%fd127, %fd126, %fd372, %p58;
	add.s64 	%rd88, %rd86, 2048;
	// begin inline asm
	ld.global.nc.u64 %rd87, [%rd88];
	// end inline asm
	mov.b64 	%fd128, %rd87;
	setp.lt.f64 	%p59, %fd127, %fd128;
	selp.f64 	%fd129, %fd128, %fd127, %p59;
	add.s64 	%rd90, %rd86, 4096;
	// begin inline asm
	ld.global.nc.u64 %rd89, [%rd90];
	// end inline asm
	mov.b64 	%fd130, %rd89;
	setp.lt.f64 	%p60, %fd129, %fd130;
	selp.f64 	%fd131, %fd130, %fd129, %p60;
	add.s64 	%rd92, %rd86, 6144;
	// begin inline asm
	ld.global.nc.u64 %rd91, [%rd92];
	// end inline asm
	mov.b64 	%fd132, %rd91;
	setp.lt.f64 	%p61, %fd131, %fd132;
	selp.f64 	%fd372, %fd132, %fd131, %p61;
	add.s32 	%r462, %r462, 1024;
	setp.lt.s32 	%p62, %r462, %r68;
	@%p62 bra 	$L__BB5_46;
$L__BB5_47:
	setp.lt.s32 	%p63, %r68, 256;
	@%p63 bra 	$L__BB5_52;
	// begin inline asm
	mov.u32 %r201, %laneid;
	// end inline asm
	mov.b64 	%rd104, %fd372;
	mov.b64 	{%r203, %r208}, %rd104;
	mov.b32 	%r209, 1;
	mov.b32 	%r250, 31;
	mov.b32 	%r251, -1;
	// begin inline asm
	shfl.sync.down.b32 %r202, %r203, %r209, %r250, %r251;
	// end inline asm
	// begin inline asm
	shfl.sync.down.b32 %r207, %r208, %r209, %r250, %r251;
	// end inline asm
	mov.b64 	%rd105, {%r202, %r207};
	mov.b64 	%fd180, %rd105;
	setp.gt.s32 	%p91, %r201, 30;
	setp.lt.f64 	%p92, %fd372, %fd180;
	selp.f64 	%fd181, %fd180, %fd372, %p92;
	selp.f64 	%fd182, %fd372, %fd181, %p91;
	mov.b64 	%rd106, %fd182;
	mov.b64 	{%r213, %r218}, %rd106;
	mov.b32 	%r219, 2;
	// begin inline asm
	shfl.sync.down.b32 %r212, %r213, %r219, %r250, %r251;
	// end inline asm
	// begin inline asm
	shfl.sync.down.b32 %r217, %r218, %r219, %r250, %r251;
	// end inline asm
	mov.b64 	%rd107, {%r212, %r217};
	mov.b64 	%fd183, %rd107;
	setp.gt.s32 	%p93, %r201, 29;
	setp.lt.f64 	%p94, %fd182, %fd183;
	selp.f64 	%fd184, %fd183, %fd182, %p94;
	selp.f64 	%fd185, %fd182, %fd184, %p93;
	mov.b64 	%rd108, %fd185;
	mov.b64 	{%r223, %r228}, %rd108;
	mov.b32 	%r229, 4;
	// begin inline asm
	shfl.sync.down.b32 %r222, %r223, %r229, %r250, %r251;
	// end inline asm
	// begin inline asm
	shfl.sync.down.b32 %r227, %r228, %r229, %r250, %r251;
	// end inline asm
	mov.b64 	%rd109, {%r222, %r227};
	mov.b64 	%fd186, %rd109;
	setp.gt.s32 	%p95, %r201, 27;
	setp.lt.f64 	%p96, %fd185, %fd186;
	selp.f64 	%fd187, %fd186, %fd185, %p96;
	selp.f64 	%fd188, %fd185, %fd187, %p95;
	mov.b64 	%rd110, %fd188;
	mov.b64 	{%r233, %r238}, %rd110;
	mov.b32 	%r239, 8;
	// begin inline asm
	shfl.sync.down.b32 %r232, %r233, %r239, %r250, %r251;
	// end inline asm
	// begin inline asm
	shfl.sync.down.b32 %r237, %r238, %r239, %r250, %r251;
	// end inline asm
	mov.b64 	%rd111, {%r232, %r237};
	mov.b64 	%fd189, %rd111;
	setp.gt.s32 	%p97, %r201, 23;
	setp.lt.f64 	%p98, %fd188, %fd189;
	selp.f64 	%fd190, %fd189, %fd188, %p98;
	selp.f64 	%fd191, %fd188, %fd190, %p97;
	mov.b64 	%rd112, %fd191;
	mov.b64 	{%r243, %r248}, %rd112;
	mov.b32 	%r249, 16;
	// begin inline asm
	shfl.sync.down.b32 %r242, %r243, %r249, %r250, %r251;
	// end inline asm
	// begin inline asm
	shfl.sync.down.b32 %r247, %r248, %r249, %r250, %r251;
	// end inline asm
	mov.b64 	%rd113, {%r242, %r247};
	mov.b64 	%fd192, %rd113;
	setp.gt.s32 	%p99, %r201, 15;
	setp.lt.f64 	%p100, %fd191, %fd192;
	selp.f64 	%fd38, %fd192, %fd191, %p100;
	selp.f64 	%fd380, %fd191, %fd38, %p99;
	setp.ne.s32 	%p101, %r201, 0;
	@%p101 bra 	$L__BB5_50;
	shr.u32 	%r252, %r35, 2;
	and.b32  	%r253, %r252, 248;
	mov.u32 	%r254, _ZZN3cub18CUB_300001_SM_10006detail6reduce28DeviceReduceSingleTileKernelINS2_10policy_hubIdjN4cuda3__47maximumIvEEE10Policy1000EPdSB_iS8_ddNS5_3std3__410__identityEEEvT0_T1_T2_T3_T4_T6_E12temp_storage;
	add.s32 	%r255, %r254, %r253;
	st.shared.f64 	[%r255+8], %fd38;
$L__BB5_50:
	bar.sync 	0;
	setp.ne.s32 	%p102, %r35, 0;
	@%p102 bra 	$L__BB5_72;
	ld.shared.f64 	%fd193, [_ZZN3cub18CUB_300001_SM_10006detail6reduce28DeviceReduceSingleTileKernelINS2_10policy_hubIdjN4cuda3__47maximumIvEEE10Policy1000EPdSB_iS8_ddNS5_3std3__410__identityEEEvT0_T1_T2_T3_T4_T6_E12temp_storage+16];
	setp.lt.f64 	%p103, %fd380, %fd193;
	selp.f64 	%fd194, %fd193, %fd380, %p103;
	ld.shared.f64 	%fd195, [_ZZN3cub18CUB_300001_SM_10006detail6reduce28DeviceReduceSingleTileKernelINS2_10policy_hubIdjN4cuda3__47maximumIvEEE10Policy1000EPdSB_iS8_ddNS5_3std3__410__identityEEEvT0_T1_T2_T3_T4_T6_E12temp_storage+24];
	setp.lt.f64 	%p104, %fd194, %fd195;
	selp.f64 	%fd196, %fd195, %fd194, %p104;
	ld.shared.f64 	%fd197, [_ZZN3cub18CUB_300001_SM_10006detail6reduce28DeviceReduceSingleTileKernelINS2_10policy_hubIdjN4cuda3__47maximumIvEEE10Policy1000EPdSB_iS8_ddNS5_3std3__410__identityEEEvT0_T1_T2_T3_T4_T6_E12temp_storage+32];
	setp.lt.f64 	%p105, %fd196, %fd197;
	selp.f64 	%fd198, %fd197, %fd196, %p105;
	ld.shared.f64 	%fd199, [_ZZN3cub18CUB_300001_SM_10006detail6reduce28DeviceReduceSingleTileKernelINS2_10policy_hubIdjN4cuda3__47maximumIvEEE10Policy1000EPdSB_iS8_ddNS5_3std3__410__identityEEEvT0_T1_T2_T3_T4_T6_E12temp_storage+40];
	setp.lt.f64 	%p106, %fd198, %fd199;
	selp.f64 	%fd200, %fd199, %fd198, %p106;
	ld.shared.f64 	%fd201, [_ZZN3cub18CUB_300001_SM_10006detail6reduce28DeviceReduceSingleTileKernelINS2_10policy_hubIdjN4cuda3__47maximumIvEEE10Policy1000EPdSB_iS8_ddNS5_3std3__410__identityEEEvT0_T1_T2_T3_T4_T6_E12temp_storage+48];
	setp.lt.f64 	%p107, %fd200, %fd201;
	selp.f64 	%fd202, %fd201, %fd200, %p107;
	ld.shared.f64 	%fd203, [_ZZN3cub18CUB_300001_SM_10006detail6reduce28DeviceReduceSingleTileKernelINS2_10policy_hubIdjN4cuda3__47maximumIvEEE10Policy1000EPdSB_iS8_ddNS5_3std3__410__identityEEEvT0_T1_T2_T3_T4_T6_E12temp_storage+56];
	setp.lt.f64 	%p108, %fd202, %fd203;
	selp.f64 	%fd204, %fd203, %fd202, %p108;
	ld.shared.f64 	%fd205, [_ZZN3cub18CUB_300001_SM_10006detail6reduce28DeviceReduceSingleTileKernelINS2_10policy_hubIdjN4cuda3__47maximumIvEEE10Policy1000EPdSB_iS8_ddNS5_3std3__410__identityEEEvT0_T1_T2_T3_T4_T6_E12temp_storage+64];
	setp.lt.f64 	%p109, %fd204, %fd205;
	selp.f64 	%fd380, %fd205, %fd204, %p109;
	bra.uni 	$L__BB5_72;
$L__BB5_52:
	// begin inline asm
	mov.u32 %r138, %laneid;
	// end inline asm
	and.b32  	%r189, %r35, 992;
	add.s32 	%r190, %r189, 32;
	setp.gt.s32 	%p64, %r190, %r68;
	not.b32 	%r191, %r189;
	add.s32 	%r192, %r68, %r191;
	selp.b32 	%r187, %r192, 31, %p64;
	mov.b64 	%rd94, %fd372;
	mov.b64 	{%r140, %r145}, %rd94;
	mov.b32 	%r146, 1;
	mov.b32 	%r188, -1;
	// begin inline asm
	shfl.sync.down.b32 %r139, %r140, %r146, %r187, %r188;
	// end inline asm
	// begin inline asm
	shfl.sync.down.b32 %r144, %r145, %r146, %r187, %r188;
	// end inline asm
	mov.b64 	%rd95, {%r139, %r144};
	mov.b64 	%fd133, %rd95;
	setp.lt.s32 	%p65, %r138, %r187;
	setp.lt.f64 	%p66, %fd372, %fd133;
	selp.f64 	%fd134, %fd133, %fd372, %p66;
	selp.f64 	%fd135, %fd134, %fd372, %p65;
	mov.b64 	%rd96, %fd135;
	mov.b64 	{%r150, %r155}, %rd96;
	mov.b32 	%r156, 2;
	// begin inline asm
	shfl.sync.down.b32 %r149, %r150, %r156, %r187, %r188;
	// end inline asm
	// begin inline asm
	shfl.sync.down.b32 %r154, %r155, %r156, %r187, %r188;
	// end inline asm
	mov.b64 	%rd97, {%r149, %r154};
	mov.b64 	%fd136, %rd97;
	add.s32 	%r193, %r138, 2;
	setp.gt.s32 	%p67, %r193, %r187;
	setp.lt.f64 	%p68, %fd135, %fd136;
	selp.f64 	%fd137, %fd136, %fd135, %p68;
	selp.f64 	%fd138, %fd135, %fd137, %p67;
	mov.b64 	%rd98, %fd138;
	mov.b64 	{%r160, %r165}, %rd98;
	mov.b32 	%r166, 4;
	// begin inline asm
	shfl.sync.down.b32 %r159, %r160, %r166, %r187, %r188;
	// end inline asm
	// begin inline asm
	shfl.sync.down.b32 %r164, %r165, %r166, %r187, %r188;
	// end inline asm
	mov.b64 	%rd99, {%r159, %r164};
	mov.b64 	%fd139, %rd99;
	add.s32 	%r194, %r138, 4;
	setp.gt.s32 	%p69, %r194, %r187;
	setp.lt.f64 	%p70, %fd138, %fd139;
	selp.f64 	%fd140, %fd139, %fd138, %p70;
	selp.f64 	%fd141, %fd138, %fd140, %p69;
	mov.b64 	%rd100, %fd141;
	mov.b64 	{%r170, %r175}, %rd100;
	mov.b32 	%r176, 8;
	// begin inline asm
	shfl.sync.down.b32 %r169, %r170, %r176, %r187, %r188;
	// end inline asm
	// begin inline asm
	shfl.sync.down.b32 %r174, %r175, %r176, %r187, %r188;
	// end inline asm
	mov.b64 	%rd101, {%r169, %r174};
	mov.b64 	%fd142, %rd101;
	add.s32 	%r195, %r138, 8;
	setp.gt.s32 	%p71, %r195, %r187;
	setp.lt.f64 	%p72, %fd141, %fd142;
	selp.f64 	%fd143, %fd142, %fd141, %p72;
	selp.f64 	%fd144, %fd141, %fd143, %p71;
	mov.b64 	%rd102, %fd144;
	mov.b64 	{%r180, %r185}, %rd102;
	mov.b32 	%r186, 16;
	// begin inline asm
	shfl.sync.down.b32 %r179, %r180, %r186, %r187, %r188;
	// end inline asm
	// begin inline asm
	shfl.sync.down.b32 %r184, %r185, %r186, %r187, %r188;
	// end inline asm
	mov.b64 	%rd103, {%r179, %r184};
	mov.b64 	%fd145, %rd103;
	add.s32 	%r196, %r138, 16;
	setp.gt.s32 	%p73, %r196, %r187;
	setp.lt.f64 	%p74, %fd144, %fd145;
	selp.f64 	%fd146, %fd145, %fd144, %p74;
	selp.f64 	%fd380, %fd144, %fd146, %p73;
	setp.ne.s32 	%p75, %r138, 0;
	@%p75 bra 	$L__BB5_54;
	shr.u32 	%r197, %r35, 2;
	and.b32  	%r198, %r197, 248;
	mov.u32 	%r199, _ZZN3cub18CUB_300001_SM_10006detail6reduce28DeviceReduceSingleTileKernelINS2_10policy_hubIdjN4cuda3__47maximumIvEEE10Policy1000EPdSB_iS8_ddNS5_3std3__410__identityEEEvT0_T1_T2_T3_T4_T6_E12temp_storage;
	add.s32 	%r200, %r199, %r198;
	st.shared.f64 	[%r200+8], %fd380;
$L__BB5_54:
	bar.sync 	0;
	setp.ne.s32 	%p76, %r35, 0;
	@%p76 bra 	$L__BB5_72;
	setp.gt.s32 	%p77, %r68, 32;
	ld.shared.f64 	%fd147, [_ZZN3cub18CUB_300001_SM_10006detail6reduce28DeviceReduceSingleTileKernelINS2_10policy_hubIdjN4cuda3__47maximumIvEEE10Policy1000EPdSB_iS8_ddNS5_3std3__410__identityEEEvT0_T1_T2_T3_T4_T6_E12temp_storage+16];
	setp.lt.f64 	%p78, %fd380, %fd147;
	selp.f64 	%fd149, %fd147, %fd380, %p78;
	selp.f64 	%fd150, %fd149, %fd380, %p77;
	setp.gt.s32 	%p79, %r68, 64;
	ld.shared.f64 	%fd152, [_ZZN3cub18CUB_300001_SM_10006detail6reduce28DeviceReduceSingleTileKernelINS2_10policy_hubIdjN4cuda3__47maximumIvEEE10Policy1000EPdSB_iS8_ddNS5_3std3__410__identityEEEvT0_T1_T2_T3_T4_T6_E12temp_storage+24];
	setp.lt.f64 	%p80, %fd150, %fd152;
	selp.f64 	%fd154, %fd152, %fd150, %p80;
	selp.f64 	%fd155, %fd154, %fd150, %p79;
	setp.gt.s32 	%p81, %r68, 96;
	ld.shared.f64 	%fd157, [_ZZN3cub18CUB_300001_SM_10006detail6reduce28DeviceReduceSingleTileKernelINS2_10policy_hubIdjN4cuda3__47maximumIvEEE10Policy1000EPdSB_iS8_ddNS5_3std3__410__identityEEEvT0_T1_T2_T3_T4_T6_E12temp_storage+32];
	setp.lt.f64 	%p82, %fd155, %fd157;
	selp.f64 	%fd159, %fd157, %fd155, %p82;
	selp.f64 	%fd160, %fd159, %fd155, %p81;
	setp.gt.s32 	%p83, %r68, 128;
	ld.shared.f64 	%fd162, [_ZZN3cub18CUB_300001_SM_10006detail6reduce28DeviceReduceSingleTileKernelINS2_10policy_hubIdjN4cuda3__47maximumIvEEE10Policy1000EPdSB_iS8_ddNS5_3std3__410__identityEEEvT0_T1_T2_T3_T4_T6_E12temp_storage+40];
	setp.lt.f64 	%p84, %fd160, %fd162;
	selp.f64 	%fd164, %fd162, %fd160, %p84;
	selp.f64 	%fd165, %fd164, %fd160, %p83;
	setp.gt.s32 	%p85, %r68, 160;
	ld.shared.f64 	%fd167, [_ZZN3cub18CUB_300001_SM_10006detail6reduce28DeviceReduceSingleTileKernelINS2_10policy_hubIdjN4cuda3__47maximumIvEEE10Policy1000EPdSB_iS8_ddNS5_3std3__410__identityEEEvT0_T1_T2_T3_T4_T6_E12temp_storage+48];
	setp.lt.f64 	%p86, %fd165, %fd167;
	selp.f64 	%fd169, %fd167, %fd165, %p86;
	selp.f64 	%fd170, %fd169, %fd165, %p85;
	setp.gt.s32 	%p87, %r68, 192;
	ld.shared.f64 	%fd172, [_ZZN3cub18CUB_300001_SM_10006detail6reduce28DeviceReduceSingleTileKernelINS2_10policy_hubIdjN4cuda3__47maximumIvEEE10Policy1000EPdSB_iS8_ddNS5_3std3__410__identityEEEvT0_T1_T2_T3_T4_T6_E12temp_storage+56];
	setp.lt.f64 	%p88, %fd170, %fd172;
	selp.f64 	%fd174, %fd172, %fd170, %p88;
	selp.f64 	%fd175, %fd174, %fd170, %p87;
	setp.gt.s32 	%p89, %r68, 224;
	ld.shared.f64 	%fd177, [_ZZN3cub18CUB_300001_SM_10006detail6reduce28DeviceReduceSingleTileKernelINS2_10policy_hubIdjN4cuda3__47maximumIvEEE10Policy1000EPdSB_iS8_ddNS5_3std3__410__identityEEEvT0_T1_T2_T3_T4_T6_E12temp_storage+64];
	setp.lt.f64 	%p90, %fd175, %fd177;
	selp.f64 	%fd179, %fd177, %fd175, %p90;
	selp.f64 	%fd380, %fd179, %fd175, %p89;
	bra.uni 	$L__BB5_72;
$L__BB5_56:
	mov.u32 	%r47, %tid.x;
	mul.wide.u32 	%rd34, %r47, 8;
	add.s64 	%rd19, %rd15, %rd34;
	// begin inline asm
	ld.global.nc.u64 %rd18, [%rd19];
	// end inline asm
	mov.b64 	%fd59, %rd18;
	add.s64 	%rd21, %rd19, 2048;
	// begin inline asm
	ld.global.nc.u64 %rd20, [%rd21];
	// end inline asm
	mov.b64 	%fd60, %rd20;
	add.s64 	%rd23, %rd19, 4096;
	// begin inline asm
	ld.global.nc.u64 %rd22, [%rd23];
	// end inline asm
	mov.b64 	%fd61, %rd22;
	add.s64 	%rd25, %rd19, 6144;
	// begin inline asm
	ld.global.nc.u64 %rd24, [%rd25];
	// end inline asm
	mov.b64 	%fd62, %rd24;
	add.s64 	%rd27, %rd19, 8192;
	// begin inline asm
	ld.global.nc.u64 %rd26, [%rd27];
	// end inline asm
	mov.b64 	%fd63, %rd26;
	add.s64 	%rd29, %rd19, 10240;
	// begin inline asm
	ld.global.nc.u64 %rd28, [%rd29];
	// end inline asm
	mov.b64 	%fd64, %rd28;
	add.s64 	%rd31, %rd19, 12288;
	// begin inline asm
	ld.global.nc.u64 %rd30, [%rd31];
	// end inline asm
	mov.b64 	%fd65, %rd30;
	add.s64 	%rd33, %rd19, 14336;
	// begin inline asm
	ld.global.nc.u64 %rd32, [%rd33];
	// end inline asm
	mov.b64 	%fd66, %rd32;
	setp.lt.f64 	%p4, %fd59, %fd60;
	selp.f64 	%fd67, %fd60, %fd59, %p4;
	setp.lt.f64 	%p5, %fd67, %fd61;
	selp.f64 	%fd68, %fd61, %fd67, %p5;
	setp.lt.f64 	%p6, %fd68, %fd62;
	selp.f64 	%fd69, %fd62, %fd68, %p6;
	setp.lt.f64 	%p7, %fd69, %fd63;
	selp.f64 	%fd70, %fd63, %fd69, %p7;
	setp.lt.f64 	%p8, %fd70, %fd64;
	selp.f64 	%fd71, %fd64, %fd70, %p8;
	setp.lt.f64 	%p9, %fd71, %fd65;
	selp.f64 	%fd72, %fd65, %fd71, %p9;
	setp.lt.f64 	%p10, %fd72, %fd66;
	selp.f64 	%fd379, %fd66, %fd72, %p10;
	setp.lt.u32 	%p11, %r68, 4096;
	mov.b32 	%r465, 2048;
	@%p11 bra 	$L__BB5_60;
	add.s32 	%r48, %r68, -2048;
	mov.b32 	%r465, 2048;
$L__BB5_58:
	mul.wide.s32 	%rd51, %r465, 8;
	add.s64 	%rd36, %rd19, %rd51;
	// begin inline asm
	ld.global.nc.u64 %rd35, [%rd36];
	// end inline asm
	mov.b64 	%fd73, %rd35;
	add.s64 	%rd38, %rd36, 2048;
	// begin inline asm
	ld.global.nc.u64 %rd37, [%rd38];
	// end inline asm
	mov.b64 	%fd74, %rd37;
	add.s64 	%rd40, %rd36, 4096;
	// begin inline asm
	ld.global.nc.u64 %rd39, [%rd40];
	// end inline asm
	mov.b64 	%fd75, %rd39;
	add.s64 	%rd42, %rd36, 6144;
	// begin inline asm
	ld.global.nc.u64 %rd41, [%rd42];
	// end inline asm
	mov.b64 	%fd76, %rd41;
	add.s64 	%rd44, %rd36, 8192;
	// begin inline asm
	ld.global.nc.u64 %rd43, [%rd44];
	// end inline asm
	mov.b64 	%fd77, %rd43;
	add.s64 	%rd46, %rd36, 10240;
	// begin inline asm
	ld.global.nc.u64 %rd45, [%rd46];
	// end inline asm
	mov.b64 	%fd78, %rd45;
	add.s64 	%rd48, %rd36, 12288;
	// begin inline asm
	ld.global.nc.u64 %rd47, [%rd48];
	// end inline asm
	mov.b64 	%fd79, %rd47;
	add.s64 	%rd50, %rd36, 14336;
	// begin inline asm
	ld.global.nc.u64 %rd49, [%rd50];
	// end inline asm
	mov.b64 	%fd80, %rd49;
	setp.lt.f64 	%p12, %fd379, %fd73;
	selp.f64 	%fd81, %fd73, %fd379, %p12;
	setp.lt.f64 	%p13, %fd81, %fd74;
	selp.f64 	%fd82, %fd74, %fd81, %p13;
	setp.lt.f64 	%p14, %fd82, %fd75;
	selp.f64 	%fd83, %fd75, %fd82, %p14;
	setp.lt.f64 	%p15, %fd83, %fd76;
	selp.f64 	%fd84, %fd76, %fd83, %p15;
	setp.lt.f64 	%p16, %fd84, %fd77;
	selp.f64 	%fd85, %fd77, %fd84, %p16;
	setp.lt.f64 	%p17, %fd85, %fd78;
	selp.f64 	%fd86, %fd78, %fd85, %p17;
	setp.lt.f64 	%p18, %fd86, %fd79;
	selp.f64 	%fd87, %fd79, %fd86, %p18;
	setp.lt.f64 	%p19, %fd87, %fd80;
	selp.f64 	%fd379, %fd80, %fd87, %p19;
	sub.s32 	%r71, %r68, %r465;
	setp.lt.s32 	%p20, %r71, 2048;
	@%p20 bra 	$L__BB5_68;
	add.s32 	%r465, %r465, 2048;
	setp.le.s32 	%p21, %r465, %r48;
	@%p21 bra 	$L__BB5_58;
$L__BB5_60:
	setp.le.s32 	%p22, %r68, %r465;
	@%p22 bra 	$L__BB5_68;
	sub.s32 	%r52, %r68, %r465;
	setp.ge.s32 	%p23, %r47, %r52;
	@%p23 bra 	$L__BB5_68;
	not.b32 	%r72, %r47;
	add.s32 	%r73, %r68, %r72;
	sub.s32 	%r53, %r73, %r465;
	and.b32  	%r74, %r53, 768;
	setp.eq.s32 	%p24, %r74, 768;
	mov.u32 	%r469, %r47;
	@%p24 bra 	$L__BB5_65;
	add.s32 	%r467, %r47, %r465;
	shr.u32 	%r75, %r53, 8;
	add.s32 	%r76, %r75, 1;
	and.b32  	%r77, %r76, 3;
	neg.s32 	%r466, %r77;
	mov.u32 	%r469, %r47;
$L__BB5_64:
	.pragma "nounroll";
	mul.wide.u32 	%rd54, %r467, 8;
	add.s64 	%rd53, %rd15, %rd54;
	// begin inline asm
	ld.global.nc.u64 %rd52, [%rd53];
	// end inline asm
	mov.b64 	%fd89, %rd52;
	setp.lt.f64 	%p25, %fd379, %fd89;
	selp.f64 	%fd379, %fd89, %fd379, %p25;
	add.s32 	%r469, %r469, 256;
	add.s32 	%r467, %r467, 256;
	add.s32 	%r466, %r466, 1;
	setp.ne.s32 	%p26, %r466, 0;
	@%p26 bra 	$L__BB5_64;
$L__BB5_65:
	setp.lt.u32 	%p27, %r53, 768;
	@%p27 bra 	$L__BB5_68;
	cvt.u64.u32 	%rd55, %r469;
	cvt.u64.u32 	%rd56, %r465;
	add.s64 	%rd57, %rd55, %rd56;
	shl.b64 	%rd58, %rd57, 3;
	add.s64 	%rd59, %rd58, %rd15;
	add.s64 	%rd205, %rd59, 4096;
	add.s32 	%r470, %r469, %r465;
$L__BB5_67:
	mul.wide.u32 	%rd68, %r470, 8;
	add.s64 	%rd61, %rd15, %rd68;
	// begin inline asm
	ld.global.nc.u64 %rd60, [%rd61];
	// end inline asm
	mov.b64 	%fd90, %rd60;
	setp.lt.f64 	%p28, %fd379, %fd90;
	selp.f64 	%fd91, %fd90, %fd379, %p28;
	add.s64 	%rd63, %rd205, -2048;
	// begin inline asm
	ld.global.nc.u64 %rd62, [%rd63];
	// end inline asm
	mov.b64 	%fd92, %rd62;
	setp.lt.f64 	%p29, %fd91, %fd92;
	selp.f64 	%fd93, %fd92, %fd91, %p29;
	// begin inline asm
	ld.global.nc.u64 %rd64, [%rd205];
	// end inline asm
	mov.b64 	%fd94, %rd64;
	setp.lt.f64 	%p30, %fd93, %fd94;
	selp.f64 	%fd95, %fd94, %fd93, %p30;
	add.s64 	%rd67, %rd205, 2048;
	// begin inline asm
	ld.global.nc.u64 %rd66, [%rd67];
	// end inline asm
	mov.b64 	%fd96, %rd66;
	setp.lt.f64 	%p31, %fd95, %fd96;
	selp.f64 	%fd379, %fd96, %fd95, %p31;
	add.s32 	%r469, %r469, 1024;
	add.s64 	%rd205, %rd205, 8192;
	add.s32 	%r470, %r470, 1024;
	setp.lt.s32 	%p32, %r469, %r52;
	@%p32 bra 	$L__BB5_67;
$L__BB5_68:
	// begin inline asm
	mov.u32 %r78, %laneid;
	// end inline asm
	mov.b64 	%rd69, %fd379;
	mov.b64 	{%r80, %r85}, %rd69;
	mov.b32 	%r86, 1;
	mov.b32 	%r127, 31;
	mov.b32 	%r128, -1;
	// begin inline asm
	shfl.sync.down.b32 %r79, %r80, %r86, %r127, %r128;
	// end inline asm
	// begin inline asm
	shfl.sync.down.b32 %r84, %r85, %r86, %r127, %r128;
	// end inline asm
	mov.b64 	%rd70, {%r79, %r84};
	mov.b64 	%fd97, %rd70;
	setp.gt.s32 	%p33, %r78, 30;
	setp.lt.f64 	%p34, %fd379, %fd97;
	selp.f64 	%fd98, %fd97, %fd379, %p34;
	selp.f64 	%fd99, %fd379, %fd98, %p33;
	mov.b64 	%rd71, %fd99;
	mov.b64 	{%r90, %r95}, %rd71;
	mov.b32 	%r96, 2;
	// begin inline asm
	shfl.sync.down.b32 %r89, %r90, %r96, %r127, %r128;
	// end inline asm
	// begin inline asm
	shfl.sync.down.b32 %r94, %r95, %r96, %r127, %r128;
	// end inline asm
	mov.b64 	%rd72, {%r89, %r94};
	mov.b64 	%fd100, %rd72;
	setp.gt.s32 	%p35, %r78, 29;
	setp.lt.f64 	%p36, %fd99, %fd100;
	selp.f64 	%fd101, %fd100, %fd99, %p36;
	selp.f64 	%fd102, %fd99, %fd101, %p35;
	mov.b64 	%rd73, %fd102;
	mov.b64 	{%r100, %r105}, %rd73;
	mov.b32 	%r106, 4;
	// begin inline asm
	shfl.sync.down.b32 %r99, %r100, %r106, %r127, %r128;
	// end inline asm
	// begin inline asm
	shfl.sync.down.b32 %r104, %r105, %r106, %r127, %r128;
	// end inline asm
	mov.b64 	%rd74, {%r99, %r104};
	mov.b64 	%fd103, %rd74;
	setp.gt.s32 	%p37, %r78, 27;
	setp.lt.f64 	%p38, %fd102, %fd103;
	selp.f64 	%fd104, %fd103, %fd102, %p38;
	selp.f64 	%fd105, %fd102, %fd104, %p37;
	mov.b64 	%rd75, %fd105;
	mov.b64 	{%r110, %r115}, %rd75;
	mov.b32 	%r116, 8;
	// begin inline asm
	shfl.sync.down.b32 %r109, %r110, %r116, %r127, %r128;
	// end inline asm
	// begin inline asm
	shfl.sync.down.b32 %r114, %r115, %r116, %r127, %r128;
	// end inline asm
	mov.b64 	%rd76, {%r109, %r114};
	mov.b64 	%fd106, %rd76;
	setp.gt.s32 	%p39, %r78, 23;
	setp.lt.f64 	%p40, %fd105, %fd106;
	selp.f64 	%fd107, %fd106, %fd105, %p40;
	selp.f64 	%fd108, %fd105, %fd107, %p39;
	mov.b64 	%rd77, %fd108;
	mov.b64 	{%r120, %r125}, %rd77;
	mov.b32 	%r126, 16;
	// begin inline asm
	shfl.sync.down.b32 %r119, %r120, %r126, %r127, %r128;
	// end inline asm
	// begin inline asm
	shfl.sync.down.b32 %r124, %r125, %r126, %r127, %r128;
	// end inline asm
	mov.b64 	%rd78, {%r119, %r124};
	mov.b64 	%fd109, %rd78;
	setp.gt.s32 	%p41, %r78, 15;
	setp.lt.f64 	%p42, %fd108, %fd109;
	selp.f64 	%fd54, %fd109, %fd108, %p42;
	selp.f64 	%fd380, %fd108, %fd54, %p41;
	setp.ne.s32 	%p43, %r78, 0;
	@%p43 bra 	$L__BB5_70;
	shr.u32 	%r129, %r47, 2;
	and.b32  	%r130, %r129, 248;
	mov.u32 	%r131, _ZZN3cub18CUB_300001_SM_10006detail6reduce28DeviceReduceSingleTileKernelINS2_10policy_hubIdjN4cuda3__47maximumIvEEE10Policy1000EPdSB_iS8_ddNS5_3std3__410__identityEEEvT0_T1_T2_T3_T4_T6_E12temp_storage;
	add.s32 	%r132, %r131, %r130;
	st.shared.f64 	[%r132+8], %fd54;
$L__BB5_70:
	bar.sync 	0;
	setp.ne.s32 	%p44, %r47, 0;
	@%p44 bra 	$L__BB5_72;
	ld.shared.f64 	%fd110, [_ZZN3cub18CUB_300001_SM_10006detail6reduce28DeviceReduceSingleTileKernelINS2_10policy_hubIdjN4cuda3__47maximumIvEEE10Policy1000EPdSB_iS8_ddNS5_3std3__410__identityEEEvT0_T1_T2_T3_T4_T6_E12temp_storage+16];
	setp.lt.f64 	%p45, %fd380, %fd110;
	selp.f64 	%fd111, %fd110, %fd380, %p45;
	ld.shared.f64 	%fd112, [_ZZN3cub18CUB_300001_SM_10006detail6reduce28DeviceReduceSingleTileKernelINS2_10policy_hubIdjN4cuda3__47maximumIvEEE10Policy1000EPdSB_iS8_ddNS5_3std3__410__identityEEEvT0_T1_T2_T3_T4_T6_E12temp_storage+24];
	setp.lt.f64 	%p46, %fd111, %fd112;
	selp.f64 	%fd113, %fd112, %fd111, %p46;
	ld.shared.f64 	%fd114, [_ZZN3cub18CUB_300001_SM_10006detail6reduce28DeviceReduceSingleTileKernelINS2_10policy_hubIdjN4cuda3__47maximumIvEEE10Policy1000EPdSB_iS8_ddNS5_3std3__410__identityEEEvT0_T1_T2_T3_T4_T6_E12temp_storage+32];
	setp.lt.f64 	%p47, %fd113, %fd114;
	selp.f64 	%fd115, %fd114, %fd113, %p47;
	ld.shared.f64 	%fd116, [_ZZN3cub18CUB_300001_SM_10006detail6reduce28DeviceReduceSingleTileKernelINS2_10policy_hubIdjN4cuda3__47maximumIvEEE10Policy1000EPdSB_iS8_ddNS5_3std3__410__identityEEEvT0_T1_T2_T3_T4_T6_E12temp_storage+40];
	setp.lt.f64 	%p48, %fd115, %fd116;
	selp.f64 	%fd117, %fd116, %fd115, %p48;
	ld.shared.f64 	%fd118, [_ZZN3cub18CUB_300001_SM_10006detail6reduce28DeviceReduceSingleTileKernelINS2_10policy_hubIdjN4cuda3__47maximumIvEEE10Policy1000EPdSB_iS8_ddNS5_3std3__410__identityEEEvT0_T1_T2_T3_T4_T6_E12temp_storage+48];
	setp.lt.f64 	%p49, %fd117, %fd118;
	selp.f64 	%fd119, %fd118, %fd117, %p49;
	ld.shared.f64 	%fd120, [_ZZN3cub18CUB_300001_SM_10006detail6reduce28DeviceReduceSingleTileKernelINS2_10policy_hubIdjN4cuda3__47maximumIvEEE10Policy1000EPdSB_iS8_ddNS5_3std3__410__identityEEEvT0_T1_T2_T3_T4_T6_E12temp_storage+56];
	setp.lt.f64 	%p50, %fd119, %fd120;
	selp.f64 	%fd121, %fd120, %fd119, %p50;
	ld.shared.f64 	%fd122, [_ZZN3cub18CUB_300001_SM_10006detail6reduce28DeviceReduceSingleTileKernelINS2_10policy_hubIdjN4cuda3__47maximumIvEEE10Policy1000EPdSB_iS8_ddNS5_3std3__410__identityEEEvT0_T1_T2_T3_T4_T6_E12temp_storage+64];
	setp.lt.f64 	%p51, %fd121, %fd122;
	selp.f64 	%fd380, %fd122, %fd121, %p51;
$L__BB5_72:
	mov.u32 	%r444, %tid.x;
	setp.ne.s32 	%p217, %r444, 0;
	@%p217 bra 	$L__BB5_74;
	setp.lt.f64 	%p218, %fd58, %fd380;
	selp.f64 	%fd353, %fd380, %fd58, %p218;
	st.global.f64 	[%rd1], %fd353;
$L__BB5_74:
	ret;

}


// ===== COMPILED SASS (sm_100) =====

	.target	sm_100

	.elftype	@"ET_EXEC"


//--------------------- .note.nv.tkinfo           --------------------------
	.section	.note.nv.tkinfo,"",@"SHT_NOTE"
	.sectionflags	@"SHF_NOTE_NV_TKINFO"
	.tkinfo
        /*0018*/ 	.word	0x00000002
        /*0030*/ 	.string	""
        /*0030*/ 	.string	"ptxas"
        /*0030*/ 	.string	"Cuda compilation tools, release 13.0, V13.0.88"
        /*0030*/ 	.string	"Build cuda_13.0.r13.0/compiler.36424714_0"
        /*0030*/ 	.string	"-arch sm_100 -m 64 "



//--------------------- .note.nv.cuinfo           --------------------------
	.section	.note.nv.cuinfo,"",@"SHT_NOTE"
	.sectionflags	@"SHF_NOTE_NV_CUINFO"
        /*0018*/ 	.short	0x0002
        /*001a*/ 	.short	0x0064
        /*001c*/ 	.short	0x0082
	.zero		2


//--------------------- .nv.info                  --------------------------
	.section	.nv.info,"",@"SHT_CUDA_INFO"
	.align	4


	//----- nvinfo : EIATTR_REGCOUNT
	.align		4
        /*0000*/ 	.byte	0x04, 0x2f
        /*0002*/ 	.short	(.L_41 - .L_40)
	.align		4
.L_40:
        /*0004*/ 	.word	index@(_Z7iteratePdS_Pi)
        /*0008*/ 	.word	0x00000014


	//----- nvinfo : EIATTR_FRAME_SIZE
	.align		4
.L_41:
        /*000c*/ 	.byte	0x04, 0x11
        /*000e*/ 	.short	(.L_43 - .L_42)
	.align		4
.L_42:
        /*0010*/ 	.word	index@(_Z7iteratePdS_Pi)
        /*0014*/ 	.word	0x00000000


	//----- nvinfo : EIATTR_REGCOUNT
	.align		4
.L_43:
        /*0018*/ 	.byte	0x04, 0x2f
        /*001a*/ 	.short	(.L_45 - .L_44)
	.align		4
.L_44:
        /*001c*/ 	.word	index@(_Z8razn_arrPdS_S_Pi)
        /*0020*/ 	.word	0x00000010


	//----- nvinfo : EIATTR_FRAME_SIZE
	.align		4
.L_45:
        /*0024*/ 	.byte	0x04, 0x11
        /*0026*/ 	.short	(.L_47 - .L_46)
	.align		4
.L_46:
        /*0028*/ 	.word	index@(_Z8razn_arrPdS_S_Pi)
        /*002c*/ 	.word	0x00000000


	//----- nvinfo : EIATTR_REGCOUNT
	.align		4
.L_47:
        /*0030*/ 	.byte	0x04, 0x2f
        /*0032*/ 	.short	(.L_49 - .L_48)
	.align		4
.L_48:
        /*0034*/ 	.word	index@(_ZN3cub18CUB_300001_SM_10006detail11EmptyKernelIvEEvv)
        /*0038*/ 	.word	0x00000004


	//----- nvinfo : EIATTR_FRAME_SIZE
	.align		4
.L_49:
        /*003c*/ 	.byte	0x04, 0x11
        /*003e*/ 	.short	(.L_51 - .L_50)
	.align		4
.L_50:
        /*0040*/ 	.word	index@(_ZN3cub18CUB_300001_SM_10006detail11EmptyKernelIvEEvv)
        /*0044*/ 	.word	0x00000000


	//----- nvinfo : EIATTR_REGCOUNT
	.align		4
.L_51:
        /*0048*/ 	.byte	0x04, 0x2f
        /*004a*/ 	.short	(.L_53 - .L_52)
	.align		4
.L_52:
        /*004c*/ 	.word	index@(_ZN3cub18CUB_300001_SM_10006detail6reduce28DeviceReduceSingleTileKernelINS2_10policy_hubIdjN4cuda3__47maximumIvEEE10Policy1000EPdSB_jS8_ddNS5_3std3__410__identityEEEvT0_T1_T2_T3_T4_T6_)
        /*0050*/ 	.word	0x0000002c


	//----- nvinfo : EIATTR_FRAME_SIZE
	.align		4
.L_53:
        /*0054*/ 	.byte	0x04, 0x11
        /*0056*/ 	.short	(.L_55 - .L_54)
	.align		4
.L_54:
        /*0058*/ 	.word	index@(_ZN3cub18CUB_300001_SM_10006detail6reduce28DeviceReduceSingleTileKernelINS2_10policy_hubIdjN4cuda3__47maximumIvEEE10Policy1000EPdSB_jS8_ddNS5_3std3__410__identityEEEvT0_T1_T2_T3_T4_T6_)
        /*005c*/ 	.word	0x00000000


	//----- nvinfo : EIATTR_REGCOUNT
	.align		4
.L_55:
        /*0060*/ 	.byte	0x04, 0x2f
        /*0062*/ 	.short	(.L_57 - .L_56)
	.align		4
.L_56:
        /*0064*/ 	.word	index@(_ZN3cub18CUB_300001_SM_10006detail6reduce18DeviceReduceKernelINS2_10policy_hubIdjN4cuda3__47maximumIvEEE10Policy1000EPdjS8_dNS5_3std3__410__identityEEEvT0_PT3_T1_NS0_13GridEvenShareISI_EET2_T4_)
        /*0068*/ 	.word	0x0000001c


	//----- nvinfo : EIATTR_FRAME_SIZE
	.align		4
.L_57:
        /*006c*/ 	.byte	0x04, 0x11
        /*006e*/ 	.short	(.L_59 - .L_58)
	.align		4
.L_58:
        /*0070*/ 	.word	index@(_ZN3cub18CUB_300001_SM_10006detail6reduce18DeviceReduceKernelINS2_10policy_hubIdjN4cuda3__47maximumIvEEE10Policy1000EPdjS8_dNS5_3std3__410__identityEEEvT0_PT3_T1_NS0_13GridEvenShareISI_EET2_T4_)
        /*0074*/ 	.word	0x00000000


	//----- nvinfo : EIATTR_REGCOUNT
	.align		4
.L_59:
        /*0078*/ 	.byte	0x04, 0x2f
        /*007a*/ 	.short	(.L_61 - .L_60)
	.align		4
.L_60:
        /*007c*/ 	.word	index@(_ZN3cub18CUB_300001_SM_10006detail6reduce28DeviceReduceSingleTileKernelINS2_10policy_hubIdjN4cuda3__47maximumIvEEE10Policy1000EPdSB_iS8_ddNS5_3std3__410__identityEEEvT0_T1_T2_T3_T4_T6_)
        /*0080*/ 	.word	0x00000030


	//----- nvinfo : EIATTR_FRAME_SIZE
	.align		4
.L_61:
        /*0084*/ 	.byte	0x04, 0x11
        /*0086*/ 	.short	(.L_63 - .L_62)
	.align		4
.L_62:
        /*0088*/ 	.word	index@(_ZN3cub18CUB_300001_SM_10006detail6reduce28DeviceReduceSingleTileKernelINS2_10policy_hubIdjN4cuda3__47maximumIvEEE10Policy1000EPdSB_iS8_ddNS5_3std3__410__identityEEEvT0_T1_T2_T3_T4_T6_)
        /*008c*/ 	.word	0x00000000


	//----- nvinfo : EIATTR_MIN_STACK_SIZE
	.align		4
.L_63:
        /*0090*/ 	.byte	0x04, 0x12
        /*0092*/ 	.short	(.L_65 - .L_64)
	.align		4
.L_64:
        /*0094*/ 	.word	index@(_ZN3cub18CUB_300001_SM_10006detail6reduce28DeviceReduceSingleTileKernelINS2_10policy_hubIdjN4cuda3__47maximumIvEEE10Policy1000EPdSB_iS8_ddNS5_3std3__410__identityEEEvT0_T1_T2_T3_T4_T6_)
        /*0098*/ 	.word	0x00000000


	//----- nvinfo : EIATTR_MIN_STACK_SIZE
	.align		4
.L_65:
        /*009c*/ 	.byte	0x04, 0x12
        /*009e*/ 	.short	(.L_67 - .L_66)
	.align		4
.L_66:
        /*00a0*/ 	.word	index@(_ZN3cub18CUB_300001_SM_10006detail6reduce18DeviceReduceKernelINS2_10policy_hubIdjN4cuda3__47maximumIvEEE10Policy1000EPdjS8_dNS5_3std3__410__identityEEEvT0_PT3_T1_NS0_13GridEvenShareISI_EET2_T4_)
        /*00a4*/ 	.word	0x00000000


	//----- nvinfo : EIATTR_MIN_STACK_SIZE
	.align		4
.L_67:
        /*00a8*/ 	.byte	0x04, 0x12
        /*00aa*/ 	.short	(.L_69 - .L_68)
	.align		4
.L_68:
        /*00ac*/ 	.word	index@(_ZN3cub18CUB_300001_SM_10006detail6reduce28DeviceReduceSingleTileKernelINS2_10policy_hubIdjN4cuda3__47maximumIvEEE10Policy1000EPdSB_jS8_ddNS5_3std3__410__identityEEEvT0_T1_T2_T3_T4_T6_)
        /*00b0*/ 	.word	0x00000000


	//----- nvinfo : EIATTR_MIN_STACK_SIZE
	.align		4
.L_69:
        /*00b4*/ 	.byte	0x04, 0x12
        /*00b6*/ 	.short	(.L_71 - .L_70)
	.align		4
.L_70:
        /*00b8*/ 	.word	index@(_ZN3cub18CUB_300001_SM_10006detail11EmptyKernelIvEEvv)
        /*00bc*/ 	.word	0x00000000


	//----- nvinfo : EIATTR_MIN_STACK_SIZE
	.align		4
.L_71:
        /*00c0*/ 	.byte	0x04, 0x12
        /*00c2*/ 	.short	(.L_73 - .L_72)
	.align		4
.L_72:
        /*00c4*/ 	.word	index@(_Z8razn_arrPdS_S_Pi)
        /*00c8*/ 	.word	0x00000000


	//----- nvinfo : EIATTR_MIN_STACK_SIZE
	.align		4
.L_73:
        /*00cc*/ 	.byte	0x04, 0x12
        /*00ce*/ 	.short	(.L_75 - .L_74)
	.align		4
.L_74:
        /*00d0*/ 	.word	index@(_Z7iteratePdS_Pi)
        /*00d4*/ 	.word	0x00000000
.L_75:


//--------------------- .nv.compat                --------------------------
	.section	.nv.compat,"",@"SHT_CUDA_COMPAT_INFO"
	.align	4
        /*0000*/ 	.byte	0x02, 0x09, 0x00, 0x00, 0x02, 0x02, 0x01, 0x00, 0x02, 0x05, 0x05, 0x00, 0x03, 0x07, 0x01, 0x01
        /*0010*/ 	.byte	0x02, 0x03, 0x00, 0x00, 0x02, 0x06, 0x01, 0x00, 0x04, 0x0b, 0x08, 0x00, 0x01, 0x00, 0x00, 0x00
        /*0020*/ 	.byte	0x00, 0x00, 0x00, 0x00


//--------------------- .nv.info._ZN3cub18CUB_300001_SM_10006detail6reduce28DeviceReduceSingleTileKernelINS2_10policy_hubIdjN4cuda3__47maximumIvEEE10Policy1000EPdSB_iS8_ddNS5_3std3__410__identityEEEvT0_T1_T2_T3_T4_T6_ --------------------------
	.section	.nv.info._ZN3cub18CUB_300001_SM_10006detail6reduce28DeviceReduceSingleTileKernelINS2_10policy_hubIdjN4cuda3__47maximumIvEEE10Policy1000EPdSB_iS8_ddNS5_3std3__410__identityEEEvT0_T1_T2_T3_T4_T6_,"",@"SHT_CUDA_INFO"
	.sectionflags	@""
	.align	4


	//----- nvinfo : EIATTR_CUDA_API_VERSION
	.align		4
        /*0000*/ 	.byte	0x04, 0x37
        /*0002*/ 	.short	(.L_77 - .L_76)
.L_76:
        /*0004*/ 	.word	0x00000082


	//----- nvinfo : EIATTR_KPARAM_INFO
	.align		4
.L_77:
        /*0008*/ 	.byte	0x04, 0x17
        /*000a*/ 	.short	(.L_79 - .L_78)
.L_78:
        /*000c*/ 	.word	0x00000000
        /*0010*/ 	.short	0x0005
        /*0012*/ 	.short	0x0020
        /*0014*/ 	.byte	0x00, 0xf0, 0x05, 0x00


	//----- nvinfo : EIATTR_KPARAM_INFO
	.align		4
.L_79:
        /*0018*/ 	.byte	0x04, 0x17
        /*001a*/ 	.short	(.L_81 - .L_80)
.L_80:
        /*001c*/ 	.word	0x00000000
        /*0020*/ 	.short	0x0004
        /*0022*/ 	.short	0x0018
        /*0024*/ 	.byte	0x00, 0xf0, 0x21, 0x00


	//----- nvinfo : EIATTR_KPARAM_INFO
	.align		4
.L_81:
        /*0028*/ 	.byte	0x04, 0x17
        /*002a*/ 	.short	(.L_83 - .L_82)
.L_82:
        /*002c*/ 	.word	0x00000000
        /*0030*/ 	.short	0x0003
        /*0032*/ 	.short	0x0014
        /*0034*/ 	.byte	0x00, 0xf0, 0x05, 0x00


	//----- nvinfo : EIATTR_KPARAM_INFO
	.align		4
.L_83:
        /*0038*/ 	.byte	0x04, 0x17
        /*003a*/ 	.short	(.L_85 - .L_84)
.L_84:
        /*003c*/ 	.word	0x00000000
        /*0040*/ 	.short	0x0002
        /*0042*/ 	.short	0x0010
        /*0044*/ 	.byte	0x00, 0xf0, 0x11, 0x00


	//----- nvinfo : EIATTR_KPARAM_INFO
	.align		4
.L_85:
        /*0048*/ 	.byte	0x04, 0x17
        /*004a*/ 	.short	(.L_87 - .L_86)
.L_86:
        /*004c*/ 	.word	0x00000000
        /*0050*/ 	.short	0x0001
        /*0052*/ 	.short	0x0008
        /*0054*/ 	.byte	0x00, 0xf5, 0x21, 0x00


	//----- nvinfo : EIATTR_KPARAM_INFO
	.align		4
.L_87:
        /*0058*/ 	.byte	0x04, 0x17
        /*005a*/ 	.short	(.L_89 - .L_88)
.L_88:
        /*005c*/ 	.word	0x00000000
        /*0060*/ 	.short	0x0000
        /*0062*/ 	.short	0x0000
        /*0064*/ 	.byte	0x00, 0xf5, 0x21, 0x00


	//----- nvinfo : EIATTR_SPARSE_MMA_MASK
	.align		4
.L_89:
        /*0068*/ 	.byte	0x03, 0x50
        /*006a*/ 	.short	0x0000


	//----- nvinfo : EIATTR_MAXREG_COUNT
	.align		4
        /*006c*/ 	.byte	0x03, 0x1b
        /*006e*/ 	.short	0x00ff


	//----- nvinfo : EIATTR_NUM_BARRIERS
	.align		4
        /*0070*/ 	.byte	0x02, 0x4c
        /*0072*/ 	.byte	0x01
	.zero		1


	//----- nvinfo : EIATTR_MERCURY_ISA_VERSION
	.align		4
        /*0074*/ 	.byte	0x03, 0x5f
        /*0076*/ 	.short	0x0101


	//----- nvinfo : EIATTR_COOP_GROUP_MASK_REGIDS
	.align		4
        /*0078*/ 	.byte	0x04, 0x29
        /*007a*/ 	.short	(.L_91 - .L_90)


	//   ....[0]....
.L_90:
        /*007c*/ 	.word	0xffffffff


	//   ....[1]....
        /*0080*/ 	.word	0xffffffff


	//   ....[2]....
        /*0084*/ 	.word	0xffffffff


	//   ....[3]....
        /*0088*/ 	.word	0xffffffff


	//   ....[4]....
        /*008c*/ 	.word	0xffffffff


	//   ....[5]....
        /*0090*/ 	.word	0xffffffff


	//   ....[6]....
        /*0094*/ 	.word	0xffffffff


	//   ....[7]....
        /*0098*/ 	.word	0xffffffff


	//   ....[8]....
        /*009c*/ 	.word	0xffffffff


	//   ....[9]....
        /*00a0*/ 	.word	0xffffffff


	//   ....[10]....
        /*00a4*/ 	.word	0xffffffff


	//   ....[11]....
        /*00a8*/ 	.word	0xffffffff


	//   ....[12]....
        /*00ac*/ 	.word	0xffffffff


	//   ....[13]....
        /*00b0*/ 	.word	0xffffffff


	//   ....[14]....
        /*00b4*/ 	.word	0xffffffff


	//   ....[15]....
        /*00b8*/ 	.word	0xffffffff


	//   ....[16]....
        /*00bc*/ 	.word	0xffffffff


	//   ....[17]....
        /*00c0*/ 	.word	0xffffffff


	//   ....[18]....
        /*00c4*/ 	.word	0xffffffff


	//   ....[19]....
        /*00c8*/ 	.word	0xffffffff


	//   ....[20]....
        /*00cc*/ 	.word	0xffffffff


	//   ....[21]....
        /*00d0*/ 	.word	0xffffffff


	//   ....[22]....
        /*00d4*/ 	.word	0xffffffff


	//   ....[23]....
        /*00d8*/ 	.word	0xffffffff


	//   ....[24]....
        /*00dc*/ 	.word	0xffffffff


	//   ....[25]....
        /*00e0*/ 	.word	0xffffffff


	//   ....[26]....
        /*00e4*/ 	.word	0xffffffff


	//   ....[27]....
        /*00e8*/ 	.word	0xffffffff


	//   ....[28]....
        /*00ec*/ 	.word	0xffffffff


	//   ....[29]....
        /*00f0*/ 	.word	0xffffffff


	//   ....[30]....
        /*00f4*/ 	.word	0xffffffff


	//   ....[31]....
        /*00f8*/ 	.word	0xffffffff


	//   ....[32]....
        /*00fc*/ 	.word	0xffffffff


	//   ....[33]....
        /*0100*/ 	.word	0xffffffff


	//   ....[34]....
        /*0104*/ 	.word	0xffffffff


	//   ....[35]....
        /*0108*/ 	.word	0xffffffff


	//   ....[36]....
        /*010c*/ 	.word	0xffffffff


	//   ....[37]....
        /*0110*/ 	.word	0xffffffff


	//   ....[38]....
        /*0114*/ 	.word	0xffffffff


	//   ....[39]....
        /*0118*/ 	.word	0xffffffff


	//   ....[40]....
        /*011c*/ 	.word	0xffffffff


	//   ....[41]....
        /*0120*/ 	.word	0xffffffff


	//   ....[42]....
        /*0124*/ 	.word	0xffffffff


	//   ....[43]....
        /*0128*/ 	.word	0xffffffff


	//   ....[44]....
        /*012c*/ 	.word	0xffffffff


	//   ....[45]....
        /*0130*/ 	.word	0xffffffff


	//   ....[46]....
        /*0134*/ 	.word	0xffffffff


	//   ....[47]....
        /*0138*/ 	.word	0xffffffff


	//   ....[48]....
        /*013c*/ 	.word	0xffffffff


	//   ....[49]....
        /*0140*/ 	.word	0xffffffff


	//   ....[50]....
        /*0144*/ 	.word	0xffffffff


	//   ....[51]....
        /*0148*/ 	.word	0xffffffff


	//   ....[52]....
        /*014c*/ 	.word	0xffffffff


	//   ....[53]....
        /*0150*/ 	.word	0xffffffff


	//   ....[54]....
        /*0154*/ 	.word	0xffffffff


	//   ....[55]....
        /*0158*/ 	.word	0xffffffff


	//   ....[56]....
        /*015c*/ 	.word	0xffffffff


	//   ....[57]....
        /*0160*/ 	.word	0xffffffff


	//   ....[58]....
        /*0164*/ 	.word	0xffffffff


	//   ....[59]....
        /*0168*/ 	.word	0xffffffff


	//----- nvinfo : EIATTR_COOP_GROUP_INSTR_OFFSETS
	.align		4
.L_91:
        /*016c*/ 	.byte	0x04, 0x28
        /*016e*/ 	.short	(.L_93 - .L_92)


	//   ....[0]....
.L_92:
        /*0170*/ 	.word	0x00000d30


	//   ....[1]....
        /*0174*/ 	.word	0x00000d40


	//   ....[2]....
        /*0178*/ 	.word	0x00000dd0


	//   ....[3]....
        /*017c*/ 	.word	0x00000e10


	//   ....[4]....
        /*0180*/ 	.word	0x00000e80


	//   ....[5]....
        /*0184*/ 	.word	0x00000ea0


	//   ....[6]....
        /*0188*/ 	.word	0x00000ef0


	//   ....[7]....
        /*018c*/ 	.word	0x00000f10


	//   ....[8]....
        /*0190*/ 	.word	0x00000f60


	//   ....[9]....
        /*0194*/ 	.word	0x00000f80


	//   ....[10]....
        /*0198*/ 	.word	0x00001280


	//   ....[11]....
        /*019c*/ 	.word	0x00001290


	//   ....[12]....
        /*01a0*/ 	.word	0x00001320


	//   ....[13]....
        /*01a4*/ 	.word	0x00001350


	//   ....[14]....
        /*01a8*/ 	.word	0x000013b0


	//   ....[15]....
        /*01ac*/ 	.word	0x000013e0


	//   ....[16]....
        /*01b0*/ 	.word	0x00001440


	//   ....[17]....
        /*01b4*/ 	.word	0x00001480


	//   ....[18]....
        /*01b8*/ 	.word	0x000014f0


	//   ....[19]....
        /*01bc*/ 	.word	0x00001530


	//   ....[20]....
        /*01c0*/ 	.word	0x00002960


	//   ....[21]....
        /*01c4*/ 	.word	0x00002970


	//   ....[22]....
        /*01c8*/ 	.word	0x00002a00


	//   ....[23]....
        /*01cc*/ 	.word	0x00002a30


	//   ....[24]....
        /*01d0*/ 	.word	0x00002aa0


	//   ....[25]....
        /*01d4*/ 	.word	0x00002ac0


	//   ....[26]....
        /*01d8*/ 	.word	0x00002b20


	//   ....[27]....
        /*01dc*/ 	.word	0x00002b30


	//   ....[28]....
        /*01e0*/ 	.word	0x00002b80


	//   ....[29]....
        /*01e4*/ 	.word	0x00002b90


	//   ....[30]....
        /*01e8*/ 	.word	0x00003a20


	//   ....[31]....
        /*01ec*/ 	.word	0x00003a30


	//   ....[32]....
        /*01f0*/ 	.word	0x00003ac0


	//   ....[33]....
        /*01f4*/ 	.word	0x00003b00


	//   ....[34]....
        /*01f8*/ 	.word	0x00003b80


	//   ....[35]....
        /*01fc*/ 	.word	0x00003bc0


	//   ....[36]....
        /*0200*/ 	.word	0x00003c20


	//   ....[37]....
        /*0204*/ 	.word	0x00003c50


	//   ....[38]....
        /*0208*/ 	.word	0x00003ca0


	//   ....[39]....
        /*020c*/ 	.word	0x00003cd0


	//   ....[40]....
        /*0210*/ 	.word	0x00003fb0


	//   ....[41]....
        /*0214*/ 	.word	0x00003fc0


	//   ....[42]....
        /*0218*/ 	.word	0x00004050


	//   ....[43]....
        /*021c*/ 	.word	0x00004080


	//   ....[44]....
        /*0220*/ 	.word	0x000040d0


	//   ....[45]....
        /*0224*/ 	.word	0x00004100


	//   ....[46]....
        /*0228*/ 	.word	0x00004170


	//   ....[47]....
        /*022c*/ 	.word	0x000041b0


	//   ....[48]....
        /*0230*/ 	.word	0x00004220


	//   ....[49]....
        /*0234*/ 	.word	0x00004250


	//   ....[50]....
        /*0238*/ 	.word	0x00005700


	//   ....[51]....
        /*023c*/ 	.word	0x00005710


	//   ....[52]....
        /*0240*/ 	.word	0x000057a0


	//   ....[53]....
        /*0244*/ 	.word	0x000057e0


	//   ....[54]....
        /*0248*/ 	.word	0x00005860


	//   ....[55]....
        /*024c*/ 	.word	0x000058a0


	//   ....[56]....
        /*0250*/ 	.word	0x00005900


	//   ....[57]....
        /*0254*/ 	.word	0x00005930


	//   ....[58]....
        /*0258*/ 	.word	0x00005980


	//   ....[59]....
        /*025c*/ 	.word	0x000059b0


	//----- nvinfo : EIATTR_VRC_CTA_INIT_COUNT
	.align		4
.L_93:
        /*0260*/ 	.byte	0x02, 0x4a
	.zero		1
	.zero		1


	//----- nvinfo : EIATTR_EXIT_INSTR_OFFSETS
	.align		4
        /*0264*/ 	.byte	0x04, 0x1c
        /*0266*/ 	.short	(.L_95 - .L_94)


	//   ....[0]....
.L_94:
        /*0268*/ 	.word	0x00000080


	//   ....[1]....
        /*026c*/ 	.word	0x000000c0


	//   ....[2]....
        /*0270*/ 	.word	0x00005c20


	//   ....[3]....
        /*0274*/ 	.word	0x00005ca0


	//----- nvinfo : EIATTR_MAX_THREADS
	.align		4
.L_95:
        /*0278*/ 	.byte	0x04, 0x05
        /*027a*/ 	.short	(.L_97 - .L_96)
.L_96:
        /*027c*/ 	.word	0x00000100
        /*0280*/ 	.word	0x00000001
        /*0284*/ 	.word	0x00000001


	//----- nvinfo : EIATTR_CRS_STACK_SIZE
	.align		4
.L_97:
        /*0288*/ 	.byte	0x04, 0x1e
        /*028a*/ 	.short	(.L_99 - .L_98)
.L_98:
        /*028c*/ 	.word	0x00000000


	//----- nvinfo : EIATTR_CBANK_PARAM_SIZE
	.align		4
.L_99:
        /*0290*/ 	.byte	0x03, 0x19
        /*0292*/ 	.short	0x0021


	//----- nvinfo : EIATTR_PARAM_CBANK
	.align		4
        /*0294*/ 	.byte	0x04, 0x0a
        /*0296*/ 	.short	(.L_101 - .L_100)
	.align		4
.L_100:
        /*0298*/ 	.word	index@(.nv.constant0._ZN3cub18CUB_300001_SM_10006detail6reduce28DeviceReduceSingleTileKernelINS2_10policy_hubIdjN4cuda3__47maximumIvEEE10Policy1000EPdSB_iS8_ddNS5_3std3__410__identityEEEvT0_T1_T2_T3_T4_T6_)
        /*029c*/ 	.short	0x0380
        /*029e*/ 	.short	0x0021


	//----- nvinfo : EIATTR_SW_WAR
	.align		4
.L_101:
        /*02a0*/ 	.byte	0x04, 0x36
        /*02a2*/ 	.short	(.L_103 - .L_102)
.L_102:
        /*02a4*/ 	.word	0x00000008
.L_103:


//--------------------- .nv.info._ZN3cub18CUB_300001_SM_10006detail6reduce18DeviceReduceKernelINS2_10policy_hubIdjN4cuda3__47maximumIvEEE10Policy1000EPdjS8_dNS5_3std3__410__identityEEEvT0_PT3_T1_NS0_13GridEvenShareISI_EET2_T4_ --------------------------
	.section	.nv.info._ZN3cub18CUB_300001_SM_10006detail6reduce18DeviceReduceKernelINS2_10policy_hubIdjN4cuda3__47maximumIvEEE10Policy1000EPdjS8_dNS5_3std3__410__identityEEEvT0_PT3_T1_NS0_13GridEvenShareISI_EET2_T4_,"",@"SHT_CUDA_INFO"
	.sectionflags	@""
	.align	4


	//----- nvinfo : EIATTR_CUDA_API_VERSION
	.align		4
        /*0000*/ 	.byte	0x04, 0x37
        /*0002*/ 	.short	(.L_105 - .L_104)
.L_104:
        /*0004*/ 	.word	0x00000082


	//----- nvinfo : EIATTR_KPARAM_INFO
	.align		4
.L_105:
        /*0008*/ 	.byte	0x04, 0x17
        /*000a*/ 	.short	(.L_107 - .L_106)
.L_106:
        /*000c*/ 	.word	0x00000000
        /*0010*/ 	.short	0x0005
        /*0012*/ 	.short	0x003d
        /*0014*/ 	.byte	0x00, 0xf0, 0x05, 0x00


	//----- nvinfo : EIATTR_KPARAM_INFO
	.align		4
.L_107:
        /*0018*/ 	.byte	0x04, 0x17
        /*001a*/ 	.short	(.L_109 - .L_108)
.L_108:
        /*001c*/ 	.word	0x00000000
        /*0020*/ 	.short	0x0004
        /*0022*/ 	.short	0x003c
        /*0024*/ 	.byte	0x00, 0xf0, 0x05, 0x00


	//----- nvinfo : EIATTR_KPARAM_INFO
	.align		4
.L_109:
        /*0028*/ 	.byte	0x04, 0x17
        /*002a*/ 	.short	(.L_111 - .L_110)
.L_110:
        /*002c*/ 	.word	0x00000000
        /*0030*/ 	.short	0x0003
        /*0032*/ 	.short	0x0014
        /*0034*/ 	.byte	0x00, 0xf0, 0xa1, 0x00


	//----- nvinfo : EIATTR_KPARAM_INFO
	.align		4
.L_111:
        /*0038*/ 	.byte	0x04, 0x17
        /*003a*/ 	.short	(.L_113 - .L_112)
.L_112:
        /*003c*/ 	.word	0x00000000
        /*0040*/ 	.short	0x0002
        /*0042*/ 	.short	0x0010
        /*0044*/ 	.byte	0x00, 0xf0, 0x11, 0x00


	//----- nvinfo : EIATTR_KPARAM_INFO
	.align		4
.L_113:
        /*0048*/ 	.byte	0x04, 0x17
        /*004a*/ 	.short	(.L_115 - .L_114)
.L_114:
        /*004c*/ 	.word	0x00000000
        /*0050*/ 	.short	0x0001
        /*0052*/ 	.short	0x0008
        /*0054*/ 	.byte	0x00, 0xf5, 0x21, 0x00


	//----- nvinfo : EIATTR_KPARAM_INFO
	.align		4
.L_115:
        /*0058*/ 	.byte	0x04, 0x17
        /*005a*/ 	.short	(.L_117 - .L_116)
.L_116:
        /*005c*/ 	.word	0x00000000
        /*0060*/ 	.short	0x0000
        /*0062*/ 	.short	0x0000
        /*0064*/ 	.byte	0x00, 0xf5, 0x21, 0x00


	//----- nvinfo : EIATTR_SPARSE_MMA_MASK
	.align		4
.L_117:
        /*0068*/ 	.byte	0x03, 0x50
        /*006a*/ 	.short	0x0000


	//----- nvinfo : EIATTR_MAXREG_COUNT
	.align		4
        /*006c*/ 	.byte	0x03, 0x1b
        /*006e*/ 	.short	0x00ff


	//----- nvinfo : EIATTR_NUM_BARRIERS
	.align		4
        /*0070*/ 	.byte	0x02, 0x4c
        /*0072*/ 	.byte	0x01
	.zero		1


	//----- nvinfo : EIATTR_MERCURY_ISA_VERSION
	.align		4
        /*0074*/ 	.byte	0x03, 0x5f
        /*0076*/ 	.short	0x0101


	//----- nvinfo : EIATTR_COOP_GROUP_MASK_REGIDS
	.align		4
        /*0078*/ 	.byte	0x04, 0x29
        /*007a*/ 	.short	(.L_119 - .L_118)


	//   ....[0]....
.L_118:
        /*007c*/ 	.word	0xffffffff


	//   ....[1]....
        /*0080*/ 	.word	0xffffffff


	//   ....[2]....
        /*0084*/ 	.word	0xffffffff


	//   ....[3]....
        /*0088*/ 	.word	0xffffffff


	//   ....[4]....
        /*008c*/ 	.word	0xffffffff


	//   ....[5]....
        /*0090*/ 	.word	0xffffffff


	//   ....[6]....
        /*0094*/ 	.word	0xffffffff


	//   ....[7]....
        /*0098*/ 	.word	0xffffffff


	//   ....[8]....
        /*009c*/ 	.word	0xffffffff


	//   ....[9]....
        /*00a0*/ 	.word	0xffffffff


	//   ....[10]....
        /*00a4*/ 	.word	0xffffffff


	//   ....[11]....
        /*00a8*/ 	.word	0xffffffff


	//   ....[12]....
        /*00ac*/ 	.word	0xffffffff


	//   ....[13]....
        /*00b0*/ 	.word	0xffffffff


	//   ....[14]....
        /*00b4*/ 	.word	0xffffffff


	//   ....[15]....
        /*00b8*/ 	.word	0xffffffff


	//   ....[16]....
        /*00bc*/ 	.word	0xffffffff


	//   ....[17]....
        /*00c0*/ 	.word	0xffffffff


	//   ....[18]....
        /*00c4*/ 	.word	0xffffffff


	//   ....[19]....
        /*00c8*/ 	.word	0xffffffff


	//   ....[20]....
        /*00cc*/ 	.word	0xffffffff


	//   ....[21]....
        /*00d0*/ 	.word	0xffffffff


	//   ....[22]....
        /*00d4*/ 	.word	0xffffffff


	//   ....[23]....
        /*00d8*/ 	.word	0xffffffff


	//   ....[24]....
        /*00dc*/ 	.word	0xffffffff


	//   ....[25]....
        /*00e0*/ 	.word	0xffffffff


	//   ....[26]....
        /*00e4*/ 	.word	0xffffffff


	//   ....[27]....
        /*00e8*/ 	.word	0xffffffff


	//   ....[28]....
        /*00ec*/ 	.word	0xffffffff


	//   ....[29]....
        /*00f0*/ 	.word	0xffffffff


	//   ....[30]....
        /*00f4*/ 	.word	0xffffffff


	//   ....[31]....
        /*00f8*/ 	.word	0xffffffff


	//   ....[32]....
        /*00fc*/ 	.word	0xffffffff


	//   ....[33]....
        /*0100*/ 	.word	0xffffffff


	//   ....[34]....
        /*0104*/ 	.word	0xffffffff


	//   ....[35]....
        /*0108*/ 	.word	0xffffffff


	//   ....[36]....
        /*010c*/ 	.word	0xffffffff


	//   ....[37]....
        /*0110*/ 	.word	0xffffffff


	//   ....[38]....
        /*0114*/ 	.word	0xffffffff


	//   ....[39]....
        /*0118*/ 	.word	0xffffffff


	//   ....[40]....
        /*011c*/ 	.word	0xffffffff


	//   ....[41]....
        /*0120*/ 	.word	0xffffffff


	//   ....[42]....
        /*0124*/ 	.word	0xffffffff


	//   ....[43]....
        /*0128*/ 	.word	0xffffffff


	//   ....[44]....
        /*012c*/ 	.word	0xffffffff


	//   ....[45]....
        /*0130*/ 	.word	0xffffffff


	//   ....[46]....
        /*0134*/ 	.word	0xffffffff


	//   ....[47]....
        /*0138*/ 	.word	0xffffffff


	//   ....[48]....
        /*013c*/ 	.word	0xffffffff


	//   ....[49]....
        /*0140*/ 	.word	0xffffffff


	//   ....[50]....
        /*0144*/ 	.word	0xffffffff


	//   ....[51]....
        /*0148*/ 	.word	0xffffffff


	//   ....[52]....
        /*014c*/ 	.word	0xffffffff


	//   ....[53]....
        /*0150*/ 	.word	0xffffffff


	//   ....[54]....
        /*0154*/ 	.word	0xffffffff


	//   ....[55]....
        /*0158*/ 	.word	0xffffffff


	//   ....[56]....
        /*015c*/ 	.word	0xffffffff


	//   ....[57]....
        /*0160*/ 	.word	0xffffffff


	//   ....[58]....
        /*0164*/ 	.word	0xffffffff


	//   ....[59]....
        /*0168*/ 	.word	0xffffffff


	//----- nvinfo : EIATTR_COOP_GROUP_INSTR_OFFSETS
	.align		4
.L_119:
        /*016c*/ 	.byte	0x04, 0x28
        /*016e*/ 	.short	(.L_121 - .L_120)


	//   ....[0]....
.L_120:
        /*0170*/ 	.word	0x000005c0


	//   ....[1]....
        /*0174*/ 	.word	0x000005d0


	//   ....[2]....
        /*0178*/ 	.word	0x00000660


	//   ....[3]....
        /*017c*/ 	.word	0x00000670


	//   ....[4]....
        /*0180*/ 	.word	0x000006d0


	//   ....[5]....
        /*0184*/ 	.word	0x00000700


	//   ....[6]....
        /*0188*/ 	.word	0x00000780


	//   ....[7]....
        /*018c*/ 	.word	0x00000790


	//   ....[8]....
        /*0190*/ 	.word	0x000007e0


	//   ....[9]....
        /*0194*/ 	.word	0x000007f0


	//   ....[10]....
        /*0198*/ 	.word	0x00000ad0


	//   ....[11]....
        /*019c*/ 	.word	0x00000ae0


	//   ....[12]....
        /*01a0*/ 	.word	0x00000b70


	//   ....[13]....
        /*01a4*/ 	.word	0x00000b90


	//   ....[14]....
        /*01a8*/ 	.word	0x00000bf0


	//   ....[15]....
        /*01ac*/ 	.word	0x00000c10


	//   ....[16]....
        /*01b0*/ 	.word	0x00000c70


	//   ....[17]....
        /*01b4*/ 	.word	0x00000ca0


	//   ....[18]....
        /*01b8*/ 	.word	0x00000d20


	//   ....[19]....
        /*01bc*/ 	.word	0x00000d40


	//   ....[20]....
        /*01c0*/ 	.word	0x00001b60


	//   ....[21]....
        /*01c4*/ 	.word	0x00001b70


	//   ....[22]....
        /*01c8*/ 	.word	0x00001c00


	//   ....[23]....
        /*01cc*/ 	.word	0x00001c30


	//   ....[24]....
        /*01d0*/ 	.word	0x00001ca0


	//   ....[25]....
        /*01d4*/ 	.word	0x00001cc0


	//   ....[26]....
        /*01d8*/ 	.word	0x00001d20


	//   ....[27]....
        /*01dc*/ 	.word	0x00001d30


	//   ....[28]....
        /*01e0*/ 	.word	0x00001d80


	//   ....[29]....
        /*01e4*/ 	.word	0x00001d90


	//   ....[30]....
        /*01e8*/ 	.word	0x00002530


	//   ....[31]....
        /*01ec*/ 	.word	0x00002540


	//   ....[32]....
        /*01f0*/ 	.word	0x000025d0


	//   ....[33]....
        /*01f4*/ 	.word	0x000025e0


	//   ....[34]....
        /*01f8*/ 	.word	0x00002640


	//   ....[35]....
        /*01fc*/ 	.word	0x00002670


	//   ....[36]....
        /*0200*/ 	.word	0x000026f0


	//   ....[37]....
        /*0204*/ 	.word	0x00002700


	//   ....[38]....
        /*0208*/ 	.word	0x00002750


	//   ....[39]....
        /*020c*/ 	.word	0x00002760


	//   ....[40]....
        /*0210*/ 	.word	0x00002a60


	//   ....[41]....
        /*0214*/ 	.word	0x00002a70


	//   ....[42]....
        /*0218*/ 	.word	0x00002b00


	//   ....[43]....
        /*021c*/ 	.word	0x00002b20


	//   ....[44]....
        /*0220*/ 	.word	0x00002b80


	//   ....[45]....
        /*0224*/ 	.word	0x00002ba0


	//   ....[46]....
        /*0228*/ 	.word	0x00002c00


	//   ....[47]....
        /*022c*/ 	.word	0x00002c40


	//   ....[48]....
        /*0230*/ 	.word	0x00002cc0


	//   ....[49]....
        /*0234*/ 	.word	0x00002ce0


	//   ....[50]....
        /*0238*/ 	.word	0x00003b40


	//   ....[51]....
        /*023c*/ 	.word	0x00003b50


	//   ....[52]....
        /*0240*/ 	.word	0x00003be0


	//   ....[53]....
        /*0244*/ 	.word	0x00003bf0


	//   ....[54]....
        /*0248*/ 	.word	0x00003c50


	//   ....[55]....
        /*024c*/ 	.word	0x00003c80


	//   ....[56]....
        /*0250*/ 	.word	0x00003d00


	//   ....[57]....
        /*0254*/ 	.word	0x00003d10


	//   ....[58]....
        /*0258*/ 	.word	0x00003d60


	//   ....[59]....
        /*025c*/ 	.word	0x00003d70


	//----- nvinfo : EIATTR_VRC_CTA_INIT_COUNT
	.align		4
.L_121:
        /*0260*/ 	.byte	0x02, 0x4a
	.zero		1
	.zero		1


	//----- nvinfo : EIATTR_EXIT_INSTR_OFFSETS
	.align		4
        /*0264*/ 	.byte	0x04, 0x1c
        /*0266*/ 	.short	(.L_123 - .L_122)


	//   ....[0]....
.L_122:
        /*0268*/ 	.word	0x00003fe0


	//   ....[1]....
        /*026c*/ 	.word	0x00004040


	//----- nvinfo : EIATTR_MAX_THREADS
	.align		4
.L_123:
        /*0270*/ 	.byte	0x04, 0x05
        /*0272*/ 	.short	(.L_125 - .L_124)
.L_124:
        /*0274*/ 	.word	0x00000100
        /*0278*/ 	.word	0x00000001
        /*027c*/ 	.word	0x00000001


	//----- nvinfo : EIATTR_CRS_STACK_SIZE
	.align		4
.L_125:
        /*0280*/ 	.byte	0x04, 0x1e
        /*0282*/ 	.short	(.L_127 - .L_126)
.L_126:
        /*0284*/ 	.word	0x00000000


	//----- nvinfo : EIATTR_CBANK_PARAM_SIZE
	.align		4
.L_127:
        /*0288*/ 	.byte	0x03, 0x19
        /*028a*/ 	.short	0x003e


	//----- nvinfo : EIATTR_PARAM_CBANK
	.align		4
        /*028c*/ 	.byte	0x04, 0x0a
        /*028e*/ 	.short	(.L_129 - .L_128)
	.align		4
.L_128:
        /*0290*/ 	.word	index@(.nv.constant0._ZN3cub18CUB_300001_SM_10006detail6reduce18DeviceReduceKernelINS2_10policy_hubIdjN4cuda3__47maximumIvEEE10Policy1000EPdjS8_dNS5_3std3__410__identityEEEvT0_PT3_T1_NS0_13GridEvenShareISI_EET2_T4_)
        /*0294*/ 	.short	0x0380
        /*0296*/ 	.short	0x003e


	//----- nvinfo : EIATTR_SW_WAR
	.align		4
.L_129:
        /*0298*/ 	.byte	0x04, 0x36
        /*029a*/ 	.short	(.L_131 - .L_130)
.L_130:
        /*029c*/ 	.word	0x00000008
.L_131:


//--------------------- .nv.info._ZN3cub18CUB_300001_SM_10006detail6reduce28DeviceReduceSingleTileKernelINS2_10policy_hubIdjN4cuda3__47maximumIvEEE10Policy1000EPdSB_jS8_ddNS5_3std3__410__identityEEEvT0_T1_T2_T3_T4_T6_ --------------------------
	.section	.nv.info._ZN3cub18CUB_300001_SM_10006detail6reduce28DeviceReduceSingleTileKernelINS2_10policy_hubIdjN4cuda3__47maximumIvEEE10Policy1000EPdSB_jS8_ddNS5_3std3__410__identityEEEvT0_T1_T2_T3_T4_T6_,"",@"SHT_CUDA_INFO"
	.sectionflags	@""
	.align	4


	//----- nvinfo : EIATTR_CUDA_API_VERSION
	.align		4
        /*0000*/ 	.byte	0x04, 0x37
        /*0002*/ 	.short	(.L_133 - .L_132)
.L_132:
        /*0004*/ 	.word	0x00000082


	//----- nvinfo : EIATTR_KPARAM_INFO
	.align		4
.L_133:
        /*0008*/ 	.byte	0x04, 0x17
        /*000a*/ 	.short	(.L_135 - .L_134)
.L_134:
        /*000c*/ 	.word	0x00000000
        /*0010*/ 	.short	0x0005
        /*0012*/ 	.short	0x0020
        /*0014*/ 	.byte	0x00, 0xf0, 0x05, 0x00


	//----- nvinfo : EIATTR_KPARAM_INFO
	.align		4
.L_135:
        /*0018*/ 	.byte	0x04, 0x17
        /*001a*/ 	.short	(.L_137 - .L_136)
.L_136:
        /*001c*/ 	.word	0x00000000
        /*0020*/ 	.short	0x0004
        /*0022*/ 	.short	0x0018
        /*0024*/ 	.byte	0x00, 0xf0, 0x21, 0x00


	//----- nvinfo : EIATTR_KPARAM_INFO
	.align		4
.L_137:
        /*0028*/ 	.byte	0x04, 0x17
        /*002a*/ 	.short	(.L_139 - .L_138)
.L_138:
        /*002c*/ 	.word	0x00000000
        /*0030*/ 	.short	0x0003
        /*0032*/ 	.short	0x0014
        /*0034*/ 	.byte	0x00, 0xf0, 0x05, 0x00


	//----- nvinfo : EIATTR_KPARAM_INFO
	.align		4
.L_139:
        /*0038*/ 	.byte	0x04, 0x17
        /*003a*/ 	.short	(.L_141 - .L_140)
.L_140:
        /*003c*/ 	.word	0x00000000
        /*0040*/ 	.short	0x0002
        /*0042*/ 	.short	0x0010
        /*0044*/ 	.byte	0x00, 0xf0, 0x11, 0x00


	//----- nvinfo : EIATTR_KPARAM_INFO
	.align		4
.L_141:
        /*0048*/ 	.byte	0x04, 0x17
        /*004a*/ 	.short	(.L_143 - .L_142)
.L_142:
        /*004c*/ 	.word	0x00000000
        /*0050*/ 	.short	0x0001
        /*0052*/ 	.short	0x0008
        /*0054*/ 	.byte	0x00, 0xf5, 0x21, 0x00


	//----- nvinfo : EIATTR_KPARAM_INFO
	.align		4
.L_143:
        /*0058*/ 	.byte	0x04, 0x17
        /*005a*/ 	.short	(.L_145 - .L_144)
.L_144:
        /*005c*/ 	.word	0x00000000
        /*0060*/ 	.short	0x0000
        /*0062*/ 	.short	0x0000
        /*0064*/ 	.byte	0x00, 0xf5, 0x21, 0x00


	//----- nvinfo : EIATTR_SPARSE_MMA_MASK
	.align		4
.L_145:
        /*0068*/ 	.byte	0x03, 0x50
        /*006a*/ 	.short	0x0000


	//----- nvinfo : EIATTR_MAXREG_COUNT
	.align		4
        /*006c*/ 	.byte	0x03, 0x1b
        /*006e*/ 	.short	0x00ff


	//----- nvinfo : EIATTR_NUM_BARRIERS
	.align		4
        /*0070*/ 	.byte	0x02, 0x4c
        /*0072*/ 	.byte	0x01
	.zero		1


	//----- nvinfo : EIATTR_MERCURY_ISA_VERSION
	.align		4
        /*0074*/ 	.byte	0x03, 0x5f
        /*0076*/ 	.short	0x0101


	//----- nvinfo : EIATTR_COOP_GROUP_MASK_REGIDS
	.align		4
        /*0078*/ 	.byte	0x04, 0x29
        /*007a*/ 	.short	(.L_147 - .L_146)


	//   ....[0]....
.L_146:
        /*007c*/ 	.word	0xffffffff


	//   ....[1]....
        /*0080*/ 	.word	0xffffffff


	//   ....[2]....
        /*0084*/ 	.word	0xffffffff


	//   ....[3]....
        /*0088*/ 	.word	0xffffffff


	//   ....[4]....
        /*008c*/ 	.word	0xffffffff


	//   ....[5]....
        /*0090*/ 	.word	0xffffffff


	//   ....[6]....
        /*0094*/ 	.word	0xffffffff


	//   ....[7]....
        /*0098*/ 	.word	0xffffffff


	//   ....[8]....
        /*009c*/ 	.word	0xffffffff


	//   ....[9]....
        /*00a0*/ 	.word	0xffffffff


	//   ....[10]....
        /*00a4*/ 	.word	0xffffffff


	//   ....[11]....
        /*00a8*/ 	.word	0xffffffff


	//   ....[12]....
        /*00ac*/ 	.word	0xffffffff


	//   ....[13]....
        /*00b0*/ 	.word	0xffffffff


	//   ....[14]....
        /*00b4*/ 	.word	0xffffffff


	//   ....[15]....
        /*00b8*/ 	.word	0xffffffff


	//   ....[16]....
        /*00bc*/ 	.word	0xffffffff


	//   ....[17]....
        /*00c0*/ 	.word	0xffffffff


	//   ....[18]....
        /*00c4*/ 	.word	0xffffffff


	//   ....[19]....
        /*00c8*/ 	.word	0xffffffff


	//   ....[20]....
        /*00cc*/ 	.word	0xffffffff


	//   ....[21]....
        /*00d0*/ 	.word	0xffffffff


	//   ....[22]....
        /*00d4*/ 	.word	0xffffffff


	//   ....[23]....
        /*00d8*/ 	.word	0xffffffff


	//   ....[24]....
        /*00dc*/ 	.word	0xffffffff


	//   ....[25]....
        /*00e0*/ 	.word	0xffffffff


	//   ....[26]....
        /*00e4*/ 	.word	0xffffffff


	//   ....[27]....
        /*00e8*/ 	.word	0xffffffff


	//   ....[28]....
        /*00ec*/ 	.word	0xffffffff


	//   ....[29]....
        /*00f0*/ 	.word	0xffffffff


	//   ....[30]....
        /*00f4*/ 	.word	0xffffffff


	//   ....[31]....
        /*00f8*/ 	.word	0xffffffff


	//   ....[32]....
        /*00fc*/ 	.word	0xffffffff


	//   ....[33]....
        /*0100*/ 	.word	0xffffffff


	//   ....[34]....
        /*0104*/ 	.word	0xffffffff


	//   ....[35]....
        /*0108*/ 	.word	0xffffffff


	//   ....[36]....
        /*010c*/ 	.word	0xffffffff


	//   ....[37]....
        /*0110*/ 	.word	0xffffffff


	//   ....[38]....
        /*0114*/ 	.word	0xffffffff


	//   ....[39]....
        /*0118*/ 	.word	0xffffffff


	//   ....[40]....
        /*011c*/ 	.word	0xffffffff


	//   ....[41]....
        /*0120*/ 	.word	0xffffffff


	//   ....[42]....
        /*0124*/ 	.word	0xffffffff


	//   ....[43]....
        /*0128*/ 	.word	0xffffffff


	//   ....[44]....
        /*012c*/ 	.word	0xffffffff


	//   ....[45]....
        /*0130*/ 	.word	0xffffffff


	//   ....[46]....
        /*0134*/ 	.word	0xffffffff


	//   ....[47]....
        /*0138*/ 	.word	0xffffffff


	//   ....[48]....
        /*013c*/ 	.word	0xffffffff


	//   ....[49]....
        /*0140*/ 	.word	0xffffffff


	//   ....[50]....
        /*0144*/ 	.word	0xffffffff


	//   ....[51]....
        /*0148*/ 	.word	0xffffffff


	//   ....[52]....
        /*014c*/ 	.word	0xffffffff


	//   ....[53]....
        /*0150*/ 	.word	0xffffffff


	//   ....[54]....
        /*0154*/ 	.word	0xffffffff


	//   ....[55]....
        /*0158*/ 	.word	0xffffffff


	//   ....[56]....
        /*015c*/ 	.word	0xffffffff


	//   ....[57]....
        /*0160*/ 	.word	0xffffffff


	//   ....[58]....
        /*0164*/ 	.word	0xffffffff


	//   ....[59]....
        /*0168*/ 	.word	0xffffffff


	//----- nvinfo : EIATTR_COOP_GROUP_INSTR_OFFSETS
	.align		4
.L_147:
        /*016c*/ 	.byte	0x04, 0x28
        /*016e*/ 	.short	(.L_149 - .L_148)


	//   ....[0]....
.L_148:
        /*0170*/ 	.word	0x00000cb0


	//   ....[1]....
        /*0174*/ 	.word	0x00000cc0


	//   ....[2]....
        /*0178*/ 	.word	0x00000d50


	//   ....[3]....
        /*017c*/ 	.word	0x00000d90


	//   ....[4]....
        /*0180*/ 	.word	0x00000e10


	//   ....[5]....
        /*0184*/ 	.word	0x00000e40


	//   ....[6]....
        /*0188*/ 	.word	0x00000e90


	//   ....[7]....
        /*018c*/ 	.word	0x00000ec0


	//   ....[8]....
        /*0190*/ 	.word	0x00000f10


	//   ....[9]....
        /*0194*/ 	.word	0x00000f40


	//   ....[10]....
        /*0198*/ 	.word	0x00001240


	//   ....[11]....
        /*019c*/ 	.word	0x00001250


	//   ....[12]....
        /*01a0*/ 	.word	0x000012e0


	//   ....[13]....
        /*01a4*/ 	.word	0x00001310


	//   ....[14]....
        /*01a8*/ 	.word	0x00001370


	//   ....[15]....
        /*01ac*/ 	.word	0x000013a0


	//   ....[16]....
        /*01b0*/ 	.word	0x00001400


	//   ....[17]....
        /*01b4*/ 	.word	0x00001440


	//   ....[18]....
        /*01b8*/ 	.word	0x000014b0


	//   ....[19]....
        /*01bc*/ 	.word	0x000014f0


	//   ....[20]....
        /*01c0*/ 	.word	0x00002180


	//   ....[21]....
        /*01c4*/ 	.word	0x00002190


	//   ....[22]....
        /*01c8*/ 	.word	0x00002220


	//   ....[23]....
        /*01cc*/ 	.word	0x00002250


	//   ....[24]....
        /*01d0*/ 	.word	0x000022c0


	//   ....[25]....
        /*01d4*/ 	.word	0x000022e0


	//   ....[26]....
        /*01d8*/ 	.word	0x00002340


	//   ....[27]....
        /*01dc*/ 	.word	0x00002350


	//   ....[28]....
        /*01e0*/ 	.word	0x000023a0


	//   ....[29]....
        /*01e4*/ 	.word	0x000023b0


	//   ....[30]....
        /*01e8*/ 	.word	0x000031c0


	//   ....[31]....
        /*01ec*/ 	.word	0x000031d0


	//   ....[32]....
        /*01f0*/ 	.word	0x00003260


	//   ....[33]....
        /*01f4*/ 	.word	0x000032a0


	//   ....[34]....
        /*01f8*/ 	.word	0x00003320


	//   ....[35]....
        /*01fc*/ 	.word	0x00003360


	//   ....[36]....
        /*0200*/ 	.word	0x000033c0


	//   ....[37]....
        /*0204*/ 	.word	0x000033f0


	//   ....[38]....
        /*0208*/ 	.word	0x00003440


	//   ....[39]....
        /*020c*/ 	.word	0x00003470


	//   ....[40]....
        /*0210*/ 	.word	0x00003750


	//   ....[41]....
        /*0214*/ 	.word	0x00003760


	//   ....[42]....
        /*0218*/ 	.word	0x000037f0


	//   ....[43]....
        /*021c*/ 	.word	0x00003820


	//   ....[44]....
        /*0220*/ 	.word	0x00003870


	//   ....[45]....
        /*0224*/ 	.word	0x000038a0


	//   ....[46]....
        /*0228*/ 	.word	0x00003910


	//   ....[47]....
        /*022c*/ 	.word	0x00003950


	//   ....[48]....
        /*0230*/ 	.word	0x000039c0


	//   ....[49]....
        /*0234*/ 	.word	0x000039f0


	//   ....[50]....
        /*0238*/ 	.word	0x00004730


	//   ....[51]....
        /*023c*/ 	.word	0x00004740


	//   ....[52]....
        /*0240*/ 	.word	0x000047d0


	//   ....[53]....
        /*0244*/ 	.word	0x00004800


	//   ....[54]....
        /*0248*/ 	.word	0x00004870


	//   ....[55]....
        /*024c*/ 	.word	0x00004890


	//   ....[56]....
        /*0250*/ 	.word	0x000048f0


	//   ....[57]....
        /*0254*/ 	.word	0x00004900


	//   ....[58]....
        /*0258*/ 	.word	0x00004950


	//   ....[59]....
        /*025c*/ 	.word	0x00004960


	//----- nvinfo : EIATTR_VRC_CTA_INIT_COUNT
	.align		4
.L_149:
        /*0260*/ 	.byte	0x02, 0x4a
	.zero		1
	.zero		1


	//----- nvinfo : EIATTR_EXIT_INSTR_OFFSETS
	.align		4
        /*0264*/ 	.byte	0x04, 0x1c
        /*0266*/ 	.short	(.L_151 - .L_150)


	//   ....[0]....
.L_150:
        /*0268*/ 	.word	0x00000080


	//   ....[1]....
        /*026c*/ 	.word	0x000000c0


	//   ....[2]....
        /*0270*/ 	.word	0x00004bd0


	//   ....[3]....
        /*0274*/ 	.word	0x00004c50


	//----- nvinfo : EIATTR_MAX_THREADS
	.align		4
.L_151:
        /*0278*/ 	.byte	0x04, 0x05
        /*027a*/ 	.short	(.L_153 - .L_152)
.L_152:
        /*027c*/ 	.word	0x00000100
        /*0280*/ 	.word	0x00000001
        /*0284*/ 	.word	0x00000001


	//----- nvinfo : EIATTR_CRS_STACK_SIZE
	.align		4
.L_153:
        /*0288*/ 	.byte	0x04, 0x1e
        /*028a*/ 	.short	(.L_155 - .L_154)
.L_154:
        /*028c*/ 	.word	0x00000000


	//----- nvinfo : EIATTR_CBANK_PARAM_SIZE
	.align		4
.L_155:
        /*0290*/ 	.byte	0x03, 0x19
        /*0292*/ 	.short	0x0021


	//----- nvinfo : EIATTR_PARAM_CBANK
	.align		4
        /*0294*/ 	.byte	0x04, 0x0a
        /*0296*/ 	.short	(.L_157 - .L_156)
	.align		4
.L_156:
        /*0298*/ 	.word	index@(.nv.constant0._ZN3cub18CUB_300001_SM_10006detail6reduce28DeviceReduceSingleTileKernelINS2_10policy_hubIdjN4cuda3__47maximumIvEEE10Policy1000EPdSB_jS8_ddNS5_3std3__410__identityEEEvT0_T1_T2_T3_T4_T6_)
        /*029c*/ 	.short	0x0380
        /*029e*/ 	.short	0x0021


	//----- nvinfo : EIATTR_SW_WAR
	.align		4
.L_157:
        /*02a0*/ 	.byte	0x04, 0x36
        /*02a2*/ 	.short	(.L_159 - .L_158)
.L_158:
        /*02a4*/ 	.word	0x00000008
.L_159:


//--------------------- .nv.info._ZN3cub18CUB_300001_SM_10006detail11EmptyKernelIvEEvv --------------------------
	.section	.nv.info._ZN3cub18CUB_300001_SM_10006detail11EmptyKernelIvEEvv,"",@"SHT_CUDA_INFO"
	.sectionflags	@""
	.align	4


	//----- nvinfo : EIATTR_CUDA_API_VERSION
	.align		4
        /*0000*/ 	.byte	0x04, 0x37
        /*0002*/ 	.short	(.L_161 - .L_160)
.L_160:
        /*0004*/ 	.word	0x00000082


	//----- nvinfo : EIATTR_SPARSE_MMA_MASK
	.align		4
.L_161:
        /*0008*/ 	.byte	0x03, 0x50
        /*000a*/ 	.short	0x0000


	//----- nvinfo : EIATTR_MAXREG_COUNT
	.align		4
        /*000c*/ 	.byte	0x03, 0x1b
        /*000e*/ 	.short	0x00ff


	//----- nvinfo : EIATTR_MERCURY_ISA_VERSION
	.align		4
        /*0010*/ 	.byte	0x03, 0x5f
        /*0012*/ 	.short	0x0101


	//----- nvinfo : EIATTR_VRC_CTA_INIT_COUNT
	.align		4
        /*0014*/ 	.byte	0x02, 0x4a
	.zero		1
	.zero		1


	//----- nvinfo : EIATTR_EXIT_INSTR_OFFSETS
	.align		4
        /*0018*/ 	.byte	0x04, 0x1c
        /*001a*/ 	.short	(.L_163 - .L_162)


	//   ....[0]....
.L_162:
        /*001c*/ 	.word	0x00000010


	//----- nvinfo : EIATTR_SW_WAR
	.align		4
.L_163:
        /*0020*/ 	.byte	0x04, 0x36
        /*0022*/ 	.short	(.L_165 - .L_164)
.L_164:
        /*0024*/ 	.word	0x00000008
.L_165:


//--------------------- .nv.info._Z8razn_arrPdS_S_Pi --------------------------
	.section	.nv.info._Z8razn_arrPdS_S_Pi,"",@"SHT_CUDA_INFO"
	.sectionflags	@""
	.align	4


	//----- nvinfo : EIATTR_CUDA_API_VERSION
	.align		4
        /*0000*/ 	.byte	0x04, 0x37
        /*0002*/ 	.short	(.L_167 - .L_166)
.L_166:
        /*0004*/ 	.word	0x00000082


	//----- nvinfo : EIATTR_KPARAM_INFO
	.align		4
.L_167:
        /*0008*/ 	.byte	0x04, 0x17
        /*000a*/ 	.short	(.L_169 - .L_168)
.L_168:
        /*000c*/ 	.word	0x00000000
        /*0010*/ 	.short	0x0003
        /*0012*/ 	.short	0x0018
        /*0014*/ 	.byte	0x00, 0xf5, 0x21, 0x00


	//----- nvinfo : EIATTR_KPARAM_INFO
	.align		4
.L_169:
        /*0018*/ 	.byte	0x04, 0x17
        /*001a*/ 	.short	(.L_171 - .L_170)
.L_170:
        /*001c*/ 	.word	0x00000000
        /*0020*/ 	.short	0x0002
        /*0022*/ 	.short	0x0010
        /*0024*/ 	.byte	0x00, 0xf5, 0x21, 0x00


	//----- nvinfo : EIATTR_KPARAM_INFO
	.align		4
.L_171:
        /*0028*/ 	.byte	0x04, 0x17
        /*002a*/ 	.short	(.L_173 - .L_172)
.L_172:
        /*002c*/ 	.word	0x00000000
        /*0030*/ 	.short	0x0001
        /*0032*/ 	.short	0x0008
        /*0034*/ 	.byte	0x00, 0xf5, 0x21, 0x00


	//----- nvinfo : EIATTR_KPARAM_INFO
	.align		4
.L_173:
        /*0038*/ 	.byte	0x04, 0x17
        /*003a*/ 	.short	(.L_175 - .L_174)
.L_174:
        /*003c*/ 	.word	0x00000000
        /*0040*/ 	.short	0x0000
        /*0042*/ 	.short	0x0000
        /*0044*/ 	.byte	0x00, 0xf5, 0x21, 0x00


	//----- nvinfo : EIATTR_SPARSE_MMA_MASK
	.align		4
.L_175:
        /*0048*/ 	.byte	0x03, 0x50
        /*004a*/ 	.short	0x0000


	//----- nvinfo : EIATTR_MAXREG_COUNT
	.align		4
        /*004c*/ 	.byte	0x03, 0x1b
        /*004e*/ 	.short	0x00ff


	//----- nvinfo : EIATTR_MERCURY_ISA_VERSION
	.align		4
        /*0050*/ 	.byte	0x03, 0x5f
        /*0052*/ 	.short	0x0101


	//----- nvinfo : EIATTR_VRC_CTA_INIT_COUNT
	.align		4
        /*0054*/ 	.byte	0x02, 0x4a
	.zero		1
	.zero		1


	//----- nvinfo : EIATTR_EXIT_INSTR_OFFSETS
	.align		4
        /*0058*/ 	.byte	0x04, 0x1c
        /*005a*/ 	.short	(.L_177 - .L_176)


	//   ....[0]....
.L_176:
        /*005c*/ 	.word	0x00000110


	//   ....[1]....
        /*0060*/ 	.word	0x000001e0


	//----- nvinfo : EIATTR_CBANK_PARAM_SIZE
	.align		4
.L_177:
        /*0064*/ 	.byte	0x03, 0x19
        /*0066*/ 	.short	0x0020


	//----- nvinfo : EIATTR_PARAM_CBANK
	.align		4
        /*0068*/ 	.byte	0x04, 0x0a
        /*006a*/ 	.short	(.L_179 - .L_178)
	.align		4
.L_178:
        /*006c*/ 	.word	index@(.nv.constant0._Z8razn_arrPdS_S_Pi)
        /*0070*/ 	.short	0x0380
        /*0072*/ 	.short	0x0020


	//----- nvinfo : EIATTR_SW_WAR
	.align		4
.L_179:
        /*0074*/ 	.byte	0x04, 0x36
        /*0076*/ 	.short	(.L_181 - .L_180)
.L_180:
        /*0078*/ 	.word	0x00000008
.L_181:


//--------------------- .nv.info._Z7iteratePdS_Pi --------------------------
	.section	.nv.info._Z7iteratePdS_Pi,"",@"SHT_CUDA_INFO"
	.sectionflags	@""
	.align	4


	//----- nvinfo : EIATTR_CUDA_API_VERSION
	.align		4
        /*0000*/ 	.byte	0x04, 0x37
        /*0002*/ 	.short	(.L_183 - .L_182)
.L_182:
        /*0004*/ 	.word	0x00000082


	//----- nvinfo : EIATTR_KPARAM_INFO
	.align		4
.L_183:
        /*0008*/ 	.byte	0x04, 0x17
        /*000a*/ 	.short	(.L_185 - .L_184)
.L_184:
        /*000c*/ 	.word	0x00000000
        /*0010*/ 	.short	0x0002
        /*0012*/ 	.short	0x0010
        /*0014*/ 	.byte	0x00, 0xf5, 0x21, 0x00


	//----- nvinfo : EIATTR_KPARAM_INFO
	.align		4
.L_185:
        /*0018*/ 	.byte	0x04, 0x17
        /*001a*/ 	.short	(.L_187 - .L_186)
.L_186:
        /*001c*/ 	.word	0x00000000
        /*0020*/ 	.short	0x0001
        /*0022*/ 	.short	0x0008
        /*0024*/ 	.byte	0x00, 0xf5, 0x21, 0x00


	//----- nvinfo : EIATTR_KPARAM_INFO
	.align		4
.L_187:
        /*0028*/ 	.byte	0x04, 0x17
        /*002a*/ 	.short	(.L_189 - .L_188)
.L_188:
        /*002c*/ 	.word	0x00000000
        /*0030*/ 	.short	0x0000
        /*0032*/ 	.short	0x0000
        /*0034*/ 	.byte	0x00, 0xf5, 0x21, 0x00


	//----- nvinfo : EIATTR_SPARSE_MMA_MASK
	.align		4
.L_189:
        /*0038*/ 	.byte	0x03, 0x50
        /*003a*/ 	.short	0x0000


	//----- nvinfo : EIATTR_MAXREG_COUNT
	.align		4
        /*003c*/ 	.byte	0x03, 0x1b
        /*003e*/ 	.short	0x00ff


	//----- nvinfo : EIATTR_MERCURY_ISA_VERSION
	.align		4
        /*0040*/ 	.byte	0x03, 0x5f
        /*0042*/ 	.short	0x0101


	//----- nvinfo : EIATTR_VRC_CTA_INIT_COUNT
	.align		4
        /*0044*/ 	.byte	0x02, 0x4a
	.zero		1
	.zero		1


	//----- nvinfo : EIATTR_EXIT_INSTR_OFFSETS
	.align		4
        /*0048*/ 	.byte	0x04, 0x1c
        /*004a*/ 	.short	(.L_191 - .L_190)


	//   ....[0]....
.L_190:
        /*004c*/ 	.word	0x00000110


	//   ....[1]....
        /*0050*/ 	.word	0x000002a0


	//----- nvinfo : EIATTR_CBANK_PARAM_SIZE
	.align		4
.L_191:
        /*0054*/ 	.byte	0x03, 0x19
        /*0056*/ 	.short	0x0018


	//----- nvinfo : EIATTR_PARAM_CBANK
	.align		4
        /*0058*/ 	.byte	0x04, 0x0a
        /*005a*/ 	.short	(.L_193 - .L_192)
	.align		4
.L_192:
        /*005c*/ 	.word	index@(.nv.constant0._Z7iteratePdS_Pi)
        /*0060*/ 	.short	0x0380
        /*0062*/ 	.short	0x0018


	//----- nvinfo : EIATTR_SW_WAR
	.align		4
.L_193:
        /*0064*/ 	.byte	0x04, 0x36
        /*0066*/ 	.short	(.L_195 - .L_194)
.L_194:
        /*0068*/ 	.word	0x00000008
.L_195:


//--------------------- .nv.callgraph             --------------------------
	.section	.nv.callgraph,"",@"SHT_CUDA_CALLGRAPH"
	.align	4
	.sectionentsize	8
	.align		4
        /*0000*/ 	.word	0x00000000
	.align		4
        /*0004*/ 	.word	0xffffffff
	.align		4
        /*0008*/ 	.word	0x00000000
	.align		4
        /*000c*/ 	.word	0xfffffffe
	.align		4
        /*0010*/ 	.word	0x00000000
	.align		4
        /*0014*/ 	.word	0xfffffffd
	.align		4
        /*0018*/ 	.word	0x00000000
	.align		4
        /*001c*/ 	.word	0xfffffffc


//--------------------- .nv.constant4             --------------------------
	.section	.nv.constant4,"a",@progbits
	.align	8
	.align		8
.nv.constant4:
        /*0000*/ 	.dword	_ZN34_INTERNAL_21324107_4_k_cu_1aad6b654cuda3std3__45__cpo5beginE
	.align		8
        /*0008*/ 	.dword	_ZN34_INTERNAL_21324107_4_k_cu_1aad6b654cuda3std3__45__cpo3endE
	.align		8
        /*0010*/ 	.dword	_ZN34_INTERNAL_21324107_4_k_cu_1aad6b654cuda3std3__45__cpo6cbeginE
	.align		8
        /*0018*/ 	.dword	_ZN34_INTERNAL_21324107_4_k_cu_1aad6b654cuda3std3__45__cpo4cendE
	.align		8
        /*0020*/ 	.dword	_ZN34_INTERNAL_21324107_4_k_cu_1aad6b654cuda3std3__45__cpo6rbeginE
	.align		8
        /*0028*/ 	.dword	_ZN34_INTERNAL_21324107_4_k_cu_1aad6b654cuda3std3__45__cpo4rendE
	.align		8
        /*0030*/ 	.dword	_ZN34_INTERNAL_21324107_4_k_cu_1aad6b654cuda3std3__45__cpo7crbeginE
	.align		8
        /*0038*/ 	.dword	_ZN34_INTERNAL_21324107_4_k_cu_1aad6b654cuda3std3__45__cpo5crendE
	.align		8
        /*0040*/ 	.dword	_ZN34_INTERNAL_21324107_4_k_cu_1aad6b654cuda3std3__436_GLOBAL__N__21324107_4_k_cu_1aad6b656ignoreE
	.align		8
        /*0048*/ 	.dword	_ZN34_INTERNAL_21324107_4_k_cu_1aad6b654cuda3std3__419piecewise_constructE
	.align		8
        /*0050*/ 	.dword	_ZN34_INTERNAL_21324107_4_k_cu_1aad6b654cuda3std3__48in_placeE
	.align		8
        /*0058*/ 	.dword	_ZN34_INTERNAL_21324107_4_k_cu_1aad6b654cuda3std3__420unreachable_sentinelE
	.align		8
        /*0060*/ 	.dword	_ZN34_INTERNAL_21324107_4_k_cu_1aad6b654cuda3std3__47nulloptE
	.align		8
        /*0068*/ 	.dword	_ZN34_INTERNAL_21324107_4_k_cu_1aad6b654cuda3std3__48unexpectE
	.align		8
        /*0070*/ 	.dword	_ZN34_INTERNAL_21324107_4_k_cu_1aad6b654cuda3std6ranges3__45__cpo4swapE
	.align		8
        /*0078*/ 	.dword	_ZN34_INTERNAL_21324107_4_k_cu_1aad6b654cuda3std6ranges3__45__cpo9iter_moveE
	.align		8
        /*0080*/ 	.dword	_ZN34_INTERNAL_21324107_4_k_cu_1aad6b654cuda3std6ranges3__45__cpo5beginE
	.align		8
        /*0088*/ 	.dword	_ZN34_INTERNAL_21324107_4_k_cu_1aad6b654cuda3std6ranges3__45__cpo3endE
	.align		8
        /*0090*/ 	.dword	_ZN34_INTERNAL_21324107_4_k_cu_1aad6b654cuda3std6ranges3__45__cpo6cbeginE
	.align		8
        /*0098*/ 	.dword	_ZN34_INTERNAL_21324107_4_k_cu_1aad6b654cuda3std6ranges3__45__cpo4cendE
	.align		8
        /*00a0*/ 	.dword	_ZN34_INTERNAL_21324107_4_k_cu_1aad6b654cuda3std6ranges3__45__cpo7advanceE
	.align		8
        /*00a8*/ 	.dword	_ZN34_INTERNAL_21324107_4_k_cu_1aad6b654cuda3std6ranges3__45__cpo9iter_swapE
	.align		8
        /*00b0*/ 	.dword	_ZN34_INTERNAL_21324107_4_k_cu_1aad6b654cuda3std6ranges3__45__cpo4nextE
	.align		8
        /*00b8*/ 	.dword	_ZN34_INTERNAL_21324107_4_k_cu_1aad6b654cuda3std6ranges3__45__cpo4prevE
	.align		8
        /*00c0*/ 	.dword	_ZN34_INTERNAL_21324107_4_k_cu_1aad6b654cuda3std6ranges3__45__cpo4dataE
	.align		8
        /*00c8*/ 	.dword	_ZN34_INTERNAL_21324107_4_k_cu_1aad6b654cuda3std6ranges3__45__cpo5cdataE
	.align		8
        /*00d0*/ 	.dword	_ZN34_INTERNAL_21324107_4_k_cu_1aad6b654cuda3std6ranges3__45__cpo4sizeE
	.align		8
        /*00d8*/ 	.dword	_ZN34_INTERNAL_21324107_4_k_cu_1aad6b654cuda3std6ranges3__45__cpo5ssizeE
	.align		8
        /*00e0*/ 	.dword	_ZN34_INTERNAL_21324107_4_k_cu_1aad6b654cuda3std6ranges3__45__cpo8distanceE
	.align		8
        /*00e8*/ 	.dword	_ZN34_INTERNAL_21324107_4_k_cu_1aad6b656thrust24THRUST_300001_SM_1000_NS6system6detail10sequential3seqE
	.align		8
        /*00f0*/ 	.dword	_ZN34_INTERNAL_21324107_4_k_cu_1aad6b656thrust24THRUST_300001_SM_1000_NS12placeholders2_1E
	.align		8
        /*00f8*/ 	.dword	_ZN34_INTERNAL_21324107_4_k_cu_1aad6b656thrust24THRUST_300001_SM_1000_NS12placeholders2_2E
	.align		8
        /*0100*/ 	.dword	_ZN34_INTERNAL_21324107_4_k_cu_1aad6b656thrust24THRUST_300001_SM_1000_NS12placeholders2_3E
	.align		8
        /*0108*/ 	.dword	_ZN34_INTERNAL_21324107_4_k_cu_1aad6b656thrust24THRUST_300001_SM_1000_NS12placeholders2_4E
	.align		8
        /*0110*/ 	.dword	_ZN34_INTERNAL_21324107_4_k_cu_1aad6b656thrust24THRUST_300001_SM_1000_NS12placeholders2_5E
	.align		8
        /*0118*/ 	.dword	_ZN34_INTERNAL_21324107_4_k_cu_1aad6b656thrust24THRUST_300001_SM_1000_NS12placeholders2_6E
	.align		8
        /*0120*/ 	.dword	_ZN34_INTERNAL_21324107_4_k_cu_1aad6b656thrust24THRUST_300001_SM_1000_NS12placeholders2_7E
	.align		8
        /*0128*/ 	.dword	_ZN34_INTERNAL_21324107_4_k_cu_1aad6b656thrust24THRUST_300001_SM_1000_NS12placeholders2_8E
	.align		8
        /*0130*/ 	.dword	_ZN34_INTERNAL_21324107_4_k_cu_1aad6b656thrust24THRUST_300001_SM_1000_NS12placeholders2_9E
	.align		8
        /*0138*/ 	.dword	_ZN34_INTERNAL_21324107_4_k_cu_1aad6b656thrust24THRUST_300001_SM_1000_NS12placeholders3_10E


//--------------------- .text._ZN3cub18CUB_300001_SM_10006detail6reduce28DeviceReduceSingleTileKernelINS2_10policy_hubIdjN4cuda3__47maximumIvEEE10Policy1000EPdSB_iS8_ddNS5_3std3__410__identityEEEvT0_T1_T2_T3_T4_T6_ --------------------------
	.section	.text._ZN3cub18CUB_300001_SM_10006detail6reduce28DeviceReduceSingleTileKernelINS2_10policy_hubIdjN4cuda3__47maximumIvEEE10Policy1000EPdSB_iS8_ddNS5_3std3__410__identityEEEvT0_T1_T2_T3_T4_T6_,"ax",@progbits
	.align	128
        .global         _ZN3cub18CUB_300001_SM_10006detail6reduce28DeviceReduceSingleTileKernelINS2_10policy_hubIdjN4cuda3__47maximumIvEEE10Policy1000EPdSB_iS8_ddNS5_3std3__410__identityEEEvT0_T1_T2_T3_T4_T6_
        .type           _ZN3cub18CUB_300001_SM_10006detail6reduce28DeviceReduceSingleTileKernelINS2_10policy_hubIdjN4cuda3__47maximumIvEEE10Policy1000EPdSB_iS8_ddNS5_3std3__410__identityEEEvT0_T1_T2_T3_T4_T6_,@function
        .size           _ZN3cub18CUB_300001_SM_10006detail6reduce28DeviceReduceSingleTileKernelINS2_10policy_hubIdjN4cuda3__47maximumIvEEE10Policy1000EPdSB_iS8_ddNS5_3std3__410__identityEEEvT0_T1_T2_T3_T4_T6_,(.L_x_149 - _ZN3cub18CUB_300001_SM_10006detail6reduce28DeviceReduceSingleTileKernelINS2_10policy_hubIdjN4cuda3__47maximumIvEEE10Policy1000EPdSB_iS8_ddNS5_3std3__410__identityEEEvT0_T1_T2_T3_T4_T6_)
        .other          _ZN3cub18CUB_300001_SM_10006detail6reduce28DeviceReduceSingleTileKernelINS2_10policy_hubIdjN4cuda3__47maximumIvEEE10Policy1000EPdSB_iS8_ddNS5_3std3__410__identityEEEvT0_T1_T2_T3_T4_T6_,@"STO_CUDA_ENTRY STV_DEFAULT"
_ZN3cub18CUB_300001_SM_10006detail6reduce28DeviceReduceSingleTileKernelINS2_10policy_hubIdjN4cuda3__47maximumIvEEE10Policy1000EPdSB_iS8_ddNS5_3std3__410__identityEEEvT0_T1_T2_T3_T4_T6_:
.text._ZN3cub18CUB_300001_SM_10006detail6reduce28DeviceReduceSingleTileKernelINS2_10policy_hubIdjN4cuda3__47maximumIvEEE10Policy1000EPdSB_iS8_ddNS5_3std3__410__identityEEEvT0_T1_T2_T3_T4_T6_:
[----:B------:R-:W-:Y:S01]  /*0000*/  LDC R1, c[0x0][0x37c] ;  /* 0x0000df00ff017b82 */ /* 0x000fe20000000800 */
[----:B------:R-:W0:Y:S01]  /*0010*/  LDCU UR4, c[0x0][0x390] ;  /* 0x00007200ff0477ac */ /* 0x000e220008000800 */
[----:B------:R-:W1:Y:S01]  /*0020*/  LDCU.64 UR6, c[0x0][0x358] ;  /* 0x00006b00ff0677ac */ /* 0x000e620008000a00 */
[----:B0-----:R-:W-:-:S05]  /*0030*/  IMAD.U32 R4, RZ, RZ, UR4 ;  /* 0x00000004ff047e24 */ /* 0x001fca000f8e00ff */
[----:B------:R-:W-:-:S13]  /*0040*/  ISETP.NE.AND P0, PT, R4, RZ, PT ;  /* 0x000000ff0400720c */ /* 0x000fda0003f05270 */
[----:B-1----:R-:W-:Y:S05]  /*0050*/  @P0 BRA `(.L_x_0) ;  /* 0x00000000001c0947 */ /* 0x002fea0003800000 */
[----:B------:R-:W0:Y:S02]  /*0060*/  S2R R0, SR_TID.X ;  /* 0x0000000000007919 */ /* 0x000e240000002100 */
[----:B0-----:R-:W-:-:S13]  /*0070*/  ISETP.NE.AND P0, PT, R0, RZ, PT ;  /* 0x000000ff0000720c */ /* 0x001fda0003f05270 */
[----:B------:R-:W-:Y:S05]  /*0080*/  @P0 EXIT ;  /* 0x000000000000094d */ /* 0x000fea0003800000 */
[----:B------:R-:W0:Y:S08]  /*0090*/  LDC.64 R2, c[0x0][0x388] ;  /* 0x0000e200ff027b82 */ /* 0x000e300000000a00 */
[----:B------:R-:W0:Y:S02]  /*00a0*/  LDC.64 R4, c[0x0][0x398] ;  /* 0x0000e600ff047b82 */ /* 0x000e240000000a00 */
[----:B0-----:R-:W-:Y:S01]  /*00b0*/  STG.E.64 desc[UR6][R2.64], R4 ;  /* 0x0000000402007986 */ /* 0x001fe2000c101b06 */
[----:B------:R-:W-:Y:S05]  /*00c0*/  EXIT ;  /* 0x000000000000794d */ /* 0x000fea0003800000 */
.L_x_0:
[----:B------:R-:W0:Y:S01]  /*00d0*/  LDCU UR4, c[0x0][0x380] ;  /* 0x00007000ff0477ac */ /* 0x000e220008000800 */
[----:B------:R-:W-:Y:S01]  /*00e0*/  BSSY.RECONVERGENT B0, `(.L_x_1) ;  /* 0x00005b3000007945 */ /* 0x000fe20003800200 */
[----:B0-----:R-:W-:-:S09]  /*00f0*/  ULOP3.LUT UP0, URZ, UR4, 0x1f, URZ, 0xc0, !UPT ;  /* 0x0000001f04ff7892 */ /* 0x001fd2000f80c0ff */
[----:B------:R-:W-:Y:S05]  /*0100*/  BRA.U UP0, `(.L_x_2) ;  /* 0x0000002d003c7547 */ /* 0x000fea000b800000 */
[----:B------:R-:W-:-:S13]  /*0110*/  ISETP.GT.AND P0, PT, R4, 0x7ff, PT ;  /* 0x000007ff0400780c */ /* 0x000fda0003f04270 */
[----:B------:R-:W-:Y:S05]  /*0120*/  @P0 BRA `(.L_x_3) ;  /* 0x0000001400e80947 */ /* 0x000fea0003800000 */
[----:B------:R-:W0:Y:S01]  /*0130*/  S2R R3, SR_TID.X ;  /* 0x0000000000037919 */ /* 0x000e220000002100 */
[----:B------:R-:W-:Y:S01]  /*0140*/  BSSY.RECONVERGENT B1, `(.L_x_4) ;  /* 0x0000009000017945 */ /* 0x000fe20003800200 */
[----:B------:R-:W-:Y:S02]  /*0150*/  CS2R R6, SRZ ;  /* 0x0000000000067805 */ /* 0x000fe4000001ff00 */
[----:B0-----:R-:W-:Y:S01]  /*0160*/  ISETP.GE.AND P0, PT, R3, R4, PT ;  /* 0x000000040300720c */ /* 0x001fe20003f06270 */
[----:B------:R-:W-:-:S12]  /*0170*/  IMAD.MOV.U32 R5, RZ, RZ, R3 ;  /* 0x000000ffff057224 */ /* 0x000fd800078e0003 */
[----:B------:R-:W-:Y:S05]  /*0180*/  @P0 BRA `(.L_x_5) ;  /* 0x0000000000100947 */ /* 0x000fea0003800000 */
[----:B------:R-:W0:Y:S02]  /*0190*/  LDC.64 R6, c[0x0][0x380] ;  /* 0x0000e000ff067b82 */ /* 0x000e240000000a00 */
[----:B0-----:R-:W-:-:S06]  /*01a0*/  IMAD.WIDE.U32 R6, R3, 0x8, R6 ;  /* 0x0000000803067825 */ /* 0x001fcc00078e0006 */
[----:B------:R-:W5:Y:S01]  /*01b0*/  LDG.E.64.CONSTANT R6, desc[UR6][R6.64] ;  /* 0x0000000606067981 */ /* 0x000f62000c1e9b00 */
[----:B------:R-:W-:-:S07]  /*01c0*/  VIADD R5, R3, 0x100 ;  /* 0x0000010003057836 */ /* 0x000fce0000000000 */
.L_x_5:
[----:B------:R-:W-:Y:S05]  /*01d0*/  BSYNC.RECONVERGENT B1 ;  /* 0x0000000000017941 */ /* 0x000fea0003800200 */
.L_x_4:
[----:B------:R-:W-:Y:S01]  /*01e0*/  ISETP.GE.AND P0, PT, R5, R4, PT ;  /* 0x000000040500720c */ /* 0x000fe20003f06270 */
[----:B------:R-:W-:-:S12]  /*01f0*/  BSSY.RECONVERGENT B1, `(.L_x_6) ;  /* 0x00000b0000017945 */ /* 0x000fd80003800200 */
[----:B------:R-:W-:Y:S05]  /*0200*/  @P0 BRA `(.L_x_7) ;  /* 0x0000000800b80947 */ /* 0x000fea0003800000 */
[----:B------:R-:W-:Y:S01]  /*0210*/  LOP3.LUT R9, RZ, R5, RZ, 0x33, !PT ;  /* 0x00000005ff097212 */ /* 0x000fe200078e33ff */
[----:B------:R-:W-:Y:S04]  /*0220*/  BSSY.RECONVERGENT B2, `(.L_x_8) ;  /* 0x0000019000027945 */ /* 0x000fe80003800200 */
[----:B------:R-:W-:-:S05]  /*0230*/  IMAD.IADD R0, R9, 0x1, R4 ;  /* 0x0000000109007824 */ /* 0x000fca00078e0204 */
[C---:B------:R-:W-:Y:S02]  /*0240*/  LOP3.LUT R2, R0.reuse, 0x300, RZ, 0xc0, !PT ;  /* 0x0000030000027812 */ /* 0x040fe400078ec0ff */
[----:B------:R-:W-:Y:S02]  /*0250*/  ISETP.GE.U32.AND P0, PT, R0, 0x300, PT ;  /* 0x000003000000780c */ /* 0x000fe40003f06070 */
[----:B------:R-:W-:-:S13]  /*0260*/  ISETP.NE.AND P1, PT, R2, 0x300, PT ;  /* 0x000003000200780c */ /* 0x000fda0003f25270 */
[----:B------:R-:W-:Y:S05]  /*0270*/  @!P1 BRA `(.L_x_9) ;  /* 0x00000000004c9947 */ /* 0x000fea0003800000 */
[----:B------:R-:W0:Y:S01]  /*0280*/  LDC.64 R8, c[0x0][0x380] ;  /* 0x0000e000ff087b82 */ /* 0x000e220000000a00 */
[----:B------:R-:W-:-:S04]  /*0290*/  LEA.HI R0, R0, 0x1, RZ, 0x18 ;  /* 0x0000000100007811 */ /* 0x000fc800078fc0ff */
[----:B------:R-:W-:-:S05]  /*02a0*/  LOP3.LUT R0, R0, 0x3, RZ, 0xc0, !PT ;  /* 0x0000000300007812 */ /* 0x000fca00078ec0ff */
[----:B------:R-:W-:Y:S02]  /*02b0*/  IMAD.MOV R0, RZ, RZ, -R0 ;  /* 0x000000ffff007224 */ /* 0x000fe400078e0a00 */
[----:B0-----:R-:W-:-:S04]  /*02c0*/  IMAD.WIDE.U32 R8, R5, 0x8, R8 ;  /* 0x0000000805087825 */ /* 0x001fc800078e0008 */
[----:B------:R-:W-:Y:S02]  /*02d0*/  IMAD.MOV.U32 R2, RZ, RZ, R8 ;  /* 0x000000ffff027224 */ /* 0x000fe400078e0008 */
[----:B------:R-:W-:-:S07]  /*02e0*/  IMAD.MOV.U32 R11, RZ, RZ, R9 ;  /* 0x000000ffff0b7224 */ /* 0x000fce00078e0009 */
.L_x_10:
[----:B------:R-:W-:Y:S02]  /*02f0*/  IMAD.MOV.U32 R8, RZ, RZ, R2 ;  /* 0x000000ffff087224 */ /* 0x000fe400078e0002 */
[----:B------:R-:W-:-:S06]  /*0300*/  IMAD.MOV.U32 R9, RZ, RZ, R11 ;  /* 0x000000ffff097224 */ /* 0x000fcc00078e000b */
[----:B------:R-:W2:Y:S01]  /*0310*/  LDG.E.64.CONSTANT R8, desc[UR6][R8.64] ;  /* 0x0000000608087981 */ /* 0x000ea2000c1e9b00 */
[----:B------:R-:W-:Y:S01]  /*0320*/  VIADD R0, R0, 0x1 ;  /* 0x0000000100007836 */ /* 0x000fe20000000000 */
[----:B------:R-:W-:Y:S01]  /*0330*/  IADD3 R2, P3, PT, R2, 0x800, RZ ;  /* 0x0000080002027810 */ /* 0x000fe20007f7e0ff */
[----:B------:R-:W-:-:S03]  /*0340*/  VIADD R5, R5, 0x100 ;  /* 0x0000010005057836 */ /* 0x000fc60000000000 */
[----:B------:R-:W-:Y:S01]  /*0350*/  ISETP.NE.AND P2, PT, R0, RZ, PT ;  /* 0x000000ff0000720c */ /* 0x000fe20003f45270 */
[----:B------:R-:W-:Y:S01]  /*0360*/  IMAD.X R11, RZ, RZ, R11, P3 ;  /* 0x000000ffff0b7224 */ /* 0x000fe200018e060b */
[----:B--2--5:R-:W-:-:S06]  /*0370*/  DSETP.GEU.AND P1, PT, R6, R8, PT ;  /* 0x000000080600722a */ /* 0x024fcc0003f2e000 */
[----:B------:R-:W-:Y:S02]  /*0380*/  FSEL R6, R8, R6, !P1 ;  /* 0x0000000608067208 */ /* 0x000fe40004800000 */
[----:B------:R-:W-:-:S03]  /*0390*/  FSEL R7, R9, R7, !P1 ;  /* 0x0000000709077208 */ /* 0x000fc60004800000 */
[----:B------:R-:W-:Y:S05]  /*03a0*/  @P2 BRA `(.L_x_10) ;  /* 0xfffffffc00d02947 */ /* 0x000fea000383ffff */
.L_x_9:
[----:B------:R-:W-:Y:S05]  /*03b0*/  BSYNC.RECONVERGENT B2 ;  /* 0x0000000000027941 */ /* 0x000fea0003800200 */
.L_x_8:
[----:B------:R-:W-:Y:S05]  /*03c0*/  @!P0 BRA `(.L_x_7) ;  /* 0x0000000800488947 */ /* 0x000fea0003800000 */
[----:B------:R-:W-:Y:S01]  /*03d0*/  IMAD.IADD R0, R4, 0x1, -R5 ;  /* 0x0000000104007824 */ /* 0x000fe200078e0a05 */
[----:B------:R-:W-:Y:S01]  /*03e0*/  BSSY.RECONVERGENT B2, `(.L_x_11) ;  /* 0x0000051000027945 */ /* 0x000fe20003800200 */
[----:B------:R-:W-:-:S03]  /*03f0*/  PLOP3.LUT P0, PT, PT, PT, PT, 0x80, 0x8 ;  /* 0x000000000008781c */ /* 0x000fc60003f0f070 */
[----:B------:R-:W-:-:S13]  /*0400*/  ISETP.GT.AND P1, PT, R0, 0xc00, PT ;  /* 0x00000c000000780c */ /* 0x000fda0003f24270 */
[----:B------:R-:W-:Y:S05]  /*0410*/  @!P1 BRA `(.L_x_12) ;  /* 0x0000000400349947 */ /* 0x000fea0003800000 */
[----:B------:R-:W0:Y:S01]  /*0420*/  LDC.64 R8, c[0x0][0x380] ;  /* 0x0000e000ff087b82 */ /* 0x000e220000000a00 */
[----:B------:R-:W-:Y:S01]  /*0430*/  PLOP3.LUT P0, PT, PT, PT, PT, 0x8, 0x80 ;  /* 0x000000000080781c */ /* 0x000fe20003f0e170 */
[----:B------:R-:W-:-:S12]  /*0440*/  VIADD R0, R4, 0xfffff400 ;  /* 0xfffff40004007836 */ /* 0x000fd80000000000 */
.L_x_13:
[----:B0-----:R-:W-:-:S05]  /*0450*/  IMAD.WIDE R30, R5, 0x8, R8 ;  /* 0x00000008051e7825 */ /* 0x001fca00078e0208 */
[----:B------:R-:W2:Y:S04]  /*0460*/  LDG.E.64.CONSTANT R10, desc[UR6][R30.64] ;  /* 0x000000061e0a7981 */ /* 0x000ea8000c1e9b00 */
[----:B------:R-:W3:Y:S04]  /*0470*/  LDG.E.64.CONSTANT R12, desc[UR6][R30.64+0x800] ;  /* 0x000800061e0c7981 */ /* 0x000ee8000c1e9b00 */
[----:B------:R-:W4:Y:S01]  /*0480*/  LDG.E.64.CONSTANT R14, desc[UR6][R30.64+0x1000] ;  /* 0x001000061e0e7981 */ /* 0x000f22000c1e9b00 */
[----:B------:R-:W-:-:S03]  /*0490*/  VIADD R39, R5, 0x400 ;  /* 0x0000040005277836 */ /* 0x000fc60000000000 */
[----:B------:R-:W4:Y:S01]  /*04a0*/  LDG.E.64.CONSTANT R16, desc[UR6][R30.64+0x1800] ;  /* 0x001800061e107981 */ /* 0x000f22000c1e9b00 */
[----:B------:R-:W-:-:S05]  /*04b0*/  IMAD.WIDE R38, R39, 0x8, R8 ;  /* 0x0000000827267825 */ /* 0x000fca00078e0208 */
[----:B------:R-:W4:Y:S04]  /*04c0*/  LDG.E.64.CONSTANT R18, desc[UR6][R38.64] ;  /* 0x0000000626127981 */ /* 0x000f28000c1e9b00 */
[----:B------:R-:W4:Y:S04]  /*04d0*/  LDG.E.64.CONSTANT R20, desc[UR6][R38.64+0x800] ;  /* 0x0008000626147981 */ /* 0x000f28000c1e9b00 */
        /* <DEDUP_REMOVED lines=12> */
[----:B------:R-:W4:Y:S04]  /*05a0*/  LDG.E.64.CONSTANT R38, desc[UR6][R44.64+0x1000] ;  /* 0x001000062c267981 */ /* 0x000f28000c1e9b00 */
[----:B------:R-:W4:Y:S01]  /*05b0*/  LDG.E.64.CONSTANT R40, desc[UR6][R44.64+0x1800] ;  /* 0x001800062c287981 */ /* 0x000f22000c1e9b00 */
[----:B------:R-:W-:-:S05]  /*05c0*/  VIADD R5, R5, 0x1000 ;  /* 0x0000100005057836 */ /* 0x000fca0000000000 */
[----:B------:R-:W-:Y:S01]  /*05d0*/  ISETP.GE.AND P2, PT, R5, R0, PT ;  /* 0x000000000500720c */ /* 0x000fe20003f46270 */
[----:B--2--5:R-:W-:-:S06]  /*05e0*/  DSETP.GEU.AND P1, PT, R6, R10, PT ;  /* 0x0000000a0600722a */ /* 0x024fcc0003f2e000 */
[----:B------:R-:W-:Y:S02]  /*05f0*/  FSEL R6, R10, R6, !P1 ;  /* 0x000000060a067208 */ /* 0x000fe40004800000 */
[----:B------:R-:W-:-:S06]  /*0600*/  FSEL R7, R11, R7, !P1 ;  /* 0x000000070b077208 */ /* 0x000fcc0004800000 */
[----:B---3--:R-:W-:-:S06]  /*0610*/  DSETP.GEU.AND P1, PT, R6, R12, PT ;  /* 0x0000000c0600722a */ /* 0x008fcc0003f2e000 */
[----:B------:R-:W-:Y:S02]  /*0620*/  FSEL R6, R12, R6, !P1 ;  /* 0x000000060c067208 */ /* 0x000fe40004800000 */
[----:B------:R-:W-:-:S06]  /*0630*/  FSEL R7, R13, R7, !P1 ;  /* 0x000000070d077208 */ /* 0x000fcc0004800000 */
[----:B----4-:R-:W-:-:S06]  /*0640*/  DSETP.GEU.AND P1, PT, R6, R14, PT ;  /* 0x0000000e0600722a */ /* 0x010fcc0003f2e000 */
[----:B------:R-:W-:Y:S02]  /*0650*/  FSEL R6, R14, R6, !P1 ;  /* 0x000000060e067208 */ /* 0x000fe40004800000 */
[----:B------:R-:W-:-:S06]  /*0660*/  FSEL R7, R15, R7, !P1 ;  /* 0x000000070f077208 */ /* 0x000fcc0004800000 */
[----:B------:R-:W-:-:S06]  /*0670*/  DSETP.GEU.AND P1, PT, R6, R16, PT ;  /* 0x000000100600722a */ /* 0x000fcc0003f2e000 */
        /* <DEDUP_REMOVED lines=37> */
[----:B------:R-:W-:Y:S01]  /*08d0*/  FSEL R7, R41, R7, !P1 ;  /* 0x0000000729077208 */ /* 0x000fe20004800000 */
[----:B------:R-:W-:Y:S06]  /*08e0*/  @!P2 BRA `(.L_x_13) ;  /* 0xfffffff800d8a947 */ /* 0x000fec000383ffff */
.L_x_12:
[----:B------:R-:W-:Y:S05]  /*08f0*/  BSYNC.RECONVERGENT B2 ;  /* 0x0000000000027941 */ /* 0x000fea0003800200 */
.L_x_11:
[----:B------:R-:W-:Y:S01]  /*0900*/  IMAD.IADD R0, R4, 0x1, -R5 ;  /* 0x0000000104007824 */ /* 0x000fe200078e0a05 */
[----:B------:R-:W-:Y:S04]  /*0910*/  BSSY.RECONVERGENT B2, `(.L_x_14) ;  /* 0x0000029000027945 */ /* 0x000fe80003800200 */
[----:B------:R-:W-:-:S13]  /*0920*/  ISETP.GT.AND P1, PT, R0, 0x400, PT ;  /* 0x000004000000780c */ /* 0x000fda0003f24270 */
[----:B------:R-:W-:Y:S05]  /*0930*/  @!P1 BRA `(.L_x_15) ;  /* 0x0000000000989947 */ /* 0x000fea0003800000 */
[----:B------:R-:W0:Y:S02]  /*0940*/  LDC.64 R18, c[0x0][0x380] ;  /* 0x0000e000ff127b82 */ /* 0x000e240000000a00 */
        /* <DEDUP_REMOVED lines=11> */
[----:B------:R-:W-:Y:S01]  /*0a00*/  VIADD R5, R5, 0x800 ;  /* 0x0000080005057836 */ /* 0x000fe20000000000 */
        /* <DEDUP_REMOVED lines=20> */
[----:B------:R-:W-:Y:S02]  /*0b50*/  FSEL R7, R25, R7, !P0 ;  /* 0x0000000719077208 */ /* 0x000fe40004000000 */
[----:B------:R-:W-:-:S04]  /*0b60*/  PLOP3.LUT P0, PT, PT, PT, PT, 0x8, 0x80 ;  /* 0x000000000080781c */ /* 0x000fc80003f0e170 */
[----:B------:R-:W-:-:S06]  /*0b70*/  DSETP.GEU.AND P1, PT, R6, R26, PT ;  /* 0x0000001a0600722a */ /* 0x000fcc0003f2e000 */
[----:B------:R-:W-:Y:S02]  /*0b80*/  FSEL R6, R26, R6, !P1 ;  /* 0x000000061a067208 */ /* 0x000fe40004800000 */
[----:B------:R-:W-:-:S07]  /*0b90*/  FSEL R7, R27, R7, !P1 ;  /* 0x000000071b077208 */ /* 0x000fce0004800000 */
.L_x_15:
[----:B------:R-:W-:Y:S05]  /*0ba0*/  BSYNC.RECONVERGENT B2 ;  /* 0x0000000000027941 */ /* 0x000fea0003800200 */
.L_x_14:
[----:B------:R-:W-:-:S13]  /*0bb0*/  ISETP.LT.OR P0, PT, R5, R4, P0 ;  /* 0x000000040500720c */ /* 0x000fda0000701670 */
[----:B------:R-:W-:Y:S05]  /*0bc0*/  @!P0 BRA `(.L_x_7) ;  /* 0x0000000000488947 */ /* 0x000fea0003800000 */
[----:B------:R-:W0:Y:S02]  /*0bd0*/  LDC.64 R8, c[0x0][0x380] ;  /* 0x0000e000ff087b82 */ /* 0x000e240000000a00 */
[----:B0-----:R-:W-:-:S05]  /*0be0*/  IMAD.WIDE R8, R5, 0x8, R8 ;  /* 0x0000000805087825 */ /* 0x001fca00078e0208 */
[----:B------:R-:W2:Y:S04]  /*0bf0*/  LDG.E.64.CONSTANT R10, desc[UR6][R8.64] ;  /* 0x00000006080a7981 */ /* 0x000ea8000c1e9b00 */
[----:B------:R-:W3:Y:S04]  /*0c00*/  LDG.E.64.CONSTANT R12, desc[UR6][R8.64+0x800] ;  /* 0x00080006080c7981 */ /* 0x000ee8000c1e9b00 */
[----:B------:R-:W4:Y:S04]  /*0c10*/  LDG.E.64.CONSTANT R14, desc[UR6][R8.64+0x1000] ;  /* 0x00100006080e7981 */ /* 0x000f28000c1e9b00 */
[----:B------:R-:W4:Y:S01]  /*0c20*/  LDG.E.64.CONSTANT R16, desc[UR6][R8.64+0x1800] ;  /* 0x0018000608107981 */ /* 0x000f22000c1e9b00 */
        /* <DEDUP_REMOVED lines=11> */
[----:B------:R-:W-:-:S07]  /*0ce0*/  FSEL R7, R17, R7, !P0 ;  /* 0x0000000711077208 */ /* 0x000fce0004000000 */
.L_x_7:
[----:B------:R-:W-:Y:S05]  /*0cf0*/  BSYNC.RECONVERGENT B1 ;  /* 0x0000000000017941 */ /* 0x000fea0003800200 */
.L_x_6:
[----:B------:R-:W-:-:S13]  /*0d00*/  ISETP.GE.AND P0, PT, R4, 0x100, PT ;  /* 0x000001000400780c */ /* 0x000fda0003f06270 */
[----:B------:R-:W-:Y:S05]  /*0d10*/  @!P0 BRA `(.L_x_16) ;  /* 0x00000004003c8947 */ /* 0x000fea0003800000 */
[----:B------:R-:W0:Y:S01]  /*0d20*/  S2R R8, SR_LANEID ;  /* 0x0000000000087919 */ /* 0x000e220000000000 */
[----:B-----5:R-:W-:Y:S04]  /*0d30*/  SHFL.DOWN PT, R4, R6, 0x1, 0x1f ;  /* 0x08201f0006047f89 */ /* 0x020fe800000e0000 */
[----:B------:R-:W1:Y:S02]  /*0d40*/  SHFL.DOWN PT, R5, R7, 0x1, 0x1f ;  /* 0x08201f0007057f89 */ /* 0x000e6400000e0000 */
[----:B-1----:R-:W-:Y:S01]  /*0d50*/  DSETP.GEU.AND P1, PT, R6, R4, PT ;  /* 0x000000040600722a */ /* 0x002fe20003f2e000 */
[C---:B0-----:R-:W-:Y:S02]  /*0d60*/  ISETP.GT.AND P0, PT, R8.reuse, 0x1e, PT ;  /* 0x0000001e0800780c */ /* 0x041fe40003f04270 */
[----:B------:R-:W-:-:S03]  /*0d70*/  ISETP.NE.AND P2, PT, R8, RZ, PT ;  /* 0x000000ff0800720c */ /* 0x000fc60003f45270 */
[----:B------:R-:W-:Y:S02]  /*0d80*/  FSEL R9, R4, R6, !P1 ;  /* 0x0000000604097208 */ /* 0x000fe40004800000 */
[----:B------:R-:W-:Y:S02]  /*0d90*/  FSEL R5, R5, R7, !P1 ;  /* 0x0000000705057208 */ /* 0x000fe40004800000 */
[----:B------:R-:W-:Y:S02]  /*0da0*/  FSEL R6, R6, R9, P0 ;  /* 0x0000000906067208 */ /* 0x000fe40000000000 */
[----:B------:R-:W-:Y:S02]  /*0db0*/  FSEL R11, R7, R5, P0 ;  /* 0x00000005070b7208 */ /* 0x000fe40000000000 */
[----:B------:R-:W-:Y:S01]  /*0dc0*/  ISETP.GT.AND P0, PT, R8, 0x1d, PT ;  /* 0x0000001d0800780c */ /* 0x000fe20003f04270 */
[----:B------:R-:W-:Y:S01]  /*0dd0*/  SHFL.DOWN PT, R4, R6, 0x2, 0x1f ;  /* 0x08401f0006047f89 */ /* 0x000fe200000e0000 */
[----:B------:R-:W-:Y:S01]  /*0de0*/  @!P2 MOV R2, 0x400 ;  /* 0x000004000002a802 */ /* 0x000fe20000000f00 */
[----:B------:R-:W-:Y:S01]  /*0df0*/  IMAD.MOV.U32 R7, RZ, RZ, R11 ;  /* 0x000000ffff077224 */ /* 0x000fe200078e000b */
[----:B------:R-:W-:Y:S01]  /*0e00*/  @!P2 SHF.R.U32.HI R0, RZ, 0x2, R3 ;  /* 0x00000002ff00a819 */ /* 0x000fe20000011603 */
[----:B------:R-:W0:Y:S03]  /*0e10*/  SHFL.DOWN PT, R5, R11, 0x2, 0x1f ;  /* 0x08401f000b057f89 */ /* 0x000e2600000e0000 */
[----:B------:R-:W-:Y:S01]  /*0e20*/  @!P2 LOP3.LUT R0, R0, 0xf8, RZ, 0xc0, !PT ;  /* 0x000000f80000a812 */ /* 0x000fe200078ec0ff */
[----:B------:R-:W1:Y:S01]  /*0e30*/  @!P2 S2R R9, SR_CgaCtaId ;  /* 0x000000000009a919 */ /* 0x000e620000008800 */
[----:B0-----:R-:W-:-:S06]  /*0e40*/  DSETP.GEU.AND P1, PT, R6, R4, PT ;  /* 0x000000040600722a */ /* 0x001fcc0003f2e000 */
[----:B------:R-:W-:Y:S02]  /*0e50*/  @!P0 FSEL R6, R4, R6, !P1 ;  /* 0x0000000604068208 */ /* 0x000fe40004800000 */
[----:B------:R-:W-:Y:S02]  /*0e60*/  @!P0 FSEL R11, R5, R11, !P1 ;  /* 0x0000000b050b8208 */ /* 0x000fe40004800000 */
[----:B------:R-:W-:Y:S01]  /*0e70*/  ISETP.GT.AND P0, PT, R8, 0x1b, PT ;  /* 0x0000001b0800780c */ /* 0x000fe20003f04270 */
[----:B------:R-:W-:Y:S02]  /*0e80*/  SHFL.DOWN PT, R4, R6, 0x4, 0x1f ;  /* 0x08801f0006047f89 */ /* 0x000fe400000e0000 */
[----:B------:R-:W-:Y:S02]  /*0e90*/  IMAD.MOV.U32 R7, RZ, RZ, R11 ;  /* 0x000000ffff077224 */ /* 0x000fe400078e000b */
[----:B------:R-:W0:Y:S04]  /*0ea0*/  SHFL.DOWN PT, R5, R11, 0x4, 0x1f ;  /* 0x08801f000b057f89 */ /* 0x000e2800000e0000 */
        /* <DEDUP_REMOVED lines=14> */
[----:B0-----:R-:W-:Y:S01]  /*0f90*/  DSETP.GEU.AND P0, PT, R6, R4, PT ;  /* 0x000000040600722a */ /* 0x001fe20003f0e000 */
[----:B-1----:R-:W-:-:S05]  /*0fa0*/  @!P2 LEA R7, R9, R2, 0x18 ;  /* 0x000000020907a211 */ /* 0x002fca00078ec0ff */
[----:B------:R-:W-:Y:S01]  /*0fb0*/  FSEL R4, R4, R6, !P0 ;  /* 0x0000000604047208 */ /* 0x000fe20004000000 */
[----:B------:R-:W-:Y:S01]  /*0fc0*/  @!P2 IMAD.IADD R9, R0, 0x1, R7 ;  /* 0x000000010009a824 */ /* 0x000fe200078e0207 */
[----:B------:R-:W-:Y:S02]  /*0fd0*/  FSEL R5, R5, R11, !P0 ;  /* 0x0000000b05057208 */ /* 0x000fe40004000000 */
[----:B------:R-:W-:Y:S02]  /*0fe0*/  ISETP.NE.AND P0, PT, R3, RZ, PT ;  /* 0x000000ff0300720c */ /* 0x000fe40003f05270 */
[----:B------:R-:W-:Y:S01]  /*0ff0*/  FSEL R6, R6, R4, P1 ;  /* 0x0000000406067208 */ /* 0x000fe20000800000 */
[----:B------:R3:W-:Y:S01]  /*1000*/  @!P2 STS.64 [R9+0x8], R4 ;  /* 0x000008040900a388 */ /* 0x0007e20000000a00 */
[----:B------:R-:W-:Y:S01]  /*1010*/  FSEL R7, R11, R5, P1 ;  /* 0x000000050b077208 */ /* 0x000fe20000800000 */
[----:B------:R-:W-:Y:S08]  /*1020*/  BAR.SYNC.DEFER_BLOCKING 0x0 ;  /* 0x0000000000007b1d */ /* 0x000ff00000010000 */
[----:B------:R-:W-:Y:S05]  /*1030*/  @P0 BRA `(.L_x_17) ;  /* 0x0000004800f40947 */ /* 0x000fea0003800000 */
[----:B------:R-:W0:Y:S01]  /*1040*/  S2UR UR5, SR_CgaCtaId ;  /* 0x00000000000579c3 */ /* 0x000e220000008800 */
[----:B------:R-:W-:Y:S02]  /*1050*/  UMOV UR4, 0x400 ;  /* 0x0000040000047882 */ /* 0x000fe40000000000 */
[----:B0-----:R-:W-:-:S09]  /*1060*/  ULEA UR4, UR5, UR4, 0x18 ;  /* 0x0000000405047291 */ /* 0x001fd2000f8ec0ff */
[----:B---3--:R-:W0:Y:S04]  /*1070*/  LDS.128 R8, [UR4+0x10] ;  /* 0x00001004ff087984 */ /* 0x008e280008000c00 */
[----:B------:R-:W1:Y:S01]  /*1080*/  LDS.128 R12, [UR4+0x20] ;  /* 0x00002004ff0c7984 */ /* 0x000e620008000c00 */
[----:B0-----:R-:W-:-:S06]  /*1090*/  DSETP.GEU.AND P1, PT, R6, R8, PT ;  /* 0x000000080600722a */ /* 0x001fcc0003f2e000 */
[----:B------:R-:W-:Y:S02]  /*10a0*/  FSEL R2, R8, R6, !P1 ;  /* 0x0000000608027208 */ /* 0x000fe40004800000 */
[----:B------:R-:W-:Y:S02]  /*10b0*/  FSEL R3, R9, R7, !P1 ;  /* 0x0000000709037208 */ /* 0x000fe40004800000 */
[----:B------:R-:W0:Y:S04]  /*10c0*/  LDS.128 R4, [UR4+0x30] ;  /* 0x00003004ff047984 */ /* 0x000e280008000c00 */
[----:B------:R-:W-:-:S06]  /*10d0*/  DSETP.GEU.AND P1, PT, R2, R10, PT ;  /* 0x0000000a0200722a */ /* 0x000fcc0003f2e000 */
[----:B------:R-:W-:Y:S02]  /*10e0*/  FSEL R2, R10, R2, !P1 ;  /* 0x000000020a027208 */ /* 0x000fe40004800000 */
[----:B------:R-:W-:-:S06]  /*10f0*/  FSEL R3, R11, R3, !P1 ;  /* 0x000000030b037208 */ /* 0x000fcc0004800000 */
[----:B-1----:R-:W-:-:S06]  /*1100*/  DSETP.GEU.AND P1, PT, R2, R12, PT ;  /* 0x0000000c0200722a */ /* 0x002fcc0003f2e000 */
[----:B------:R-:W-:Y:S02]  /*1110*/  FSEL R8, R12, R2, !P1 ;  /* 0x000000020c087208 */ /* 0x000fe40004800000 */
[----:B------:R-:W-:Y:S02]  /*1120*/  FSEL R9, R13, R3, !P1 ;  /* 0x000000030d097208 */ /* 0x000fe40004800000 */
[----:B------:R-:W1:Y:S04]  /*1130*/  LDS.64 R2, [UR4+0x40] ;  /* 0x00004004ff027984 */ /* 0x000e680008000a00 */
[----:B------:R-:W-:-:S06]  /*1140*/  DSETP.GEU.AND P1, PT, R8, R14, PT ;  /* 0x0000000e0800722a */ /* 0x000fcc0003f2e000 */
[----:B------:R-:W-:Y:S02]  /*1150*/  FSEL R8, R14, R8, !P1 ;  /* 0x000000080e087208 */ /* 0x000fe40004800000 */
[----:B------:R-:W-:-:S06]  /*1160*/  FSEL R9, R15, R9, !P1 ;  /* 0x000000090f097208 */ /* 0x000fcc0004800000 */
[----:B0-----:R-:W-:-:S06]  /*1170*/  DSETP.GEU.AND P1, PT, R8, R4, PT ;  /* 0x000000040800722a */ /* 0x001fcc0003f2e000 */
[----:B------:R-:W-:Y:S02]  /*1180*/  FSEL R4, R4, R8, !P1 ;  /* 0x0000000804047208 */ /* 0x000fe40004800000 */
[----:B------:R-:W-:-:S06]  /*1190*/  FSEL R5, R5, R9, !P1 ;  /* 0x0000000905057208 */ /* 0x000fcc0004800000 */
[----:B------:R-:W-:-:S06]  /*11a0*/  DSETP.GEU.AND P1, PT, R4, R6, PT ;  /* 0x000000060400722a */ /* 0x000fcc0003f2e000 */
[----:B------:R-:W-:Y:S02]  /*11b0*/  FSEL R4, R6, R4, !P1 ;  /* 0x0000000406047208 */ /* 0x000fe40004800000 */
[----:B------:R-:W-:-:S06]  /*11c0*/  FSEL R5, R7, R5, !P1 ;  /* 0x0000000507057208 */ /* 0x000fcc0004800000 */
[----:B-1----:R-:W-:-:S06]  /*11d0*/  DSETP.GEU.AND P1, PT, R4, R2, PT ;  /* 0x000000020400722a */ /* 0x002fcc0003f2e000 */
[----:B------:R-:W-:Y:S02]  /*11e0*/  FSEL R6, R2, R4, !P1 ;  /* 0x0000000402067208 */ /* 0x000fe40004800000 */
[----:B------:R-:W-:Y:S01]  /*11f0*/  FSEL R7, R3, R5, !P1 ;  /* 0x0000000503077208 */ /* 0x000fe20004800000 */
[----:B------:R-:W-:Y:S06]  /*1200*/  BRA `(.L_x_17) ;  /* 0x0000004800807947 */ /* 0x000fec0003800000 */
.L_x_16:
[----:B------:R-:W-:Y:S01]  /*1210*/  LOP3.LUT R0, R3, 0x3e0, RZ, 0xc0, !PT ;  /* 0x000003e003007812 */ /* 0x000fe200078ec0ff */
[----:B------:R-:W0:Y:S03]  /*1220*/  S2R R10, SR_LANEID ;  /* 0x00000000000a7919 */ /* 0x000e260000000000 */
[----:B------:R-:W-:Y:S01]  /*1230*/  LOP3.LUT R9, RZ, R0, RZ, 0x33, !PT ;  /* 0x00000000ff097212 */ /* 0x000fe200078e33ff */
[----:B------:R-:W-:-:S04]  /*1240*/  VIADD R5, R0, 0x20 ;  /* 0x0000002000057836 */ /* 0x000fc80000000000 */
[----:B------:R-:W-:Y:S01]  /*1250*/  IMAD.IADD R9, R9, 0x1, R4 ;  /* 0x0000000109097824 */ /* 0x000fe200078e0204 */
[----:B------:R-:W-:-:S04]  /*1260*/  ISETP.GT.AND P0, PT, R5, R4, PT ;  /* 0x000000040500720c */ /* 0x000fc80003f04270 */
[----:B------:R-:W-:-:S05]  /*1270*/  SEL R5, R9, 0x1f, P0 ;  /* 0x0000001f09057807 */ /* 0x000fca0000000000 */
[----:B-----5:R-:W-:Y:S04]  /*1280*/  SHFL.DOWN PT, R8, R6, 0x1, R5 ;  /* 0x0820000006087989 */ /* 0x020fe800000e0005 */
[----:B------:R-:W1:Y:S01]  /*1290*/  SHFL.DOWN PT, R9, R7, 0x1, R5 ;  /* 0x0820000007097989 */ /* 0x000e6200000e0005 */
[C---:B0-----:R-:W-:Y:S01]  /*12a0*/  ISETP.GE.AND P0, PT, R10.reuse, R5, PT ;  /* 0x000000050a00720c */ /* 0x041fe20003f06270 */
[----:B------:R-:W-:Y:S01]  /*12b0*/  VIADD R0, R10, 0x2 ;  /* 0x000000020a007836 */ /* 0x000fe20000000000 */
[----:B-1----:R-:W-:-:S06]  /*12c0*/  DSETP.GEU.AND P1, PT, R6, R8, PT ;  /* 0x000000080600722a */ /* 0x002fcc0003f2e000 */
[-C--:B------:R-:W-:Y:S02]  /*12d0*/  FSEL R11, R8, R6.reuse, !P1 ;  /* 0x00000006080b7208 */ /* 0x080fe40004800000 */
[-C--:B------:R-:W-:Y:S02]  /*12e0*/  FSEL R9, R9, R7.reuse, !P1 ;  /* 0x0000000709097208 */ /* 0x080fe40004800000 */
[----:B------:R-:W-:Y:S02]  /*12f0*/  FSEL R2, R11, R6, !P0 ;  /* 0x000000060b027208 */ /* 0x000fe40004000000 */
[----:B------:R-:W-:Y:S02]  /*1300*/  FSEL R11, R9, R7, !P0 ;  /* 0x00000007090b7208 */ /* 0x000fe40004000000 */
[----:B------:R-:W-:Y:S01]  /*1310*/  ISETP.GT.AND P0, PT, R0, R5, PT ;  /* 0x000000050000720c */ /* 0x000fe20003f04270 */
[----:B------:R-:W-:Y:S01]  /*1320*/  SHFL.DOWN PT, R8, R2, 0x2, R5 ;  /* 0x0840000002087989 */ /* 0x000fe200000e0005 */
[----:B------:R-:W-:-:S02]  /*1330*/  IMAD.MOV.U32 R6, RZ, RZ, R2 ;  /* 0x000000ffff067224 */ /* 0x000fc400078e0002 */
[----:B------:R-:W-:Y:S01]  /*1340*/  IMAD.MOV.U32 R7, RZ, RZ, R11 ;  /* 0x000000ffff077224 */ /* 0x000fe200078e000b */
[----:B------:R-:W0:Y:S01]  /*1350*/  SHFL.DOWN PT, R9, R11, 0x2, R5 ;  /* 0x084000000b097989 */ /* 0x000e2200000e0005 */
[----:B------:R-:W-:-:S04]  /*1360*/  VIADD R0, R10, 0x4 ;  /* 0x000000040a007836 */ /* 0x000fc80000000000 */
[----:B0-----:R-:W-:-:S06]  /*1370*/  DSETP.GEU.AND P1, PT, R6, R8, PT ;  /* 0x000000080600722a */ /* 0x001fcc0003f2e000 */
[----:B------:R-:W-:Y:S02]  /*1380*/  @!P0 FSEL R2, R8, R2, !P1 ;  /* 0x0000000208028208 */ /* 0x000fe40004800000 */
[----:B------:R-:W-:Y:S02]  /*1390*/  @!P0 FSEL R11, R9, R11, !P1 ;  /* 0x0000000b090b8208 */ /* 0x000fe40004800000 */
[----:B------:R-:W-:Y:S01]  /*13a0*/  ISETP.GT.AND P0, PT, R0, R5, PT ;  /* 0x000000050000720c */ /* 0x000fe20003f04270 */
[----:B------:R-:W-:Y:S01]  /*13b0*/  SHFL.DOWN PT, R6, R2, 0x4, R5 ;  /* 0x0880000002067989 */ /* 0x000fe200000e0005 */
[----:B------:R-:W-:Y:S02]  /*13c0*/  IMAD.MOV.U32 R8, RZ, RZ, R2 ;  /* 0x000000ffff087224 */ /* 0x000fe400078e0002 */
        /* <DEDUP_REMOVED lines=8> */
[----:B------:R-:W-:Y:S01]  /*1450*/  IMAD.MOV.U32 R8, RZ, RZ, R2 ;  /* 0x000000ffff087224 */ /* 0x000fe200078e0002 */
[C---:B------:R-:W-:Y:S01]  /*1460*/  ISETP.NE.AND P0, PT, R10.reuse, RZ, PT ;  /* 0x000000ff0a00720c */ /* 0x040fe20003f05270 */
[----:B------:R-:W-:Y:S01]  /*1470*/  IMAD.MOV.U32 R9, RZ, RZ, R11 ;  /* 0x000000ffff097224 */ /* 0x000fe200078e000b */
[----:B------:R-:W0:Y:S01]  /*1480*/  SHFL.DOWN PT, R7, R11, 0x8, R5 ;  /* 0x090000000b077989 */ /* 0x000e2200000e0005 */
[----:B------:R-:W-:-:S10]  /*1490*/  VIADD R0, R10, 0x10 ;  /* 0x000000100a007836 */ /* 0x000fd40000000000 */
[----:B------:R-:W1:Y:S01]  /*14a0*/  @!P0 S2R R13, SR_CgaCtaId ;  /* 0x00000000000d8919 */ /* 0x000e620000008800 */
[----:B0-----:R-:W-:-:S06]  /*14b0*/  DSETP.GEU.AND P2, PT, R8, R6, PT ;  /* 0x000000060800722a */ /* 0x001fcc0003f4e000 */
[----:B------:R-:W-:Y:S02]  /*14c0*/  @!P1 FSEL R2, R6, R2, !P2 ;  /* 0x0000000206029208 */ /* 0x000fe40005000000 */
[----:B------:R-:W-:Y:S02]  /*14d0*/  @!P1 FSEL R11, R7, R11, !P2 ;  /* 0x0000000b070b9208 */ /* 0x000fe40005000000 */
[----:B------:R-:W-:Y:S01]  /*14e0*/  ISETP.GT.AND P1, PT, R0, R5, PT ;  /* 0x000000050000720c */ /* 0x000fe20003f24270 */
[----:B------:R-:W-:Y:S01]  /*14f0*/  SHFL.DOWN PT, R6, R2, 0x10, R5 ;  /* 0x0a00000002067989 */ /* 0x000fe200000e0005 */
[----:B------:R-:W-:Y:S01]  /*1500*/  IMAD.MOV.U32 R8, RZ, RZ, R2 ;  /* 0x000000ffff087224 */ /* 0x000fe200078e0002 */
[----:B------:R-:W-:Y:S01]  /*1510*/  @!P0 SHF.R.U32.HI R0, RZ, 0x2, R3 ;  /* 0x00000002ff008819 */ /* 0x000fe20000011603 */
[----:B------:R-:W-:Y:S01]  /*1520*/  IMAD.MOV.U32 R9, RZ, RZ, R11 ;  /* 0x000000ffff097224 */ /* 0x000fe200078e000b */
[----:B------:R-:W0:Y:S02]  /*1530*/  SHFL.DOWN PT, R7, R11, 0x10, R5 ;  /* 0x0a0000000b077989 */ /* 0x000e2400000e0005 */
[----:B------:R-:W-:-:S03]  /*1540*/  @!P0 LOP3.LUT R0, R0, 0xf8, RZ, 0xc0, !PT ;  /* 0x000000f800008812 */ /* 0x000fc600078ec0ff */
[----:B0-----:R-:W-:Y:S01]  /*1550*/  DSETP.GEU.AND P2, PT, R8, R6, PT ;  /* 0x000000060800722a */ /* 0x001fe20003f4e000 */
[----:B------:R-:W-:-:S04]  /*1560*/  @!P0 MOV R8, 0x400 ;  /* 0x0000040000088802 */ /* 0x000fc80000000f00 */
[----:B-1----:R-:W-:Y:S02]  /*1570*/  @!P0 LEA R13, R13, R8, 0x18 ;  /* 0x000000080d0d8211 */ /* 0x002fe400078ec0ff */
[----:B------:R-:W-:Y:S02]  /*1580*/  @!P1 FSEL R2, R6, R2, !P2 ;  /* 0x0000000206029208 */ /* 0x000fe40005000000 */
[----:B------:R-:W-:Y:S01]  /*1590*/  @!P1 FSEL R11, R7, R11, !P2 ;  /* 0x0000000b070b9208 */ /* 0x000fe20005000000 */
[----:B------:R-:W-:Y:S02]  /*15a0*/  @!P0 IMAD.IADD R13, R0, 0x1, R13 ;  /* 0x00000001000d8824 */ /* 0x000fe400078e020d */
[----:B------:R-:W-:Y:S02]  /*15b0*/  IMAD.MOV.U32 R6, RZ, RZ, R2 ;  /* 0x000000ffff067224 */ /* 0x000fe400078e0002 */
[----:B------:R-:W-:-:S05]  /*15c0*/  IMAD.MOV.U32 R7, RZ, RZ, R11 ;  /* 0x000000ffff077224 */ /* 0x000fca00078e000b */
[----:B------:R3:W-:Y:S01]  /*15d0*/  @!P0 STS.64 [R13+0x8], R6 ;  /* 0x000008060d008388 */ /* 0x0007e20000000a00 */
[----:B------:R-:W-:Y:S01]  /*15e0*/  BAR.SYNC.DEFER_BLOCKING 0x0 ;  /* 0x0000000000007b1d */ /* 0x000fe20000010000 */
[----:B------:R-:W-:-:S13]  /*15f0*/  ISETP.NE.AND P0, PT, R3, RZ, PT ;  /* 0x000000ff0300720c */ /* 0x000fda0003f05270 */
[----:B---3--:R-:W-:Y:S05]  /*1600*/  @P0 BRA `(.L_x_17) ;  /* 0x0000004400800947 */ /* 0x008fea0003800000 */
[----:B------:R-:W0:Y:S01]  /*1610*/  S2UR UR5, SR_CgaCtaId ;  /* 0x00000000000579c3 */ /* 0x000e220000008800 */
[----:B------:R-:W-:Y:S01]  /*1620*/  UMOV UR4, 0x400 ;  /* 0x0000040000047882 */ /* 0x000fe20000000000 */
[----:B------:R-:W-:Y:S01]  /*1630*/  ISETP.GT.AND P2, PT, R4, 0x20, PT ;  /* 0x000000200400780c */ /* 0x000fe20003f44270 */
[----:B0-----:R-:W-:-:S09]  /*1640*/  ULEA UR4, UR5, UR4, 0x18 ;  /* 0x0000000405047291 */ /* 0x001fd2000f8ec0ff */
[----:B------:R-:W0:Y:S04]  /*1650*/  LDS.128 R16, [UR4+0x10] ;  /* 0x00001004ff107984 */ /* 0x000e280008000c00 */
[----:B------:R-:W1:Y:S04]  /*1660*/  LDS.128 R12, [UR4+0x20] ;  /* 0x00002004ff0c7984 */ /* 0x000e680008000c00 */
[----:B------:R-:W2:Y:S01]  /*1670*/  LDS.128 R8, [UR4+0x30] ;  /* 0x00003004ff087984 */ /* 0x000ea20008000c00 */
[----:B0-----:R-:W-:-:S06]  /*1680*/  DSETP.GEU.AND P1, PT, R6, R16, PT ;  /* 0x000000100600722a */ /* 0x001fcc0003f2e000 */
[-C--:B------:R-:W-:Y:S02]  /*1690*/  FSEL R3, R16, R6.reuse, !P1 ;  /* 0x0000000610037208 */ /* 0x080fe40004800000 */
[-C--:B------:R-:W-:Y:S02]  /*16a0*/  FSEL R17, R17, R7.reuse, !P1 ;  /* 0x0000000711117208 */ /* 0x080fe40004800000 */
[----:B------:R-:W-:Y:S02]  /*16b0*/  FSEL R6, R3, R6, P2 ;  /* 0x0000000603067208 */ /* 0x000fe40001000000 */
[----:B------:R-:W-:Y:S02]  /*16c0*/  FSEL R7, R17, R7, P2 ;  /* 0x0000000711077208 */ /* 0x000fe40001000000 */
[C---:B------:R-:W-:Y:S01]  /*16d0*/  ISETP.GT.AND P1, PT, R4.reuse, 0x40, PT ;  /* 0x000000400400780c */ /* 0x040fe20003f24270 */
[----:B------:R-:W-:Y:S01]  /*16e0*/  IMAD.MOV.U32 R2, RZ, RZ, R6 ;  /* 0x000000ffff027224 */ /* 0x000fe200078e0006 */
[----:B------:R-:W-:Y:S01]  /*16f0*/  ISETP.GT.AND P2, PT, R4, 0x60, PT ;  /* 0x000000600400780c */ /* 0x000fe20003f44270 */
[----:B------:R-:W-:-:S06]  /*1700*/  IMAD.MOV.U32 R3, RZ, RZ, R7 ;  /* 0x000000ffff037224 */ /* 0x000fcc00078e0007 */
[----:B------:R-:W-:-:S06]  /*1710*/  DSETP.GEU.AND P3, PT, R2, R18, PT ;  /* 0x000000120200722a */ /* 0x000fcc0003f6e000 */
[----:B------:R-:W-:Y:S02]  /*1720*/  @P1 FSEL R6, R18, R6, !P3 ;  /* 0x0000000612061208 */ /* 0x000fe40005800000 */
[----:B------:R-:W-:Y:S02]  /*1730*/  @P1 FSEL R7, R19, R7, !P3 ;  /* 0x0000000713071208 */ /* 0x000fe40005800000 */
[----:B------:R-:W-:Y:S01]  /*1740*/  ISETP.GT.AND P1, PT, R4, 0x80, PT ;  /* 0x000000800400780c */ /* 0x000fe20003f24270 */
[----:B------:R-:W-:Y:S02]  /*1750*/  IMAD.MOV.U32 R2, RZ, RZ, R6 ;  /* 0x000000ffff027224 */ /* 0x000fe400078e0006 */
[----:B------:R-:W-:-:S06]  /*1760*/  IMAD.MOV.U32 R3, RZ, RZ, R7 ;  /* 0x000000ffff037224 */ /* 0x000fcc00078e0007 */
[----:B-1----:R-:W-:Y:S01]  /*1770*/  DSETP.GEU.AND P3, PT, R2, R12, PT ;  /* 0x0000000c0200722a */ /* 0x002fe20003f6e000 */
[----:B------:R-:W0:Y:S05]  /*1780*/  LDS.64 R2, [UR4+0x40] ;  /* 0x00004004ff027984 */ /* 0x000e2a0008000a00 */
[----:B------:R-:W-:Y:S02]  /*1790*/  @P2 FSEL R6, R12, R6, !P3 ;  /* 0x000000060c062208 */ /* 0x000fe40005800000 */
[----:B------:R-:W-:Y:S02]  /*17a0*/  @P2 FSEL R7, R13, R7, !P3 ;  /* 0x000000070d072208 */ /* 0x000fe40005800000 */
[----:B------:R-:W-:-:S04]  /*17b0*/  ISETP.GT.AND P2, PT, R4, 0xa0, PT ;  /* 0x000000a00400780c */ /* 0x000fc80003f44270 */
[----:B------:R-:W-:-:S06]  /*17c0*/  DSETP.GEU.AND P3, PT, R6, R14, PT ;  /* 0x0000000e0600722a */ /* 0x000fcc0003f6e000 */
[----:B------:R-:W-:Y:S02]  /*17d0*/  @P1 FSEL R6, R14, R6, !P3 ;  /* 0x000000060e061208 */ /* 0x000fe40005800000 */
[----:B------:R-:W-:Y:S02]  /*17e0*/  @P1 FSEL R7, R15, R7, !P3 ;  /* 0x000000070f071208 */ /* 0x000fe40005800000 */
[----:B------:R-:W-:-:S04]  /*17f0*/  ISETP.GT.AND P1, PT, R4, 0xc0, PT ;  /* 0x000000c00400780c */ /* 0x000fc80003f24270 */
[----:B--2---:R-:W-:-:S06]  /*1800*/  DSETP.GEU.AND P3, PT, R6, R8, PT ;  /* 0x000000080600722a */ /* 0x004fcc0003f6e000 */
[----:B------:R-:W-:Y:S02]  /*1810*/  @P2 FSEL R6, R8, R6, !P3 ;  /* 0x0000000608062208 */ /* 0x000fe40005800000 */
[----:B------:R-:W-:Y:S02]  /*1820*/  @P2 FSEL R7, R9, R7, !P3 ;  /* 0x0000000709072208 */ /* 0x000fe40005800000 */
[----:B------:R-:W-:-:S04]  /*1830*/  ISETP.GT.AND P2, PT, R4, 0xe0, PT ;  /* 0x000000e00400780c */ /* 0x000fc80003f44270 */
[----:B------:R-:W-:-:S06]  /*1840*/  DSETP.GEU.AND P3, PT, R6, R10, PT ;  /* 0x0000000a0600722a */ /* 0x000fcc0003f6e000 */
[----:B------:R-:W-:Y:S02]  /*1850*/  @P1 FSEL R6, R10, R6, !P3 ;  /* 0x000000060a061208 */ /* 0x000fe40005800000 */
[----:B------:R-:W-:-:S03]  /*1860*/  @P1 FSEL R7, R11, R7, !P3 ;  /* 0x000000070b071208 */ /* 0x000fc60005800000 */
[----:B------:R-:W-:Y:S02]  /*1870*/  IMAD.MOV.U32 R4, RZ, RZ, R6 ;  /* 0x000000ffff047224 */ /* 0x000fe400078e0006 */
[----:B------:R-:W-:-:S06]  /*1880*/  IMAD.MOV.U32 R5, RZ, RZ, R7 ;  /* 0x000000ffff057224 */ /* 0x000fcc00078e0007 */
[----:B0-----:R-:W-:-:S06]  /*1890*/  DSETP.GEU.AND P1, PT, R4, R2, PT ;  /* 0x000000020400722a */ /* 0x001fcc0003f2e000 */
[----:B------:R-:W-:Y:S02]  /*18a0*/  @P2 FSEL R6, R2, R6, !P1 ;  /* 0x0000000602062208 */ /* 0x000fe40004800000 */
[----:B------:R-:W-:Y:S01]  /*18b0*/  @P2 FSEL R7, R3, R7, !P1 ;  /* 0x0000000703072208 */ /* 0x000fe20004800000 */
[----:B------:R-:W-:Y:S06]  /*18c0*/  BRA `(.L_x_17) ;  /* 0x0000004000d07947 */ /* 0x000fec0003800000 */
.L_x_3:
[----:B------:R-:W0:Y:S01]  /*18d0*/  S2R R0, SR_TID.X ;  /* 0x0000000000007919 */ /* 0x000e220000002100 */
[----:B------:R-:W1:Y:S02]  /*18e0*/  LDCU.64 UR4, c[0x0][0x380] ;  /* 0x00007000ff0477ac */ /* 0x000e640008000a00 */
[----:B-1----:R-:W-:Y:S02]  /*18f0*/  IMAD.U32 R2, RZ, RZ, UR4 ;  /* 0x00000004ff027e24 */ /* 0x002fe4000f8e00ff */
[----:B------:R-:W-:Y:S02]  /*1900*/  IMAD.U32 R3, RZ, RZ, UR5 ;  /* 0x00000005ff037e24 */ /* 0x000fe4000f8e00ff */
[----:B0-----:R-:W-:-:S04]  /*1910*/  IMAD.SHL.U32 R5, R0, 0x4, RZ ;  /* 0x0000000400057824 */ /* 0x001fc800078e00ff */
[----:B------:R-:W-:-:S05]  /*1920*/  IMAD.WIDE.U32 R6, R5, 0x8, R2 ;  /* 0x0000000805067825 */ /* 0x000fca00078e0002 */
[----:B------:R-:W2:Y:S04]  /*1930*/  LDG.E.128.CONSTANT R20, desc[UR6][R6.64] ;  /* 0x0000000606147981 */ /* 0x000ea8000c1e9d00 */
[----:B------:R-:W3:Y:S04]  /*1940*/  LDG.E.128.CONSTANT R12, desc[UR6][R6.64+0x10] ;  /* 0x00001006060c7981 */ /* 0x000ee8000c1e9d00 */
[----:B------:R-:W4:Y:S04]  /*1950*/  LDG.E.128.CONSTANT R8, desc[UR6][R6.64+0x2000] ;  /* 0x0020000606087981 */ /* 0x000f28000c1e9d00 */
[----:B------:R0:W5:Y:S01]  /*1960*/  LDG.E.128.CONSTANT R16, desc[UR6][R6.64+0x2010] ;  /* 0x0020100606107981 */ /* 0x000162000c1e9d00 */
[----:B------:R-:W-:Y:S01]  /*1970*/  ISETP.GE.U32.AND P1, PT, R4, 0x1000, PT ;  /* 0x000010000400780c */ /* 0x000fe20003f26070 */
[----:B------:R-:W-:Y:S01]  /*1980*/  UMOV UR4, 0x800 ;  /* 0x0000080000047882 */ /* 0x000fe20000000000 */
[----:B--2---:R-:W-:-:S06]  /*1990*/  DSETP.GEU.AND P0, PT, R20, R22, PT ;  /* 0x000000161400722a */ /* 0x004fcc0003f0e000 */
[----:B------:R-:W-:Y:S02]  /*19a0*/  FSEL R20, R22, R20, !P0 ;  /* 0x0000001416147208 */ /* 0x000fe40004000000 */
[----:B------:R-:W-:-:S06]  /*19b0*/  FSEL R21, R23, R21, !P0 ;  /* 0x0000001517157208 */ /* 0x000fcc0004000000 */
[----:B---3--:R-:W-:-:S06]  /*19c0*/  DSETP.GEU.AND P0, PT, R20, R12, PT ;  /* 0x0000000c1400722a */ /* 0x008fcc0003f0e000 */
[----:B------:R-:W-:Y:S02]  /*19d0*/  FSEL R12, R12, R20, !P0 ;  /* 0x000000140c0c7208 */ /* 0x000fe40004000000 */
[----:B------:R-:W-:-:S06]  /*19e0*/  FSEL R13, R13, R21, !P0 ;  /* 0x000000150d0d7208 */ /* 0x000fcc0004000000 */
[----:B------:R-:W-:-:S06]  /*19f0*/  DSETP.GEU.AND P0, PT, R12, R14, PT ;  /* 0x0000000e0c00722a */ /* 0x000fcc0003f0e000 */
[----:B------:R-:W-:Y:S02]  /*1a00*/  FSEL R12, R14, R12, !P0 ;  /* 0x0000000c0e0c7208 */ /* 0x000fe40004000000 */
[----:B------:R-:W-:-:S06]  /*1a10*/  FSEL R13, R15, R13, !P0 ;  /* 0x0000000d0f0d7208 */ /* 0x000fcc0004000000 */
[----:B----4-:R-:W-:-:S06]  /*1a20*/  DSETP.GEU.AND P0, PT, R12, R8, PT ;  /* 0x000000080c00722a */ /* 0x010fcc0003f0e000 */
[----:B0-----:R-:W-:Y:S02]  /*1a30*/  FSEL R6, R8, R12, !P0 ;  /* 0x0000000c08067208 */ /* 0x001fe40004000000 */
[----:B------:R-:W-:-:S06]  /*1a40*/  FSEL R7, R9, R13, !P0 ;  /* 0x0000000d09077208 */ /* 0x000fcc0004000000 */
[----:B------:R-:W-:-:S06]  /*1a50*/  DSETP.GEU.AND P0, PT, R6, R10, PT ;  /* 0x0000000a0600722a */ /* 0x000fcc0003f0e000 */
[----:B------:R-:W-:Y:S02]  /*1a60*/  FSEL R6, R10, R6, !P0 ;  /* 0x000000060a067208 */ /* 0x000fe40004000000 */
[----:B------:R-:W-:-:S06]  /*1a70*/  FSEL R7, R11, R7, !P0 ;  /* 0x000000070b077208 */ /* 0x000fcc0004000000 */
[----:B-----5:R-:W-:-:S06]  /*1a80*/  DSETP.GEU.AND P0, PT, R6, R16, PT ;  /* 0x000000100600722a */ /* 0x020fcc0003f0e000 */
[----:B------:R-:W-:Y:S02]  /*1a90*/  FSEL R6, R16, R6, !P0 ;  /* 0x0000000610067208 */ /* 0x000fe40004000000 */
[----:B------:R-:W-:-:S06]  /*1aa0*/  FSEL R7, R17, R7, !P0 ;  /* 0x0000000711077208 */ /* 0x000fcc0004000000 */
[----:B------:R-:W-:-:S06]  /*1ab0*/  DSETP.GEU.AND P0, PT, R6, R18, PT ;  /* 0x000000120600722a */ /* 0x000fcc0003f0e000 */
[----:B------:R-:W-:Y:S02]  /*1ac0*/  FSEL R6, R18, R6, !P0 ;  /* 0x0000000612067208 */ /* 0x000fe40004000000 */
[----:B------:R-:W-:Y:S01]  /*1ad0*/  FSEL R7, R19, R7, !P0 ;  /* 0x0000000713077208 */ /* 0x000fe20004000000 */
[----:B------:R-:W-:Y:S06]  /*1ae0*/  @!P1 BRA `(.L_x_18) ;  /* 0x0000000000a49947 */ /* 0x000fec0003800000 */
[----:B------:R-:W0:Y:S01]  /*1af0*/  LDC R24, c[0x0][0x390] ;  /* 0x0000e400ff187b82 */ /* 0x000e220000000800 */
[----:B------:R-:W-:Y:S01]  /*1b00*/  VIADD R25, R4, 0xfffff800 ;  /* 0xfffff80004197836 */ /* 0x000fe20000000000 */
[----:B------:R-:W-:-:S06]  /*1b10*/  UMOV UR4, 0x800 ;  /* 0x0000080000047882 */ /* 0x000fcc0000000000 */
[----:B------:R-:W1:Y:S02]  /*1b20*/  LDC.64 R2, c[0x0][0x380] ;  /* 0x0000e000ff027b82 */ /* 0x000e640000000a00 */
.L_x_20:
[----:B------:R-:W-:-:S04]  /*1b30*/  VIADD R27, R5, UR4 ;  /* 0x00000004051b7c36 */ /* 0x000fc80008000000 */
[----:B-1----:R-:W-:-:S05]  /*1b40*/  IMAD.WIDE.U32 R26, R27, 0x8, R2 ;  /* 0x000000081b1a7825 */ /* 0x002fca00078e0002 */
[----:B------:R-:W2:Y:S04]  /*1b50*/  LDG.E.128.CONSTANT R12, desc[UR6][R26.64] ;  /* 0x000000061a0c7981 */ /* 0x000ea8000c1e9d00 */
[----:B------:R-:W3:Y:S04]  /*1b60*/  LDG.E.128.CONSTANT R16, desc[UR6][R26.64+0x10] ;  /* 0x000010061a107981 */ /* 0x000ee8000c1e9d00 */
[----:B------:R-:W4:Y:S04]  /*1b70*/  LDG.E.128.CONSTANT R20, desc[UR6][R26.64+0x2000] ;  /* 0x002000061a147981 */ /* 0x000f28000c1e9d00 */
[----:B------:R-:W5:Y:S01]  /*1b80*/  LDG.E.128.CONSTANT R8, desc[UR6][R26.64+0x2010] ;  /* 0x002010061a087981 */ /* 0x000f62000c1e9d00 */
[----:B0-----:R-:W-:Y:S01]  /*1b90*/  IMAD.MOV.U32 R4, RZ, RZ, R24 ;  /* 0x000000ffff047224 */ /* 0x001fe200078e0018 */
[----:B--2---:R-:W-:-:S06]  /*1ba0*/  DSETP.GEU.AND P0, PT, R6, R12, PT ;  /* 0x0000000c0600722a */ /* 0x004fcc0003f0e000 */
[----:B------:R-:W-:Y:S02]  /*1bb0*/  FSEL R6, R12, R6, !P0 ;  /* 0x000000060c067208 */ /* 0x000fe40004000000 */
[----:B------:R-:W-:-:S06]  /*1bc0*/  FSEL R7, R13, R7, !P0 ;  /* 0x000000070d077208 */ /* 0x000fcc0004000000 */
[----:B------:R-:W-:-:S06]  /*1bd0*/  DSETP.GEU.AND P0, PT, R6, R14, PT ;  /* 0x0000000e0600722a */ /* 0x000fcc0003f0e000 */
        /* <DEDUP_REMOVED lines=14> */
[----:B-----5:R-:W-:-:S06]  /*1cc0*/  DSETP.GEU.AND P0, PT, R6, R8, PT ;  /* 0x000000080600722a */ /* 0x020fcc0003f0e000 */
[----:B------:R-:W-:Y:S01]  /*1cd0*/  FSEL R6, R8, R6, !P0 ;  /* 0x0000000608067208 */ /* 0x000fe20004000000 */
[----:B------:R-:W-:Y:S01]  /*1ce0*/  VIADD R8, R4, -UR4 ;  /* 0x8000000404087c36 */ /* 0x000fe20008000000 */
[----:B------:R-:W-:-:S04]  /*1cf0*/  FSEL R7, R9, R7, !P0 ;  /* 0x0000000709077208 */ /* 0x000fc80004000000 */
[----:B------:R-:W-:Y:S02]  /*1d00*/  ISETP.GE.AND P1, PT, R8, 0x800, PT ;  /* 0x000008000800780c */ /* 0x000fe40003f26270 */
[----:B------:R-:W-:-:S06]  /*1d10*/  DSETP.GEU.AND P0, PT, R6, R10, PT ;  /* 0x0000000a0600722a */ /* 0x000fcc0003f0e000 */
[----:B------:R-:W-:Y:S02]  /*1d20*/  FSEL R6, R10, R6, !P0 ;  /* 0x000000060a067208 */ /* 0x000fe40004000000 */
[----:B------:R-:W-:-:S03]  /*1d30*/  FSEL R7, R11, R7, !P0 ;  /* 0x000000070b077208 */ /* 0x000fc60004000000 */
[----:B------:R-:W-:Y:S05]  /*1d40*/  @!P1 BRA `(.L_x_19) ;  /* 0x0000000c00009947 */ /* 0x000fea0003800000 */
[----:B------:R-:W-:-:S06]  /*1d50*/  UIADD3 UR4, UPT, UPT, UR4, 0x800, URZ ;  /* 0x0000080004047890 */ /* 0x000fcc000fffe0ff */
[----:B------:R-:W-:-:S13]  /*1d60*/  ISETP.LT.AND P0, PT, R25, UR4, PT ;  /* 0x0000000419007c0c */ /* 0x000fda000bf01270 */
[----:B------:R-:W-:Y:S05]  /*1d70*/  @!P0 BRA `(.L_x_20) ;  /* 0xfffffffc006c8947 */ /* 0x000fea000383ffff */
.L_x_18:
[----:B------:R-:W-:-:S13]  /*1d80*/  ISETP.LE.AND P0, PT, R4, UR4, PT ;  /* 0x0000000404007c0c */ /* 0x000fda000bf03270 */
[----:B------:R-:W-:Y:S05]  /*1d90*/  @P0 BRA `(.L_x_19) ;  /* 0x0000000800ec0947 */ /* 0x000fea0003800000 */
[----:B------:R-:W-:Y:S01]  /*1da0*/  VIADD R41, R4, -UR4 ;  /* 0x8000000404297c36 */ /* 0x000fe20008000000 */
[----:B------:R-:W-:Y:S04]  /*1db0*/  BSSY.RECONVERGENT B1, `(.L_x_19) ;  /* 0x00000b9000017945 */ /* 0x000fe80003800200 */
[----:B------:R-:W-:-:S13]  /*1dc0*/  ISETP.GE.AND P0, PT, R0, R41, PT ;  /* 0x000000290000720c */ /* 0x000fda0003f06270 */
[----:B------:R-:W-:Y:S05]  /*1dd0*/  @P0 BRA `(.L_x_21) ;  /* 0x0000000800d80947 */ /* 0x000fea0003800000 */
[----:B------:R-:W-:Y:S01]  /*1de0*/  LOP3.LUT R5, RZ, R0, RZ, 0x33, !PT ;  /* 0x00000000ff057212 */ /* 0x000fe200078e33ff */
[----:B------:R-:W-:Y:S01]  /*1df0*/  BSSY.RECONVERGENT B2, `(.L_x_22) ;  /* 0x0000016000027945 */ /* 0x000fe20003800200 */
[----:B------:R-:W-:Y:S02]  /*1e00*/  IMAD.MOV.U32 R40, RZ, RZ, R0 ;  /* 0x000000ffff287224 */ /* 0x000fe400078e0000 */
[----:B------:R-:W-:-:S04]  /*1e10*/  IADD3 R4, PT, PT, R4, -UR4, R5 ;  /* 0x8000000404047c10 */ /* 0x000fc8000fffe005 */
[C---:B------:R-:W-:Y:S02]  /*1e20*/  LOP3.LUT R5, R4.reuse, 0x300, RZ, 0xc0, !PT ;  /* 0x0000030004057812 */ /* 0x040fe400078ec0ff */
[----:B------:R-:W-:Y:S02]  /*1e30*/  ISETP.GE.U32.AND P2, PT, R4, 0x300, PT ;  /* 0x000003000400780c */ /* 0x000fe40003f46070 */
[----:B------:R-:W-:-:S13]  /*1e40*/  ISETP.NE.AND P0, PT, R5, 0x300, PT ;  /* 0x000003000500780c */ /* 0x000fda0003f05270 */
[----:B------:R-:W-:Y:S05]  /*1e50*/  @!P0 BRA `(.L_x_23) ;  /* 0x00000000003c8947 */ /* 0x000fea0003800000 */
[----:B------:R-:W-:Y:S01]  /*1e60*/  LEA.HI R4, R4, 0x1, RZ, 0x18 ;  /* 0x0000000104047811 */ /* 0x000fe200078fc0ff */
[----:B------:R-:W-:Y:S02]  /*1e70*/  VIADD R9, R0, UR4 ;  /* 0x0000000400097c36 */ /* 0x000fe40008000000 */
[----:B------:R-:W-:Y:S01]  /*1e80*/  IMAD.MOV.U32 R40, RZ, RZ, R0 ;  /* 0x000000ffff287224 */ /* 0x000fe200078e0000 */
[----:B------:R-:W-:-:S05]  /*1e90*/  LOP3.LUT R4, R4, 0x3, RZ, 0xc0, !PT ;  /* 0x0000000304047812 */ /* 0x000fca00078ec0ff */
[----:B------:R-:W-:-:S07]  /*1ea0*/  IMAD.MOV R8, RZ, RZ, -R4 ;  /* 0x000000ffff087224 */ /* 0x000fce00078e0a04 */
.L_x_24:
[----:B------:R-:W-:-:S06]  /*1eb0*/  IMAD.WIDE.U32 R4, R9, 0x8, R2 ;  /* 0x0000000809047825 */ /* 0x000fcc00078e0002 */
[----:B------:R-:W2:Y:S01]  /*1ec0*/  LDG.E.64.CONSTANT R4, desc[UR6][R4.64] ;  /* 0x0000000604047981 */ /* 0x000ea2000c1e9b00 */
[----:B------:R-:W-:Y:S02]  /*1ed0*/  VIADD R8, R8, 0x1 ;  /* 0x0000000108087836 */ /* 0x000fe40000000000 */
[----:B------:R-:W-:Y:S02]  /*1ee0*/  VIADD R40, R40, 0x100 ;  /* 0x0000010028287836 */ /* 0x000fe40000000000 */
[----:B------:R-:W-:Y:S01]  /*1ef0*/  VIADD R9, R9, 0x100 ;  /* 0x0000010009097836 */ /* 0x000fe20000000000 */
[----:B------:R-:W-:Y:S01]  /*1f00*/  ISETP.NE.AND P1, PT, R8, RZ, PT ;  /* 0x000000ff0800720c */ /* 0x000fe20003f25270 */
[----:B--2---:R-:W-:-:S06]  /*1f10*/  DSETP.GEU.AND P0, PT, R6, R4, PT ;  /* 0x000000040600722a */ /* 0x004fcc0003f0e000 */
[----:B------:R-:W-:Y:S02]  /*1f20*/  FSEL R6, R4, R6, !P0 ;  /* 0x0000000604067208 */ /* 0x000fe40004000000 */
[----:B------:R-:W-:-:S04]  /*1f30*/  FSEL R7, R5, R7, !P0 ;  /* 0x0000000705077208 */ /* 0x000fc80004000000 */
[----:B------:R-:W-:Y:S05]  /*1f40*/  @P1 BRA `(.L_x_24) ;  /* 0xfffffffc00d81947 */ /* 0x000fea000383ffff */
.L_x_23:
[----:B------:R-:W-:Y:S05]  /*1f50*/  BSYNC.RECONVERGENT B2 ;  /* 0x0000000000027941 */ /* 0x000fea0003800200 */
.L_x_22:
[----:B------:R-:W-:Y:S05]  /*1f60*/  @!P2 BRA `(.L_x_21) ;  /* 0x000000080074a947 */ /* 0x000fea0003800000 */
[----:B------:R-:W0:Y:S01]  /*1f70*/  LDCU.64 UR8, c[0x0][0x380] ;  /* 0x00007000ff0877ac */ /* 0x000e220008000a00 */
[----:B------:R-:W-:Y:S01]  /*1f80*/  IMAD.IADD R9, R41, 0x1, -R40 ;  /* 0x0000000129097824 */ /* 0x000fe200078e0a28 */
[C---:B------:R-:W-:Y:S01]  /*1f90*/  IADD3 R5, P0, PT, R40.reuse, UR4, RZ ;  /* 0x0000000428057c10 */ /* 0x040fe2000ff1e0ff */
[----:B------:R-:W-:Y:S01]  /*1fa0*/  BSSY.RECONVERGENT B2, `(.L_x_25) ;  /* 0x0000059000027945 */ /* 0x000fe20003800200 */
[----:B------:R-:W-:Y:S02]  /*1fb0*/  VIADD R43, R40, UR4 ;  /* 0x00000004282b7c36 */ /* 0x000fe40008000000 */
[----:B------:R-:W-:Y:S01]  /*1fc0*/  ISETP.GT.AND P1, PT, R9, 0xc00, PT ;  /* 0x00000c000900780c */ /* 0x000fe20003f24270 */
[----:B------:R-:W-:Y:S01]  /*1fd0*/  IMAD.X R8, RZ, RZ, RZ, P0 ;  /* 0x000000ffff087224 */ /* 0x000fe200000e06ff */
[----:B0-----:R-:W-:-:S04]  /*1fe0*/  LEA R4, P0, R5, UR8, 0x3 ;  /* 0x0000000805047c11 */ /* 0x001fc8000f8018ff */
[----:B------:R-:W-:Y:S02]  /*1ff0*/  LEA.HI.X R5, R5, UR9, R8, 0x3, P0 ;  /* 0x0000000905057c11 */ /* 0x000fe400080f1c08 */
[----:B------:R-:W-:-:S05]  /*2000*/  IADD3 R4, P0, PT, R4, 0x1000, RZ ;  /* 0x0000100004047810 */ /* 0x000fca0007f1e0ff */
[----:B------:R-:W-:Y:S01]  /*2010*/  IMAD.X R5, RZ, RZ, R5, P0 ;  /* 0x000000ffff057224 */ /* 0x000fe200000e0605 */
[----:B------:R-:W-:Y:S01]  /*2020*/  PLOP3.LUT P0, PT, PT, PT, PT, 0x80, 0x8 ;  /* 0x000000000008781c */ /* 0x000fe20003f0f070 */
[----:B------:R-:W-:-:S12]  /*2030*/  @!P1 BRA `(.L_x_26) ;  /* 0x00000004003c9947 */ /* 0x000fd80003800000 */
[----:B------:R-:W-:Y:S01]  /*2040*/  PLOP3.LUT P0, PT, PT, PT, PT, 0x8, 0x80 ;  /* 0x000000000080781c */ /* 0x000fe20003f0e170 */
[----:B------:R-:W-:-:S12]  /*2050*/  VIADD R45, R41, 0xfffff400 ;  /* 0xfffff400292d7836 */ /* 0x000fd80000000000 */
.L_x_27:
[C---:B------:R-:W-:Y:S01]  /*2060*/  IMAD.WIDE.U32 R38, R43.reuse, 0x8, R2 ;  /* 0x000000082b267825 */ /* 0x040fe200078e0002 */
[----:B------:R-:W2:Y:S04]  /*2070*/  LDG.E.64.CONSTANT R8, desc[UR6][R4.64+-0x800] ;  /* 0xfff8000604087981 */ /* 0x000ea8000c1e9b00 */
[----:B------:R-:W3:Y:S04]  /*2080*/  LDG.E.64.CONSTANT R10, desc[UR6][R4.64] ;  /* 0x00000006040a7981 */ /* 0x000ee8000c1e9b00 */
[----:B------:R-:W4:Y:S01]  /*2090*/  LDG.E.64.CONSTANT R38, desc[UR6][R38.64] ;  /* 0x0000000626267981 */ /* 0x000f22000c1e9b00 */
[----:B------:R-:W-:-:S03]  /*20a0*/  VIADD R15, R43, 0x400 ;  /* 0x000004002b0f7836 */ /* 0x000fc60000000000 */
[----:B------:R-:W5:Y:S01]  /*20b0*/  LDG.E.64.CONSTANT R12, desc[UR6][R4.64+0x800] ;  /* 0x00080006040c7981 */ /* 0x000f62000c1e9b00 */
[----:B------:R-:W-:-:S03]  /*20c0*/  IMAD.WIDE.U32 R14, R15, 0x8, R2 ;  /* 0x000000080f0e7825 */ /* 0x000fc600078e0002 */
[----:B------:R-:W5:Y:S04]  /*20d0*/  LDG.E.64.CONSTANT R16, desc[UR6][R4.64+0x1800] ;  /* 0x0018000604107981 */ /* 0x000f68000c1e9b00 */
[----:B------:R-:W5:Y:S04]  /*20e0*/  LDG.E.64.CONSTANT R14, desc[UR6][R14.64] ;  /* 0x000000060e0e7981 */ /* 0x000f68000c1e9b00 */
[----:B------:R-:W5:Y:S01]  /*20f0*/  LDG.E.64.CONSTANT R18, desc[UR6][R4.64+0x2000] ;  /* 0x0020000604127981 */ /* 0x000f62000c1e9b00 */
        /* <DEDUP_REMOVED lines=11> */
[----:B------:R-:W5:Y:S04]  /*21b0*/  LDG.E.64.CONSTANT R34, desc[UR6][R4.64+0x6000] ;  /* 0x0060000604227981 */ /* 0x000f68000c1e9b00 */
[----:B------:R0:W5:Y:S01]  /*21c0*/  LDG.E.64.CONSTANT R36, desc[UR6][R4.64+0x6800] ;  /* 0x0068000604247981 */ /* 0x000162000c1e9b00 */
[----:B------:R-:W-:-:S05]  /*21d0*/  VIADD R40, R40, 0x1000 ;  /* 0x0000100028287836 */ /* 0x000fca0000000000 */
[----:B------:R-:W-:Y:S02]  /*21e0*/  ISETP.GE.AND P2, PT, R40, R45, PT ;  /* 0x0000002d2800720c */ /* 0x000fe40003f46270 */
[----:B0-----:R-:W-:Y:S01]  /*21f0*/  IADD3 R4, P3, PT, R4, 0x8000, RZ ;  /* 0x0000800004047810 */ /* 0x001fe20007f7e0ff */
[----:B------:R-:W-:-:S04]  /*2200*/  VIADD R43, R43, 0x1000 ;  /* 0x000010002b2b7836 */ /* 0x000fc80000000000 */
[----:B------:R-:W-:Y:S01]  /*2210*/  IMAD.X R5, RZ, RZ, R5, P3 ;  /* 0x000000ffff057224 */ /* 0x000fe200018e0605 */
[----:B----4-:R-:W-:-:S06]  /*2220*/  DSETP.GEU.AND P1, PT, R6, R38, PT ;  /* 0x000000260600722a */ /* 0x010fcc0003f2e000 */
[----:B------:R-:W-:Y:S02]  /*2230*/  FSEL R6, R38, R6, !P1 ;  /* 0x0000000626067208 */ /* 0x000fe40004800000 */
[----:B------:R-:W-:-:S06]  /*2240*/  FSEL R7, R39, R7, !P1 ;  /* 0x0000000727077208 */ /* 0x000fcc0004800000 */
[----:B--2---:R-:W-:-:S06]  /*2250*/  DSETP.GEU.AND P1, PT, R6, R8, PT ;  /* 0x000000080600722a */ /* 0x004fcc0003f2e000 */
[----:B------:R-:W-:Y:S02]  /*2260*/  FSEL R6, R8, R6, !P1 ;  /* 0x0000000608067208 */ /* 0x000fe40004800000 */
[----:B------:R-:W-:-:S06]  /*2270*/  FSEL R7, R9, R7, !P1 ;  /* 0x0000000709077208 */ /* 0x000fcc0004800000 */
[----:B---3--:R-:W-:-:S06]  /*2280*/  DSETP.GEU.AND P1, PT, R6, R10, PT ;  /* 0x0000000a0600722a */ /* 0x008fcc0003f2e000 */
[----:B------:R-:W-:Y:S02]  /*2290*/  FSEL R6, R10, R6, !P1 ;  /* 0x000000060a067208 */ /* 0x000fe40004800000 */
[----:B------:R-:W-:-:S06]  /*22a0*/  FSEL R7, R11, R7, !P1 ;  /* 0x000000070b077208 */ /* 0x000fcc0004800000 */
[----:B-----5:R-:W-:-:S06]  /*22b0*/  DSETP.GEU.AND P1, PT, R6, R12, PT ;  /* 0x0000000c0600722a */ /* 0x020fcc0003f2e000 */
        /* <DEDUP_REMOVED lines=39> */
.L_x_26:
[----:B------:R-:W-:Y:S05]  /*2530*/  BSYNC.RECONVERGENT B2 ;  /* 0x0000000000027941 */ /* 0x000fea0003800200 */
.L_x_25:
[----:B------:R-:W-:Y:S01]  /*2540*/  IMAD.IADD R8, R41, 0x1, -R40 ;  /* 0x0000000129087824 */ /* 0x000fe200078e0a28 */
[----:B------:R-:W-:Y:S04]  /*2550*/  BSSY.RECONVERGENT B2, `(.L_x_28) ;  /* 0x000002b000027945 */ /* 0x000fe80003800200 */
[----:B------:R-:W-:-:S13]  /*2560*/  ISETP.GT.AND P1, PT, R8, 0x400, PT ;  /* 0x000004000800780c */ /* 0x000fda0003f24270 */
[----:B------:R-:W-:Y:S05]  /*2570*/  @!P1 BRA `(.L_x_29) ;  /* 0x0000000000a09947 */ /* 0x000fea0003800000 */
        /* <DEDUP_REMOVED lines=9> */
[----:B------:R-:W5:Y:S04]  /*2610*/  LDG.E.64.CONSTANT R22, desc[UR6][R4.64+0x2000] ;  /* 0x0020000604167981 */ /* 0x000f68000c1e9b00 */
[----:B------:R0:W5:Y:S01]  /*2620*/  LDG.E.64.CONSTANT R8, desc[UR6][R4.64+0x2800] ;  /* 0x0028000604087981 */ /* 0x000162000c1e9b00 */
[----:B------:R-:W-:-:S02]  /*2630*/  VIADD R40, R40, 0x800 ;  /* 0x0000080028287836 */ /* 0x000fc40000000000 */
[----:B------:R-:W-:Y:S01]  /*2640*/  VIADD R43, R43, 0x800 ;  /* 0x000008002b2b7836 */ /* 0x000fe20000000000 */
[----:B0-----:R-:W-:-:S05]  /*2650*/  IADD3 R4, P2, PT, R4, 0x4000, RZ ;  /* 0x0000400004047810 */ /* 0x001fca0007f5e0ff */
        /* <DEDUP_REMOVED lines=22> */
[----:B------:R-:W-:Y:S01]  /*27c0*/  DSETP.GEU.AND P1, PT, R6, R8, PT ;  /* 0x000000080600722a */ /* 0x000fe20003f2e000 */
[----:B------:R-:W-:-:S05]  /*27d0*/  PLOP3.LUT P0, PT, PT, PT, PT, 0x8, 0x80 ;  /* 0x000000000080781c */ /* 0x000fca0003f0e170 */
[----:B------:R-:W-:Y:S02]  /*27e0*/  FSEL R6, R8, R6, !P1 ;  /* 0x0000000608067208 */ /* 0x000fe40004800000 */
[----:B------:R-:W-:-:S07]  /*27f0*/  FSEL R7, R9, R7, !P1 ;  /* 0x0000000709077208 */ /* 0x000fce0004800000 */
.L_x_29:
[----:B------:R-:W-:Y:S05]  /*2800*/  BSYNC.RECONVERGENT B2 ;  /* 0x0000000000027941 */ /* 0x000fea0003800200 */
.L_x_28:
[----:B------:R-:W-:-:S13]  /*2810*/  ISETP.LT.OR P0, PT, R40, R41, P0 ;  /* 0x000000292800720c */ /* 0x000fda0000701670 */
[----:B------:R-:W-:Y:S05]  /*2820*/  @!P0 BRA `(.L_x_21) ;  /* 0x0000000000448947 */ /* 0x000fea0003800000 */
[----:B------:R-:W-:Y:S01]  /*2830*/  IMAD.WIDE.U32 R2, R43, 0x8, R2 ;  /* 0x000000082b027825 */ /* 0x000fe200078e0002 */
[----:B------:R-:W2:Y:S04]  /*2840*/  LDG.E.64.CONSTANT R8, desc[UR6][R4.64+-0x800] ;  /* 0xfff8000604087981 */ /* 0x000ea8000c1e9b00 */
[----:B------:R-:W3:Y:S04]  /*2850*/  LDG.E.64.CONSTANT R10, desc[UR6][R4.64] ;  /* 0x00000006040a7981 */ /* 0x000ee8000c1e9b00 */
[----:B------:R-:W4:Y:S04]  /*2860*/  LDG.E.64.CONSTANT R2, desc[UR6][R2.64] ;  /* 0x0000000602027981 */ /* 0x000f28000c1e9b00 */
[----:B------:R-:W5:Y:S01]  /*2870*/  LDG.E.64.CONSTANT R12, desc[UR6][R4.64+0x800] ;  /* 0x00080006040c7981 */ /* 0x000f62000c1e9b00 */
        /* <DEDUP_REMOVED lines=11> */
[----:B------:R-:W-:-:S07]  /*2930*/  FSEL R7, R13, R3, !P0 ;  /* 0x000000030d077208 */ /* 0x000fce0004000000 */
.L_x_21:
[----:B------:R-:W-:Y:S05]  /*2940*/  BSYNC.RECONVERGENT B1 ;  /* 0x0000000000017941 */ /* 0x000fea0003800200 */
.L_x_19:
[----:B------:R-:W0:Y:S01]  /*2950*/  S2R R10, SR_LANEID ;  /* 0x00000000000a7919 */ /* 0x000e220000000000 */
[----:B------:R-:W-:Y:S04]  /*2960*/  SHFL.DOWN PT, R2, R6, 0x1, 0x1f ;  /* 0x08201f0006027f89 */ /* 0x000fe800000e0000 */
        /* <DEDUP_REMOVED lines=10> */
[----:B------:R-:W-:-:S02]  /*2a10*/  @!P2 MOV R7, 0x400 ;  /* 0x000004000007a802 */ /* 0x000fc40000000f00 */
        /* <DEDUP_REMOVED lines=8> */
[----:B------:R-:W-:Y:S01]  /*2aa0*/  SHFL.DOWN PT, R2, R4, 0x4, 0x1f ;  /* 0x08801f0004027f89 */ /* 0x000fe200000e0000 */
[----:B-1----:R-:W-:-:S03]  /*2ab0*/  @!P2 LEA R7, R8, R7, 0x18 ;  /* 0x000000070807a211 */ /* 0x002fc600078ec0ff */
[----:B------:R-:W0:Y:S02]  /*2ac0*/  SHFL.DOWN PT, R3, R5, 0x4, 0x1f ;  /* 0x08801f0005037f89 */ /* 0x000e2400000e0000 */
[----:B------:R-:W-:Y:S01]  /*2ad0*/  @!P2 IMAD.IADD R9, R6, 0x1, R7 ;  /* 0x000000010609a824 */ /* 0x000fe200078e0207 */
[----:B0-----:R-:W-:-:S06]  /*2ae0*/  DSETP.GEU.AND P0, PT, R4, R2, PT ;  /* 0x000000020400722a */ /* 0x001fcc0003f0e000 */
[----:B------:R-:W-:Y:S02]  /*2af0*/  @!P1 FSEL R4, R2, R4, !P0 ;  /* 0x0000000402049208 */ /* 0x000fe40004000000 */
[----:B------:R-:W-:Y:S02]  /*2b00*/  @!P1 FSEL R5, R3, R5, !P0 ;  /* 0x0000000503059208 */ /* 0x000fe40004000000 */
[----:B------:R-:W-:Y:S01]  /*2b10*/  ISETP.GT.AND P1, PT, R10, 0x17, PT ;  /* 0x000000170a00780c */ /* 0x000fe20003f24270 */
[----:B------:R-:W-:Y:S04]  /*2b20*/  SHFL.DOWN PT, R2, R4, 0x8, 0x1f ;  /* 0x09001f0004027f89 */ /* 0x000fe800000e0000 */
[----:B------:R-:W0:Y:S02]  /*2b30*/  SHFL.DOWN PT, R3, R5, 0x8, 0x1f ;  /* 0x09001f0005037f89 */ /* 0x000e2400000e0000 */
[----:B0-----:R-:W-:-:S06]  /*2b40*/  DSETP.GEU.AND P0, PT, R4, R2, PT ;  /* 0x000000020400722a */ /* 0x001fcc0003f0e000 */
[----:B------:R-:W-:Y:S02]  /*2b50*/  @!P1 FSEL R4, R2, R4, !P0 ;  /* 0x0000000402049208 */ /* 0x000fe40004000000 */
[----:B------:R-:W-:Y:S02]  /*2b60*/  @!P1 FSEL R5, R3, R5, !P0 ;  /* 0x0000000503059208 */ /* 0x000fe40004000000 */
[----:B------:R-:W-:Y:S01]  /*2b70*/  ISETP.GT.AND P1, PT, R10, 0xf, PT ;  /* 0x0000000f0a00780c */ /* 0x000fe20003f24270 */
[----:B------:R-:W-:Y:S04]  /*2b80*/  SHFL.DOWN PT, R2, R4, 0x10, 0x1f ;  /* 0x0a001f0004027f89 */ /* 0x000fe800000e0000 */
[----:B------:R-:W0:Y:S02]  /*2b90*/  SHFL.DOWN PT, R3, R5, 0x10, 0x1f ;  /* 0x0a001f0005037f89 */ /* 0x000e2400000e0000 */
[----:B0-----:R-:W-:-:S06]  /*2ba0*/  DSETP.GEU.AND P0, PT, R4, R2, PT ;  /* 0x000000020400722a */ /* 0x001fcc0003f0e000 */
[----:B------:R-:W-:Y:S02]  /*2bb0*/  FSEL R2, R2, R4, !P0 ;  /* 0x0000000402027208 */ /* 0x000fe40004000000 */
        /* <DEDUP_REMOVED lines=10> */
[----:B--2---:R-:W0:Y:S04]  /*2c60*/  LDS.128 R8, [UR4+0x10] ;  /* 0x00001004ff087984 */ /* 0x004e280008000c00 */
        /* <DEDUP_REMOVED lines=25> */
.L_x_2:
        /* <DEDUP_REMOVED lines=12> */
.L_x_32:
[----:B------:R-:W-:Y:S05]  /*2ec0*/  BSYNC.RECONVERGENT B1 ;  /* 0x0000000000017941 */ /* 0x000fea0003800200 */
.L_x_31:
        /* <DEDUP_REMOVED lines=17> */
.L_x_37:
        /* <DEDUP_REMOVED lines=12> */
.L_x_36:
[----:B------:R-:W-:Y:S05]  /*30a0*/  BSYNC.RECONVERGENT B2 ;  /* 0x0000000000027941 */ /* 0x000fea0003800200 */
.L_x_35:
        /* <DEDUP_REMOVED lines=9> */
.L_x_40:
        /* <DEDUP_REMOVED lines=74> */
.L_x_39:
[----:B------:R-:W-:Y:S05]  /*35e0*/  BSYNC.RECONVERGENT B2 ;  /* 0x0000000000027941 */ /* 0x000fea0003800200 */
.L_x_38:
        /* <DEDUP_REMOVED lines=42> */
.L_x_42:
[----:B------:R-:W-:Y:S05]  /*3890*/  BSYNC.RECONVERGENT B2 ;  /* 0x0000000000027941 */ /* 0x000fea0003800200 */
.L_x_41:
        /* <DEDUP_REMOVED lines=20> */
.L_x_34:
[----:B------:R-:W-:Y:S05]  /*39e0*/  BSYNC.RECONVERGENT B1 ;  /* 0x0000000000017941 */ /* 0x000fea0003800200 */
.L_x_33:
        /* <DEDUP_REMOVED lines=14> */
[----:B------:R-:W-:Y:S01]  /*3ad0*/  IMAD.MOV.U32 R2, RZ, RZ, R9 ;  /* 0x000000ffff027224 */ /* 0x000fe200078e0009 */
[----:B------:R-:W-:Y:S01]  /*3ae0*/  @!P2 MOV R4, 0x400 ;  /* 0x000004000004a802 */ /* 0x000fe20000000f00 */
[----:B------:R-:W-:Y:S01]  /*3af0*/  IMAD.MOV.U32 R3, RZ, RZ, R11 ;  /* 0x000000ffff037224 */ /* 0x000fe200078e000b */
[----:B------:R-:W0:Y:S01]  /*3b00*/  SHFL.DOWN PT, R7, R11, 0x2, 0x1f ;  /* 0x08401f000b077f89 */ /* 0x000e2200000e0000 */
[----:B------:R-:W-:Y:S01]  /*3b10*/  @!P2 SHF.R.U32.HI R0, RZ, 0x2, R5 ;  /* 0x00000002ff00a819 */ /* 0x000fe20000011605 */
[----:B------:R-:W1:Y:S03]  /*3b20*/  @!P2 S2R R13, SR_CgaCtaId ;  /* 0x00000000000da919 */ /* 0x000e660000008800 */
[----:B------:R-:W-:Y:S01]  /*3b30*/  @!P2 LOP3.LUT R0, R0, 0xf8, RZ, 0xc0, !PT ;  /* 0x000000f80000a812 */ /* 0x000fe200078ec0ff */
[----:B0-----:R-:W-:-:S06]  /*3b40*/  DSETP.GEU.AND P0, PT, R2, R6, PT ;  /* 0x000000060200722a */ /* 0x001fcc0003f0e000 */
[----:B------:R-:W-:Y:S02]  /*3b50*/  @!P1 FSEL R9, R6, R9, !P0 ;  /* 0x0000000906099208 */ /* 0x000fe40004000000 */
[----:B------:R-:W-:Y:S02]  /*3b60*/  @!P1 FSEL R11, R7, R11, !P0 ;  /* 0x0000000b070b9208 */ /* 0x000fe40004000000 */
[----:B------:R-:W-:Y:S01]  /*3b70*/  ISETP.GT.AND P1, PT, R8, 0x1b, PT ;  /* 0x0000001b0800780c */ /* 0x000fe20003f24270 */
[----:B------:R-:W-:Y:S01]  /*3b80*/  SHFL.DOWN PT, R2, R9, 0x4, 0x1f ;  /* 0x08801f0009027f89 */ /* 0x000fe200000e0000 */
[----:B------:R-:W-:Y:S01]  /*3b90*/  IMAD.MOV.U32 R6, RZ, RZ, R9 ;  /* 0x000000ffff067224 */ /* 0x000fe200078e0009 */
[----:B-1----:R-:W-:Y:S01]  /*3ba0*/  @!P2 LEA R13, R13, R4, 0x18 ;  /* 0x000000040d0da211 */ /* 0x002fe200078ec0ff */
[----:B------:R-:W-:Y:S01]  /*3bb0*/  IMAD.MOV.U32 R7, RZ, RZ, R11 ;  /* 0x000000ffff077224 */ /* 0x000fe200078e000b */
[----:B------:R-:W0:Y:S03]  /*3bc0*/  SHFL.DOWN PT, R3, R11, 0x4, 0x1f ;  /* 0x08801f000b037f89 */ /* 0x000e2600000e0000 */
[----:B------:R-:W-:-:S02]  /*3bd0*/  @!P2 IMAD.IADD R13, R0, 0x1, R13 ;  /* 0x00000001000da824 */ /* 0x000fc400078e020d */
[----:B0-----:R-:W-:-:S06]  /*3be0*/  DSETP.GEU.AND P0, PT, R6, R2, PT ;  /* 0x000000020600722a */ /* 0x001fcc0003f0e000 */
[----:B------:R-:W-:Y:S02]  /*3bf0*/  @!P1 FSEL R9, R2, R9, !P0 ;  /* 0x0000000902099208 */ /* 0x000fe40004000000 */
[----:B------:R-:W-:Y:S02]  /*3c00*/  @!P1 FSEL R11, R3, R11, !P0 ;  /* 0x0000000b030b9208 */ /* 0x000fe40004000000 */
[----:B------:R-:W-:Y:S01]  /*3c10*/  ISETP.GT.AND P1, PT, R8, 0x17, PT ;  /* 0x000000170800780c */ /* 0x000fe20003f24270 */
[----:B------:R-:W-:Y:S01]  /*3c20*/  SHFL.DOWN PT, R2, R9, 0x8, 0x1f ;  /* 0x09001f0009027f89 */ /* 0x000fe200000e0000 */
[----:B------:R-:W-:Y:S02]  /*3c30*/  IMAD.MOV.U32 R6, RZ, RZ, R9 ;  /* 0x000000ffff067224 */ /* 0x000fe400078e0009 */
[----:B------:R-:W-:Y:S01]  /*3c40*/  IMAD.MOV.U32 R7, RZ, RZ, R11 ;  /* 0x000000ffff077224 */ /* 0x000fe200078e000b */
[----:B------:R-:W0:Y:S05]  /*3c50*/  SHFL.DOWN PT, R3, R11, 0x8, 0x1f ;  /* 0x09001f000b037f89 */ /* 0x000e2a00000e0000 */
        /* <DEDUP_REMOVED lines=20> */
[----:B------:R-:W0:Y:S04]  /*3da0*/  LDS.128 R8, [UR4+0x10] ;  /* 0x00001004ff087984 */ /* 0x000e280008000c00 */
[----:B-1----:R-:W1:Y:S01]  /*3db0*/  LDS.128 R12, [UR4+0x20] ;  /* 0x00002004ff0c7984 */ /* 0x002e620008000c00 */
        /* <DEDUP_REMOVED lines=24> */
.L_x_43:
        /* <DEDUP_REMOVED lines=20> */
[----:B------:R-:W0:Y:S05]  /*4080*/  SHFL.DOWN PT, R7, R0, 0x2, R11 ;  /* 0x0840000000077989 */ /* 0x000e2a00000e000b */
[----:B0-----:R-:W-:-:S06]  /*4090*/  DSETP.GEU.AND P0, PT, R2, R6, PT ;  /* 0x000000060200722a */ /* 0x001fcc0003f0e000 */
[----:B------:R-:W-:Y:S01]  /*40a0*/  @!P1 FSEL R9, R6, R9, !P0 ;  /* 0x0000000906099208 */ /* 0x000fe20004000000 */
[----:B------:R-:W-:Y:S01]  /*40b0*/  VIADD R6, R8, 0x4 ;  /* 0x0000000408067836 */ /* 0x000fe20000000000 */
[----:B------:R-:W-:-:S03]  /*40c0*/  @!P1 FSEL R0, R7, R0, !P0 ;  /* 0x0000000007009208 */ /* 0x000fc60004000000 */
[----:B------:R-:W-:Y:S01]  /*40d0*/  SHFL.DOWN PT, R2, R9, 0x4, R11 ;  /* 0x0880000009027989 */ /* 0x000fe200000e000b */
[----:B------:R-:W-:Y:S01]  /*40e0*/  ISETP.GT.AND P1, PT, R6, R11, PT ;  /* 0x0000000b0600720c */ /* 0x000fe20003f24270 */
[----:B------:R-:W-:Y:S02]  /*40f0*/  IMAD.MOV.U32 R6, RZ, RZ, R9 ;  /* 0x000000ffff067224 */ /* 0x000fe400078e0009 */
[----:B------:R-:W0:Y:S01]  /*4100*/  SHFL.DOWN PT, R3, R0, 0x4, R11 ;  /* 0x0880000000037989 */ /* 0x000e2200000e000b */
[----:B------:R-:W-:-:S06]  /*4110*/  IMAD.MOV.U32 R7, RZ, RZ, R0 ;  /* 0x000000ffff077224 */ /* 0x000fcc00078e0000 */
[----:B0-----:R-:W-:Y:S01]  /*4120*/  DSETP.GEU.AND P0, PT, R6, R2, PT ;  /* 0x000000020600722a */ /* 0x001fe20003f0e000 */
[----:B------:R-:W-:-:S05]  /*4130*/  VIADD R6, R8, 0x8 ;  /* 0x0000000808067836 */ /* 0x000fca0000000000 */
        /* <DEDUP_REMOVED lines=15> */
[----:B------:R-:W-:Y:S02]  /*4230*/  IMAD.MOV.U32 R6, RZ, RZ, R9 ;  /* 0x000000ffff067224 */ /* 0x000fe400078e0009 */
[----:B------:R-:W-:Y:S01]  /*4240*/  IMAD.MOV.U32 R7, RZ, RZ, R0 ;  /* 0x000000ffff077224 */ /* 0x000fe200078e0000 */
[----:B------:R-:W0:Y:S05]  /*4250*/  SHFL.DOWN PT, R3, R0, 0x10, R11 ;  /* 0x0a00000000037989 */ /* 0x000e2a00000e000b */
[----:B0-----:R-:W-:Y:S01]  /*4260*/  DSETP.GEU.AND P1, PT, R6, R2, PT ;  /* 0x000000020600722a */ /* 0x001fe20003f2e000 */
[----:B------:R-:W-:-:S02]  /*4270*/  @!P0 MOV R7, 0x400 ;  /* 0x0000040000078802 */ /* 0x000fc40000000f00 */
[----:B------:R-:W-:Y:S02]  /*4280*/  @!P0 SHF.R.U32.HI R6, RZ, 0x2, R5 ;  /* 0x00000002ff068819 */ /* 0x000fe40000011605 */
[----:B-1----:R-:W-:Y:S02]  /*4290*/  @!P0 LEA R7, R10, R7, 0x18 ;  /* 0x000000070a078211 */ /* 0x002fe400078ec0ff */
[----:B------:R-:W-:Y:S02]  /*42a0*/  @!P0 LOP3.LUT R6, R6, 0xf8, RZ, 0xc0, !PT ;  /* 0x000000f806068812 */ /* 0x000fe400078ec0ff */
[----:B------:R-:W-:Y:S02]  /*42b0*/  @!P2 FSEL R9, R2, R9, !P1 ;  /* 0x000000090209a208 */ /* 0x000fe40004800000 */
[----:B------:R-:W-:Y:S01]  /*42c0*/  @!P2 FSEL R0, R3, R0, !P1 ;  /* 0x000000000300a208 */ /* 0x000fe20004800000 */
[----:B------:R-:W-:Y:S02]  /*42d0*/  @!P0 IMAD.IADD R3, R6, 0x1, R7 ;  /* 0x0000000106038824 */ /* 0x000fe400078e0207 */
[----:B------:R-:W-:-:S02]  /*42e0*/  IMAD.MOV.U32 R6, RZ, RZ, R9 ;  /* 0x000000ffff067224 */ /* 0x000fc400078e0009 */
[----:B------:R-:W-:-:S05]  /*42f0*/  IMAD.MOV.U32 R7, RZ, RZ, R0 ;  /* 0x000000ffff077224 */ /* 0x000fca00078e0000 */
[----:B------:R1:W-:Y:S01]  /*4300*/  @!P0 STS.64 [R3+0x8], R6 ;  /* 0x0000080603008388 */ /* 0x0003e20000000a00 */
[----:B------:R-:W-:Y:S01]  /*4310*/  BAR.SYNC.DEFER_BLOCKING 0x0 ;  /* 0x0000000000007b1d */ /* 0x000fe20000010000 */
[----:B------:R-:W-:-:S13]  /*4320*/  ISETP.NE.AND P0, PT, R5, RZ, PT ;  /* 0x000000ff0500720c */ /* 0x000fda0003f05270 */
[----:B-1----:R-:W-:Y:S05]  /*4330*/  @P0 BRA `(.L_x_17) ;  /* 0x0000001800340947 */ /* 0x002fea0003800000 */
[----:B------:R-:W0:Y:S01]  /*4340*/  S2UR UR5, SR_CgaCtaId ;  /* 0x00000000000579c3 */ /* 0x000e220000008800 */
[----:B------:R-:W-:Y:S01]  /*4350*/  UMOV UR4, 0x400 ;  /* 0x0000040000047882 */ /* 0x000fe20000000000 */
[C---:B------:R-:W-:Y:S02]  /*4360*/  ISETP.GT.AND P3, PT, R4.reuse, 0x20, PT ;  /* 0x000000200400780c */ /* 0x040fe40003f64270 */
        /* <DEDUP_REMOVED lines=10> */
[----:B------:R-:W-:Y:S01]  /*4410*/  ISETP.GT.AND P1, PT, R4, 0x60, PT ;  /* 0x000000600400780c */ /* 0x000fe20003f24270 */
[----:B------:R-:W-:Y:S02]  /*4420*/  IMAD.MOV.U32 R2, RZ, RZ, R6 ;  /* 0x000000ffff027224 */ /* 0x000fe400078e0006 */
        /* <DEDUP_REMOVED lines=29> */
.L_x_30:
[----:B------:R-:W0:Y:S01]  /*4600*/  S2R R41, SR_TID.X ;  /* 0x0000000000297919 */ /* 0x000e220000002100 */
[----:B------:R-:W0:Y:S02]  /*4610*/  LDC.64 R6, c[0x0][0x380] ;  /* 0x0000e000ff067b82 */ /* 0x000e240000000a00 */
[----:B0-----:R-:W-:-:S05]  /*4620*/  IMAD.WIDE.U32 R6, R41, 0x8, R6 ;  /* 0x0000000829067825 */ /* 0x001fca00078e0006 */
[----:B------:R-:W2:Y:S04]  /*4630*/  LDG.E.64.CONSTANT R20, desc[UR6][R6.64] ;  /* 0x0000000606147981 */ /* 0x000ea8000c1e9b00 */
[----:B------:R-:W2:Y:S04]  /*4640*/  LDG.E.64.CONSTANT R2, desc[UR6][R6.64+0x800] ;  /* 0x0008000606027981 */ /* 0x000ea8000c1e9b00 */
[----:B------:R-:W3:Y:S04]  /*4650*/  LDG.E.64.CONSTANT R8, desc[UR6][R6.64+0x1000] ;  /* 0x0010000606087981 */ /* 0x000ee8000c1e9b00 */
[----:B------:R-:W4:Y:S04]  /*4660*/  LDG.E.64.CONSTANT R10, desc[UR6][R6.64+0x1800] ;  /* 0x00180006060a7981 */ /* 0x000f28000c1e9b00 */
[----:B------:R-:W5:Y:S04]  /*4670*/  LDG.E.64.CONSTANT R12, desc[UR6][R6.64+0x2000] ;  /* 0x00200006060c7981 */ /* 0x000f68000c1e9b00 */
[----:B------:R-:W5:Y:S04]  /*4680*/  LDG.E.64.CONSTANT R14, desc[UR6][R6.64+0x2800] ;  /* 0x00280006060e7981 */ /* 0x000f68000c1e9b00 */
[----:B------:R-:W5:Y:S04]  /*4690*/  LDG.E.64.CONSTANT R16, desc[UR6][R6.64+0x3000] ;  /* 0x0030000606107981 */ /* 0x000f68000c1e9b00 */
[----:B------:R-:W5:Y:S01]  /*46a0*/  LDG.E.64.CONSTANT R18, desc[UR6][R6.64+0x3800] ;  /* 0x0038000606127981 */ /* 0x000f62000c1e9b00 */
[----:B------:R-:W-:Y:S01]  /*46b0*/  ISETP.GE.U32.AND P1, PT, R4, 0x1000, PT ;  /* 0x000010000400780c */ /* 0x000fe20003f26070 */
[----:B------:R-:W-:Y:S01]  /*46c0*/  IMAD.MOV.U32 R45, RZ, RZ, 0x800 ;  /* 0x00000800ff2d7424 */ /* 0x000fe200078e00ff */
[----:B--2---:R-:W-:-:S06]  /*46d0*/  DSETP.GEU.AND P0, PT, R20, R2, PT ;  /* 0x000000021400722a */ /* 0x004fcc0003f0e000 */
        /* <DEDUP_REMOVED lines=21> */
[----:B------:R-:W0:Y:S01]  /*4830*/  LDC R24, c[0x0][0x390] ;  /* 0x0000e400ff187b82 */ /* 0x000e220000000800 */
[----:B------:R-:W-:Y:S02]  /*4840*/  VIADD R0, R4, 0xfffff800 ;  /* 0xfffff80004007836 */ /* 0x000fe40000000000 */
[----:B------:R-:W-:-:S07]  /*4850*/  IMAD.MOV.U32 R45, RZ, RZ, 0x800 ;  /* 0x00000800ff2d7424 */ /* 0x000fce00078e00ff */
.L_x_46:
[----:B------:R-:W-:-:S05]  /*4860*/  IMAD.WIDE R4, R45, 0x8, R6 ;  /* 0x000000082d047825 */ /* 0x000fca00078e0206 */
[----:B------:R-:W2:Y:S04]  /*4870*/  LDG.E.64.CONSTANT R10, desc[UR6][R4.64] ;  /* 0x00000006040a7981 */ /* 0x000ea8000c1e9b00 */
[----:B------:R-:W3:Y:S04]  /*4880*/  LDG.E.64.CONSTANT R12, desc[UR6][R4.64+0x800] ;  /* 0x00080006040c7981 */ /* 0x000ee8000c1e9b00 */
[----:B------:R-:W4:Y:S04]  /*4890*/  LDG.E.64.CONSTANT R14, desc[UR6][R4.64+0x1000] ;  /* 0x00100006040e7981 */ /* 0x000f28000c1e9b00 */
[----:B------:R-:W5:Y:S04]  /*48a0*/  LDG.E.64.CONSTANT R16, desc[UR6][R4.64+0x1800] ;  /* 0x0018000604107981 */ /* 0x000f68000c1e9b00 */
[----:B------:R-:W5:Y:S04]  /*48b0*/  LDG.E.64.CONSTANT R18, desc[UR6][R4.64+0x2000] ;  /* 0x0020000604127981 */ /* 0x000f68000c1e9b00 */
[----:B------:R-:W5:Y:S04]  /*48c0*/  LDG.E.64.CONSTANT R20, desc[UR6][R4.64+0x2800] ;  /* 0x0028000604147981 */ /* 0x000f68000c1e9b00 */
[----:B------:R-:W5:Y:S04]  /*48d0*/  LDG.E.64.CONSTANT R22, desc[UR6][R4.64+0x3000] ;  /* 0x0030000604167981 */ /* 0x000f68000c1e9b00 */
[----:B------:R0:W5:Y:S02]  /*48e0*/  LDG.E.64.CONSTANT R8, desc[UR6][R4.64+0x3800] ;  /* 0x0038000604087981 */ /* 0x000164000c1e9b00 */
[----:B0-----:R-:W-:-:S04]  /*48f0*/  IMAD.MOV.U32 R4, RZ, RZ, R24 ;  /* 0x000000ffff047224 */ /* 0x001fc800078e0018 */
[----:B------:R-:W-:-:S05]  /*4900*/  IMAD.IADD R5, R4, 0x1, -R45 ;  /* 0x0000000104057824 */ /* 0x000fca00078e0a2d */
[----:B------:R-:W-:Y:S01]  /*4910*/  ISETP.GE.AND P1, PT, R5, 0x800, PT ;  /* 0x000008000500780c */ /* 0x000fe20003f26270 */
        /* <DEDUP_REMOVED lines=25> */
[----:B------:R-:W-:-:S05]  /*4ab0*/  VIADD R45, R45, 0x800 ;  /* 0x000008002d2d7836 */ /* 0x000fca0000000000 */
[----:B------:R-:W-:-:S13]  /*4ac0*/  ISETP.GT.AND P0, PT, R45, R0, PT ;  /* 0x000000002d00720c */ /* 0x000fda0003f04270 */
[----:B------:R-:W-:Y:S05]  /*4ad0*/  @!P0 BRA `(.L_x_46) ;  /* 0xfffffffc00608947 */ /* 0x000fea000383ffff */
.L_x_44:
[----:B------:R-:W-:-:S13]  /*4ae0*/  ISETP.GE.AND P0, PT, R45, R4, PT ;  /* 0x000000042d00720c */ /* 0x000fda0003f06270 */
[----:B------:R-:W-:Y:S05]  /*4af0*/  @P0 BRA `(.L_x_45) ;  /* 0x0000000800fc0947 */ /* 0x000fea0003800000 */
[----:B------:R-:W-:Y:S01]  /*4b00*/  IMAD.IADD R0, R4, 0x1, -R45 ;  /* 0x0000000104007824 */ /* 0x000fe200078e0a2d */
[----:B------:R-:W-:Y:S04]  /*4b10*/  BSSY.RECONVERGENT B1, `(.L_x_45) ;  /* 0x00000bd000017945 */ /* 0x000fe80003800200 */
[----:B------:R-:W-:-:S13]  /*4b20*/  ISETP.GE.AND P0, PT, R41, R0, PT ;  /* 0x000000002900720c */ /* 0x000fda0003f06270 */
[----:B------:R-:W-:Y:S05]  /*4b30*/  @P0 BRA `(.L_x_47) ;  /* 0x0000000800e80947 */ /* 0x000fea0003800000 */
[----:B------:R-:W-:Y:S01]  /*4b40*/  LOP3.LUT R5, RZ, R41, RZ, 0x33, !PT ;  /* 0x00000029ff057212 */ /* 0x000fe200078e33ff */
[----:B------:R-:W-:Y:S01]  /*4b50*/  BSSY.RECONVERGENT B2, `(.L_x_48) ;  /* 0x0000017000027945 */ /* 0x000fe20003800200 */
[----:B------:R-:W-:Y:S02]  /*4b60*/  IMAD.MOV.U32 R43, RZ, RZ, R41 ;  /* 0x000000ffff2b7224 */ /* 0x000fe400078e0029 */
[----:B------:R-:W-:-:S04]  /*4b70*/  IADD3 R4, PT, PT, -R45, R4, R5 ;  /* 0x000000042d047210 */ /* 0x000fc80007ffe105 */
[C---:B------:R-:W-:Y:S02]  /*4b80*/  LOP3.LUT R5, R4.reuse, 0x300, RZ, 0xc0, !PT ;  /* 0x0000030004057812 */ /* 0x040fe400078ec0ff */
[----:B------:R-:W-:Y:S02]  /*4b90*/  ISETP.GE.U32.AND P2, PT, R4, 0x300, PT ;  /* 0x000003000400780c */ /* 0x000fe40003f46070 */
[----:B------:R-:W-:-:S13]  /*4ba0*/  ISETP.NE.AND P0, PT, R5, 0x300, PT ;  /* 0x000003000500780c */ /* 0x000fda0003f05270 */
[----:B------:R-:W-:Y:S05]  /*4bb0*/  @!P0 BRA `(.L_x_49) ;  /* 0x0000000000408947 */ /* 0x000fea0003800000 */
[----:B------:R-:W0:Y:S01]  /*4bc0*/  LDC.64 R6, c[0x0][0x380] ;  /* 0x0000e000ff067b82 */ /* 0x000e220000000a00 */
[----:B------:R-:W-:Y:S01]  /*4bd0*/  LEA.HI R4, R4, 0x1, RZ, 0x18 ;  /* 0x0000000104047811 */ /* 0x000fe200078fc0ff */
[----:B------:R-:W-:Y:S02]  /*4be0*/  IMAD.IADD R9, R41, 0x1, R45 ;  /* 0x0000000129097824 */ /* 0x000fe400078e022d */
[----:B------:R-:W-:Y:S01]  /*4bf0*/  IMAD.MOV.U32 R43, RZ, RZ, R41 ;  /* 0x000000ffff2b7224 */ /* 0x000fe200078e0029 */
[----:B------:R-:W-:-:S05]  /*4c00*/  LOP3.LUT R4, R4, 0x3, RZ, 0xc0, !PT ;  /* 0x0000000304047812 */ /* 0x000fca00078ec0ff */
[----:B------:R-:W-:-:S07]  /*4c10*/  IMAD.MOV R8, RZ, RZ, -R4 ;  /* 0x000000ffff087224 */ /* 0x000fce00078e0a04 */
.L_x_50:
[----:B0-----:R-:W-:-:S06]  /*4c20*/  IMAD.WIDE.U32 R4, R9, 0x8, R6 ;  /* 0x0000000809047825 */ /* 0x001fcc00078e0006 */
        /* <DEDUP_REMOVED lines=9> */
.L_x_49:
[----:B------:R-:W-:Y:S05]  /*4cc0*/  BSYNC.RECONVERGENT B2 ;  /* 0x0000000000027941 */ /* 0x000fea0003800200 */
.L_x_48:
[----:B------:R-:W-:Y:S05]  /*4cd0*/  @!P2 BRA `(.L_x_47) ;  /* 0x000000080080a947 */ /* 0x000fea0003800000 */
[----:B------:R-:W0:Y:S01]  /*4ce0*/  LDCU.64 UR4, c[0x0][0x380] ;  /* 0x00007000ff0477ac */ /* 0x000e220008000a00 */
[----:B------:R-:W-:Y:S01]  /*4cf0*/  IMAD.IADD R7, R0, 0x1, -R43 ;  /* 0x0000000100077824 */ /* 0x000fe200078e0a2b */
[C---:B------:R-:W-:Y:S01]  /*4d00*/  IADD3 R5, P0, PT, R43.reuse, R45, RZ ;  /* 0x0000002d2b057210 */ /* 0x040fe20007f1e0ff */
[----:B------:R-:W-:Y:S01]  /*4d10*/  BSSY.RECONVERGENT B2, `(.L_x_51) ;  /* 0x000005a000027945 */ /* 0x000fe20003800200 */
[----:B------:R-:W-:Y:S02]  /*4d20*/  IMAD.IADD R45, R43, 0x1, R45 ;  /* 0x000000012b2d7824 */ /* 0x000fe400078e022d */
        /* <DEDUP_REMOVED lines=8> */
[----:B------:R-:W0:Y:S01]  /*4db0*/  LDC.64 R6, c[0x0][0x380] ;  /* 0x0000e000ff067b82 */ /* 0x000e220000000a00 */
[----:B------:R-:W-:Y:S01]  /*4dc0*/  PLOP3.LUT P0, PT, PT, PT, PT, 0x8, 0x80 ;  /* 0x000000000080781c */ /* 0x000fe20003f0e170 */
[----:B------:R-:W-:-:S12]  /*4dd0*/  VIADD R40, R0, 0xfffff400 ;  /* 0xfffff40000287836 */ /* 0x000fd80000000000 */
.L_x_53:
[C---:B0-----:R-:W-:Y:S01]  /*4de0*/  IMAD.WIDE.U32 R38, R45.reuse, 0x8, R6 ;  /* 0x000000082d267825 */ /* 0x041fe200078e0006 */
        /* <DEDUP_REMOVED lines=76> */
.L_x_52:
[----:B------:R-:W-:Y:S05]  /*52b0*/  BSYNC.RECONVERGENT B2 ;  /* 0x0000000000027941 */ /* 0x000fea0003800200 */
.L_x_51:
[----:B------:R-:W-:Y:S01]  /*52c0*/  IMAD.IADD R6, R0, 0x1, -R43 ;  /* 0x0000000100067824 */ /* 0x000fe200078e0a2b */
[----:B------:R-:W-:Y:S04]  /*52d0*/  BSSY.RECONVERGENT B2, `(.L_x_54) ;  /* 0x000002c000027945 */ /* 0x000fe80003800200 */
[----:B------:R-:W-:-:S13]  /*52e0*/  ISETP.GT.AND P1, PT, R6, 0x400, PT ;  /* 0x000004000600780c */ /* 0x000fda0003f24270 */
[----:B------:R-:W-:Y:S05]  /*52f0*/  @!P1 BRA `(.L_x_55) ;  /* 0x0000000000a49947 */ /* 0x000fea0003800000 */
[----:B------:R-:W0:Y:S01]  /*5300*/  LDC.64 R16, c[0x0][0x380] ;  /* 0x0000e000ff107b82 */ /* 0x000e220000000a00 */
[----:B------:R-:W2:Y:S04]  /*5310*/  LDG.E.64.CONSTANT R10, desc[UR6][R4.64+-0x800] ;  /* 0xfff80006040a7981 */ /* 0x000ea8000c1e9b00 */
[----:B------:R-:W3:Y:S01]  /*5320*/  LDG.E.64.CONSTANT R12, desc[UR6][R4.64] ;  /* 0x00000006040c7981 */ /* 0x000ee2000c1e9b00 */
[----:B------:R-:W-:-:S03]  /*5330*/  VIADD R7, R45, 0x400 ;  /* 0x000004002d077836 */ /* 0x000fc60000000000 */
[----:B------:R-:W4:Y:S04]  /*5340*/  LDG.E.64.CONSTANT R14, desc[UR6][R4.64+0x800] ;  /* 0x00080006040e7981 */ /* 0x000f28000c1e9b00 */
[----:B------:R-:W5:Y:S04]  /*5350*/  LDG.E.64.CONSTANT R18, desc[UR6][R4.64+0x1800] ;  /* 0x0018000604127981 */ /* 0x000f68000c1e9b00 */
[----:B------:R-:W5:Y:S01]  /*5360*/  LDG.E.64.CONSTANT R20, desc[UR6][R4.64+0x2000] ;  /* 0x0020000604147981 */ /* 0x000f62000c1e9b00 */
[----:B0-----:R-:W-:-:S06]  /*5370*/  IMAD.WIDE.U32 R8, R45, 0x8, R16 ;  /* 0x000000082d087825 */ /* 0x001fcc00078e0010 */
[----:B------:R-:W2:Y:S01]  /*5380*/  LDG.E.64.CONSTANT R8, desc[UR6][R8.64] ;  /* 0x0000000608087981 */ /* 0x000ea2000c1e9b00 */
[----:B------:R-:W-:-:S03]  /*5390*/  IMAD.WIDE.U32 R16, R7, 0x8, R16 ;  /* 0x0000000807107825 */ /* 0x000fc600078e0010 */
[----:B------:R0:W5:Y:S04]  /*53a0*/  LDG.E.64.CONSTANT R6, desc[UR6][R4.64+0x2800] ;  /* 0x0028000604067981 */ /* 0x000168000c1e9b00 */
[----:B------:R-:W5:Y:S01]  /*53b0*/  LDG.E.64.CONSTANT R16, desc[UR6][R16.64] ;  /* 0x0000000610107981 */ /* 0x000f62000c1e9b00 */
[----:B------:R-:W-:Y:S01]  /*53c0*/  VIADD R43, R43, 0x800 ;  /* 0x000008002b2b7836 */ /* 0x000fe20000000000 */
[----:B0-----:R-:W-:Y:S01]  /*53d0*/  IADD3 R4, P2, PT, R4, 0x4000, RZ ;  /* 0x0000400004047810 */ /* 0x001fe20007f5e0ff */
[----:B------:R-:W-:-:S04]  /*53e0*/  VIADD R45, R45, 0x800 ;  /* 0x000008002d2d7836 */ /* 0x000fc80000000000 */
[----:B------:R-:W-:Y:S01]  /*53f0*/  IMAD.X R5, RZ, RZ, R5, P2 ;  /* 0x000000ffff057224 */ /* 0x000fe200010e0605 */
        /* <DEDUP_REMOVED lines=25> */
.L_x_55:
[----:B------:R-:W-:Y:S05]  /*5590*/  BSYNC.RECONVERGENT B2 ;  /* 0x0000000000027941 */ /* 0x000fea0003800200 */
.L_x_54:
[----:B------:R-:W-:-:S13]  /*55a0*/  ISETP.LT.OR P0, PT, R43, R0, P0 ;  /* 0x000000002b00720c */ /* 0x000fda0000701670 */
[----:B------:R-:W-:Y:S05]  /*55b0*/  @!P0 BRA `(.L_x_47) ;  /* 0x0000000000488947 */ /* 0x000fea0003800000 */
[----:B------:R-:W0:Y:S01]  /*55c0*/  LDC.64 R6, c[0x0][0x380] ;  /* 0x0000e000ff067b82 */ /* 0x000e220000000a00 */
[----:B------:R-:W2:Y:S04]  /*55d0*/  LDG.E.64.CONSTANT R8, desc[UR6][R4.64+-0x800] ;  /* 0xfff8000604087981 */ /* 0x000ea8000c1e9b00 */
[----:B------:R-:W3:Y:S04]  /*55e0*/  LDG.E.64.CONSTANT R10, desc[UR6][R4.64] ;  /* 0x00000006040a7981 */ /* 0x000ee8000c1e9b00 */
[----:B------:R-:W4:Y:S01]  /*55f0*/  LDG.E.64.CONSTANT R12, desc[UR6][R4.64+0x800] ;  /* 0x00080006040c7981 */ /* 0x000f22000c1e9b00 */
[----:B0-----:R-:W-:-:S06]  /*5600*/  IMAD.WIDE.U32 R6, R45, 0x8, R6 ;  /* 0x000000082d067825 */ /* 0x001fcc00078e0006 */
[----:B------:R-:W5:Y:S02]  /*5610*/  LDG.E.64.CONSTANT R6, desc[UR6][R6.64] ;  /* 0x0000000606067981 */ /* 0x000f64000c1e9b00 */
[----:B-----5:R-:W-:-:S06]  /*5620*/  DSETP.GEU.AND P0, PT, R2, R6, PT ;  /* 0x000000060200722a */ /* 0x020fcc0003f0e000 */
        /* <DEDUP_REMOVED lines=10> */
[----:B------:R-:W-:-:S07]  /*56d0*/  FSEL R3, R13, R3, !P0 ;  /* 0x000000030d037208 */ /* 0x000fce0004000000 */
.L_x_47:
[----:B------:R-:W-:Y:S05]  /*56e0*/  BSYNC.RECONVERGENT B1 ;  /* 0x0000000000017941 */ /* 0x000fea0003800200 */
.L_x_45:
        /* <DEDUP_REMOVED lines=54> */
[----:B------:R-:W1:Y:S01]  /*5a50*/  S2UR UR5, SR_CgaCtaId ;  /* 0x00000000000579c3 */ /* 0x000e620000008800 */
[----:B------:R-:W-:Y:S02]  /*5a60*/  UMOV UR4, 0x400 ;  /* 0x0000040000047882 */ /* 0x000fe40000000000 */
[----:B-1----:R-:W-:-:S09]  /*5a70*/  ULEA UR4, UR5, UR4, 0x18 ;  /* 0x0000000405047291 */ /* 0x002fd2000f8ec0ff */
[----:B0-----:R-:W0:Y:S04]  /*5a80*/  LDS.128 R8, [UR4+0x10] ;  /* 0x00001004ff087984 */ /* 0x001e280008000c00 */
        /* <DEDUP_REMOVED lines=23> */
[----:B------:R-:W-:-:S07]  /*5c00*/  FSEL R7, R3, R5, !P1 ;  /* 0x0000000503077208 */ /* 0x000fce0004800000 */
.L_x_17:
[----:B------:R-:W-:Y:S05]  /*5c10*/  BSYNC.RECONVERGENT B0 ;  /* 0x0000000000007941 */ /* 0x000fea0003800200 */
.L_x_1:
[----:B------:R-:W-:Y:S05]  /*5c20*/  @P0 EXIT ;  /* 0x000000000000094d */ /* 0x000fea0003800000 */
[----:B------:R-:W4:Y:S01]  /*5c30*/  LDCU.64 UR8, c[0x0][0x398] ;  /* 0x00007300ff0877ac */ /* 0x000f220008000a00 */
[----:B---3--:R-:W3:Y:S01]  /*5c40*/  LDC.64 R4, c[0x0][0x388] ;  /* 0x0000e200ff047b82 */ /* 0x008ee20000000a00 */
[----:B------:R-:W0:Y:S01]  /*5c50*/  LDCU.64 UR4, c[0x0][0x398] ;  /* 0x00007300ff0477ac */ /* 0x000e220008000a00 */
[----:B----4-:R-:W-:-:S06]  /*5c60*/  DSETP.GT.AND P0, PT, R6, UR8, PT ;  /* 0x0000000806007e2a */ /* 0x010fcc000bf04000 */
[----:B012---:R-:W-:Y:S02]  /*5c70*/  FSEL R2, R6, UR4, P0 ;  /* 0x0000000406027c08 */ /* 0x007fe40008000000 */
[----:B------:R-:W-:-:S05]  /*5c80*/  FSEL R3, R7, UR5, P0 ;  /* 0x0000000507037c08 */ /* 0x000fca0008000000 */
[----:B---3--:R-:W-:Y:S01]  /*5c90*/  STG.E.64 desc[UR6][R4.64], R2 ;  /* 0x0000000204007986 */ /* 0x008fe2000c101b06 */
[----:B------:R-:W-:Y:S05]  /*5ca0*/  EXIT ;  /* 0x000000000000794d */ /* 0x000fea0003800000 */
.L_x_56:
[----:B------:R-:W-:-:S00]  /*5cb0*/  BRA `(.L_x_56) ;  /* 0xfffffffc00fc7947 */ /* 0x000fc0000383ffff */
[----:B------:R-:W-:-:S00]  /*5cc0*/  NOP ;  /* 0x0000000000007918 */ /* 0x000fc00000000000 */
        /* <DEDUP_REMOVED lines=11> */
.L_x_149:


//--------------------- .text._ZN3cub18CUB_300001_SM_10006detail6reduce18DeviceReduceKernelINS2_10policy_hubIdjN4cuda3__47maximumIvEEE10Policy1000EPdjS8_dNS5_3std3__410__identityEEEvT0_PT3_T1_NS0_13GridEvenShareISI_EET2_T4_ --------------------------
	.section	.text._ZN3cub18CUB_300001_SM_10006detail6reduce18DeviceReduceKernelINS2_10policy_hubIdjN4cuda3__47maximumIvEEE10Policy1000EPdjS8_dNS5_3std3__410__identityEEEvT0_PT3_T1_NS0_13GridEvenShareISI_EET2_T4_,"ax",@progbits
	.align	128
        .global         _ZN3cub18CUB_300001_SM_10006detail6reduce18DeviceReduceKernelINS2_10policy_hubIdjN4cuda3__47maximumIvEEE10Policy1000EPdjS8_dNS5_3std3__410__identityEEEvT0_PT3_T1_NS0_13GridEvenShareISI_EET2_T4_
        .type           _ZN3cub18CUB_300001_SM_10006detail6reduce18DeviceReduceKernelINS2_10policy_hubIdjN4cuda3__47maximumIvEEE10Policy1000EPdjS8_dNS5_3std3__410__identityEEEvT0_PT3_T1_NS0_13GridEvenShareISI_EET2_T4_,@function
        .size           _ZN3cub18CUB_300001_SM_10006detail6reduce18DeviceReduceKernelINS2_10policy_hubIdjN4cuda3__47maximumIvEEE10Policy1000EPdjS8_dNS5_3std3__410__identityEEEvT0_PT3_T1_NS0_13GridEvenShareISI_EET2_T4_,(.L_x_150 - _ZN3cub18CUB_300001_SM_10006detail6reduce18DeviceReduceKernelINS2_10policy_hubIdjN4cuda3__47maximumIvEEE10Policy1000EPdjS8_dNS5_3std3__410__identityEEEvT0_PT3_T1_NS0_13GridEvenShareISI_EET2_T4_)
        .other          _ZN3cub18CUB_300001_SM_10006detail6reduce18DeviceReduceKernelINS2_10policy_hubIdjN4cuda3__47maximumIvEEE10Policy1000EPdjS8_dNS5_3std3__410__identityEEEvT0_PT3_T1_NS0_13GridEvenShareISI_EET2_T4_,@"STO_CUDA_ENTRY STV_DEFAULT"
_ZN3cub18CUB_300001_SM_10006detail6reduce18DeviceReduceKernelINS2_10policy_hubIdjN4cuda3__47maximumIvEEE10Policy1000EPdjS8_dNS5_3std3__410__identityEEEvT0_PT3_T1_NS0_13GridEvenShareISI_EET2_T4_:
.text._ZN3cub18CUB_300001_SM_10006detail6reduce18DeviceReduceKernelINS2_10policy_hubIdjN4cuda3__47maximumIvEEE10Policy1000EPdjS8_dNS5_3std3__410__identityEEEvT0_PT3_T1_NS0_13GridEvenShareISI_EET2_T4_:
[----:B------:R-:W-:Y:S01]  /*0000*/  LDC R1, c[0x0][0x37c] ;  /* 0x0000df00ff017b82 */ /* 0x000fe20000000800 */
[----:B------:R-:W0:Y:S07]  /*0010*/  LDCU UR4, c[0x0][0x380] ;  /* 0x00007000ff0477ac */ /* 0x000e2e0008000800 */
[----:B------:R-:W1:Y:S01]  /*0020*/  S2UR UR16, SR_CTAID.X ;  /* 0x00000000001079c3 */ /* 0x000e620000002500 */
[----:B------:R-:W-:Y:S01]  /*0030*/  BSSY.RECONVERGENT B0, `(.L_x_57) ;  /* 0x00003fa000007945 */ /* 0x000fe20003800200 */
[----:B------:R-:W2:Y:S01]  /*0040*/  LDCU UR5, c[0x0][0x3ac] ;  /* 0x00007580ff0577ac */ /* 0x000ea20008000800 */
[----:B------:R-:W3:Y:S01]  /*0050*/  LDCU.64 UR10, c[0x0][0x358] ;  /* 0x00006b00ff0a77ac */ /* 0x000ee20008000a00 */
[----:B0-----:R-:W-:-:S02]  /*0060*/  ULOP3.LUT UP0, URZ, UR4, 0x1f, URZ, 0xc0, !UPT ;  /* 0x0000001f04ff7892 */ /* 0x001fc4000f80c0ff */
[----:B--2---:R-:W-:-:S07]  /*0070*/  USHF.L.U32 UR5, UR5, 0xb, URZ ;  /* 0x0000000b05057899 */ /* 0x004fce00080006ff */
[----:B---3--:R-:W-:Y:S05]  /*0080*/  BRA.U UP0, `(.L_x_58) ;  /* 0x0000001d00dc7547 */ /* 0x008fea000b800000 */
[----:B------:R-:W1:Y:S02]  /*0090*/  LDCU UR8, c[0x0][0x3a8] ;  /* 0x00007500ff0877ac */ /* 0x000e640008000800 */
[----:B-1----:R-:W-:-:S04]  /*00a0*/  UIMAD UR12, UR16, -0x800, UR8 ;  /* 0xfffff800100c78a4 */ /* 0x002fc8000f8e0208 */
[----:B------:R-:W-:-:S09]  /*00b0*/  UISETP.GT.U32.AND UP0, UPT, UR12, 0x7ff, UPT ;  /* 0x000007ff0c00788c */ /* 0x000fd2000bf04070 */
[----:B------:R-:W-:Y:S05]  /*00c0*/  BRA.U UP0, `(.L_x_59) ;  /* 0x0000001100407547 */ /* 0x000fea000b800000 */
[----:B------:R-:W0:Y:S01]  /*00d0*/  S2R R0, SR_TID.X ;  /* 0x0000000000007919 */ /* 0x000e220000002100 */
[----:B------:R-:W-:Y:S01]  /*00e0*/  BSSY.RECONVERGENT B1, `(.L_x_60) ;  /* 0x000000b000017945 */ /* 0x000fe20003800200 */
[----:B------:R-:W-:Y:S02]  /*00f0*/  CS2R R2, SRZ ;  /* 0x0000000000027805 */ /* 0x000fe4000001ff00 */
[----:B0-----:R-:W-:Y:S01]  /*0100*/  ISETP.GE.U32.AND P0, PT, R0, UR12, PT ;  /* 0x0000000c00007c0c */ /* 0x001fe2000bf06070 */
[----:B------:R-:W-:-:S12]  /*0110*/  IMAD.MOV.U32 R8, RZ, RZ, R0 ;  /* 0x000000ffff087224 */ /* 0x000fd800078e0000 */
[----:B------:R-:W-:Y:S05]  /*0120*/  @P0 BRA `(.L_x_61) ;  /* 0x0000000000180947 */ /* 0x000fea0003800000 */
[----:B------:R-:W0:Y:S01]  /*0130*/  LDC.64 R2, c[0x0][0x380] ;  /* 0x0000e000ff027b82 */ /* 0x000e220000000a00 */
[----:B------:R-:W-:-:S04]  /*0140*/  IMAD.U32 R5, RZ, RZ, UR16 ;  /* 0x00000010ff057e24 */ /* 0x000fc8000f8e00ff */
[----:B------:R-:W-:-:S04]  /*0150*/  IMAD R5, R5, 0x800, R0 ;  /* 0x0000080005057824 */ /* 0x000fc800078e0200 */
[----:B0-----:R-:W-:-:S06]  /*0160*/  IMAD.WIDE.U32 R2, R5, 0x8, R2 ;  /* 0x0000000805027825 */ /* 0x001fcc00078e0002 */
[----:B------:R-:W5:Y:S01]  /*0170*/  LDG.E.64.CONSTANT R2, desc[UR10][R2.64] ;  /* 0x0000000a02027981 */ /* 0x000f62000c1e9b00 */
[----:B------:R-:W-:-:S07]  /*0180*/  VIADD R8, R0, 0x100 ;  /* 0x0000010000087836 */ /* 0x000fce0000000000 */
.L_x_61:
[----:B------:R-:W-:Y:S05]  /*0190*/  BSYNC.RECONVERGENT B1 ;  /* 0x0000000000017941 */ /* 0x000fea0003800200 */
.L_x_60:
[----:B------:R-:W-:Y:S01]  /*01a0*/  ISETP.GE.U32.AND P0, PT, R8, UR12, PT ;  /* 0x0000000c08007c0c */ /* 0x000fe2000bf06070 */
[----:B------:R-:W-:-:S12]  /*01b0*/  BSSY.RECONVERGENT B1, `(.L_x_62) ;  /* 0x000003d000017945 */ /* 0x000fd80003800200 */
[----:B------:R-:W-:Y:S05]  /*01c0*/  @P0 BRA `(.L_x_63) ;  /* 0x0000000000ec0947 */ /* 0x000fea0003800000 */
[----:B------:R-:W-:Y:S01]  /*01d0*/  LOP3.LUT R4, RZ, R8, RZ, 0x33, !PT ;  /* 0x00000008ff047212 */ /* 0x000fe200078e33ff */
[----:B------:R-:W-:Y:S01]  /*01e0*/  IMAD.U32 R6, RZ, RZ, UR16 ;  /* 0x00000010ff067e24 */ /* 0x000fe2000f8e00ff */
[----:B------:R-:W-:Y:S03]  /*01f0*/  BSSY.RECONVERGENT B2, `(.L_x_64) ;  /* 0x0000017000027945 */ /* 0x000fe60003800200 */
[----:B------:R-:W-:-:S04]  /*0200*/  VIADD R5, R4, UR8 ;  /* 0x0000000804057c36 */ /* 0x000fc80008000000 */
[----:B------:R-:W-:Y:S01]  /*0210*/  IMAD R4, R6, -0x800, R5 ;  /* 0xfffff80006047824 */ /* 0x000fe200078e0205 */
[----:B------:R-:W-:-:S04]  /*0220*/  LOP3.LUT R6, R5, 0x300, RZ, 0xc0, !PT ;  /* 0x0000030005067812 */ /* 0x000fc800078ec0ff */
[----:B------:R-:W-:Y:S02]  /*0230*/  ISETP.NE.AND P0, PT, R6, 0x300, PT ;  /* 0x000003000600780c */ /* 0x000fe40003f05270 */
[----:B------:R-:W-:-:S11]  /*0240*/  ISETP.GE.U32.AND P2, PT, R4, 0x300, PT ;  /* 0x000003000400780c */ /* 0x000fd60003f46070 */
[----:B------:R-:W-:Y:S05]  /*0250*/  @!P0 BRA `(.L_x_65) ;  /* 0x0000000000408947 */ /* 0x000fea0003800000 */
[----:B------:R-:W0:Y:S01]  /*0260*/  LDC.64 R6, c[0x0][0x380] ;  /* 0x0000e000ff067b82 */ /* 0x000e220000000a00 */
[----:B------:R-:W-:Y:S01]  /*0270*/  LEA.HI R4, R5, 0x1, RZ, 0x18 ;  /* 0x0000000105047811 */ /* 0x000fe200078fc0ff */
[----:B------:R-:W-:-:S03]  /*0280*/  IMAD.U32 R9, RZ, RZ, UR16 ;  /* 0x00000010ff097e24 */ /* 0x000fc6000f8e00ff */
[----:B------:R-:W-:Y:S01]  /*0290*/  LOP3.LUT R4, R4, 0x3, RZ, 0xc0, !PT ;  /* 0x0000000304047812 */ /* 0x000fe200078ec0ff */
[----:B------:R-:W-:-:S04]  /*02a0*/  IMAD R9, R9, 0x800, R8 ;  /* 0x0000080009097824 */ /* 0x000fc800078e0208 */
[----:B------:R-:W-:-:S07]  /*02b0*/  IMAD.MOV R10, RZ, RZ, -R4 ;  /* 0x000000ffff0a7224 */ /* 0x000fce00078e0a04 */
.L_x_66:
[----:B0-----:R-:W-:-:S06]  /*02c0*/  IMAD.WIDE.U32 R4, R9, 0x8, R6 ;  /* 0x0000000809047825 */ /* 0x001fcc00078e0006 */
[----:B------:R-:W2:Y:S01]  /*02d0*/  LDG.E.64.CONSTANT R4, desc[UR10][R4.64] ;  /* 0x0000000a04047981 */ /* 0x000ea2000c1e9b00 */
[----:B------:R-:W-:Y:S02]  /*02e0*/  VIADD R10, R10, 0x1 ;  /* 0x000000010a0a7836 */ /* 0x000fe40000000000 */
[----:B------:R-:W-:Y:S02]  /*02f0*/  VIADD R8, R8, 0x100 ;  /* 0x0000010008087836 */ /* 0x000fe40000000000 */
[----:B------:R-:W-:Y:S01]  /*0300*/  VIADD R9, R9, 0x100 ;  /* 0x0000010009097836 */ /* 0x000fe20000000000 */
[----:B------:R-:W-:Y:S01]  /*0310*/  ISETP.NE.AND P1, PT, R10, RZ, PT ;  /* 0x000000ff0a00720c */ /* 0x000fe20003f25270 */
[----:B--2--5:R-:W-:-:S06]  /*0320*/  DSETP.GEU.AND P0, PT, R2, R4, PT ;  /* 0x000000040200722a */ /* 0x024fcc0003f0e000 */
[----:B------:R-:W-:Y:S02]  /*0330*/  FSEL R2, R4, R2, !P0 ;  /* 0x0000000204027208 */ /* 0x000fe40004000000 */
[----:B------:R-:W-:-:S04]  /*0340*/  FSEL R3, R5, R3, !P0 ;  /* 0x0000000305037208 */ /* 0x000fc80004000000 */
[----:B------:R-:W-:Y:S05]  /*0350*/  @P1 BRA `(.L_x_66) ;  /* 0xfffffffc00d81947 */ /* 0x000fea000383ffff */
.L_x_65:
[----:B------:R-:W-:Y:S05]  /*0360*/  BSYNC.RECONVERGENT B2 ;  /* 0x0000000000027941 */ /* 0x000fea0003800200 */
.L_x_64:
[----:B------:R-:W-:Y:S05]  /*0370*/  @!P2 BRA `(.L_x_63) ;  /* 0x000000000080a947 */ /* 0x000fea0003800000 */
[----:B------:R-:W0:Y:S01]  /*0380*/  LDC.64 R4, c[0x0][0x380] ;  /* 0x0000e000ff047b82 */ /* 0x000e220000000a00 */
[----:B------:R-:W-:Y:S02]  /*0390*/  IMAD.U32 R7, RZ, RZ, UR16 ;  /* 0x00000010ff077e24 */ /* 0x000fe4000f8e00ff */
[----:B------:R-:W-:Y:S02]  /*03a0*/  VIADD R6, R8, 0x200 ;  /* 0x0000020008067836 */ /* 0x000fe40000000000 */
[----:B------:R-:W-:-:S07]  /*03b0*/  IMAD R7, R7, 0x800, R8 ;  /* 0x0000080007077824 */ /* 0x000fce00078e0208 */
.L_x_67:
[----:B0-----:R-:W-:-:S04]  /*03c0*/  IMAD.WIDE.U32 R8, R7, 0x8, R4 ;  /* 0x0000000807087825 */ /* 0x001fc800078e0004 */
[----:B------:R-:W-:Y:S02]  /*03d0*/  VIADD R11, R7, 0x100 ;  /* 0x00000100070b7836 */ /* 0x000fe40000000000 */
[----:B------:R-:W2:Y:S02]  /*03e0*/  LDG.E.64.CONSTANT R8, desc[UR10][R8.64] ;  /* 0x0000000a08087981 */ /* 0x000ea4000c1e9b00 */
[----:B------:R-:W-:-:S04]  /*03f0*/  IMAD.WIDE.U32 R10, R11, 0x8, R4 ;  /* 0x000000080b0a7825 */ /* 0x000fc800078e0004 */
[----:B------:R-:W-:Y:S02]  /*0400*/  VIADD R13, R7, 0x200 ;  /* 0x00000200070d7836 */ /* 0x000fe40000000000 */
[----:B------:R-:W3:Y:S02]  /*0410*/  LDG.E.64.CONSTANT R10, desc[UR10][R10.64] ;  /* 0x0000000a0a0a7981 */ /* 0x000ee4000c1e9b00 */
[----:B------:R-:W-:-:S04]  /*0420*/  IMAD.WIDE.U32 R12, R13, 0x8, R4 ;  /* 0x000000080d0c7825 */ /* 0x000fc800078e0004 */
[----:B------:R-:W-:Y:S02]  /*0430*/  VIADD R15, R7, 0x300 ;  /* 0x00000300070f7836 */ /* 0x000fe40000000000 */
[----:B------:R-:W4:Y:S02]  /*0440*/  LDG.E.64.CONSTANT R12, desc[UR10][R12.64] ;  /* 0x0000000a0c0c7981 */ /* 0x000f24000c1e9b00 */
[----:B------:R-:W-:-:S06]  /*0450*/  IMAD.WIDE.U32 R14, R15, 0x8, R4 ;  /* 0x000000080f0e7825 */ /* 0x000fcc00078e0004 */
[----:B------:R-:W4:Y:S01]  /*0460*/  LDG.E.64.CONSTANT R14, desc[UR10][R14.64] ;  /* 0x0000000a0e0e7981 */ /* 0x000f22000c1e9b00 */
[----:B------:R-:W-:Y:S01]  /*0470*/  VIADD R7, R7, 0x400 ;  /* 0x0000040007077836 */ /* 0x000fe20000000000 */
[----:B--2--5:R-:W-:-:S06]  /*0480*/  DSETP.GEU.AND P0, PT, R2, R8, PT ;  /* 0x000000080200722a */ /* 0x024fcc0003f0e000 */
[----:B------:R-:W-:Y:S01]  /*0490*/  FSEL R2, R8, R2, !P0 ;  /* 0x0000000208027208 */ /* 0x000fe20004000000 */
[C---:B------:R-:W-:Y:S01]  /*04a0*/  VIADD R8, R6.reuse, 0x200 ;  /* 0x0000020006087836 */ /* 0x040fe20000000000 */
[----:B------:R-:W-:Y:S01]  /*04b0*/  FSEL R3, R9, R3, !P0 ;  /* 0x0000000309037208 */ /* 0x000fe20004000000 */
[----:B------:R-:W-:-:S03]  /*04c0*/  VIADD R6, R6, 0x400 ;  /* 0x0000040006067836 */ /* 0x000fc60000000000 */
[----:B------:R-:W-:Y:S02]  /*04d0*/  ISETP.GE.AND P1, PT, R8, UR12, PT ;  /* 0x0000000c08007c0c */ /* 0x000fe4000bf26270 */
        /* <DEDUP_REMOVED lines=8> */
[----:B------:R-:W-:Y:S01]  /*0560*/  FSEL R3, R15, R3, !P0 ;  /* 0x000000030f037208 */ /* 0x000fe20004000000 */
[----:B------:R-:W-:Y:S06]  /*0570*/  @!P1 BRA `(.L_x_67) ;  /* 0xfffffffc00909947 */ /* 0x000fec000383ffff */
.L_x_63:
[----:B------:R-:W-:Y:S05]  /*0580*/  BSYNC.RECONVERGENT B1 ;  /* 0x0000000000017941 */ /* 0x000fea0003800200 */
.L_x_62:
[----:B------:R-:W-:-:S09]  /*0590*/  UISETP.GE.U32.AND UP0, UPT, UR12, 0x100, UPT ;  /* 0x000001000c00788c */ /* 0x000fd2000bf06070 */
[----:B------:R-:W-:Y:S05]  /*05a0*/  BRA.U !UP0, `(.L_x_68) ;  /* 0x00000005082c7547 */ /* 0x000fea000b800000 */
        /* <DEDUP_REMOVED lines=11> */
[----:B------:R-:W-:Y:S04]  /*0660*/  SHFL.DOWN PT, R6, R4, 0x2, 0x1f ;  /* 0x08401f0004067f89 */ /* 0x000fe800000e0000 */
[----:B------:R-:W0:Y:S01]  /*0670*/  SHFL.DOWN PT, R7, R5, 0x2, 0x1f ;  /* 0x08401f0005077f89 */ /* 0x000e2200000e0000 */
[----:B------:R-:W1:Y:S01]  /*0680*/  @!P2 S2R R8, SR_CgaCtaId ;  /* 0x000000000008a919 */ /* 0x000e620000008800 */
[----:B0-----:R-:W-:-:S06]  /*0690*/  DSETP.GEU.AND P1, PT, R4, R6, PT ;  /* 0x000000060400722a */ /* 0x001fcc0003f2e000 */
[----:B------:R-:W-:Y:S02]  /*06a0*/  @!P0 FSEL R4, R6, R4, !P1 ;  /* 0x0000000406048208 */ /* 0x000fe40004800000 */
[----:B------:R-:W-:Y:S02]  /*06b0*/  @!P0 FSEL R5, R7, R5, !P1 ;  /* 0x0000000507058208 */ /* 0x000fe40004800000 */
[----:B------:R-:W-:Y:S01]  /*06c0*/  ISETP.GT.AND P0, PT, R9, 0x1b, PT ;  /* 0x0000001b0900780c */ /* 0x000fe20003f04270 */
[----:B------:R-:W-:Y:S01]  /*06d0*/  SHFL.DOWN PT, R2, R4, 0x4, 0x1f ;  /* 0x08801f0004027f89 */ /* 0x000fe200000e0000 */
[----:B------:R-:W-:Y:S02]  /*06e0*/  @!P2 MOV R7, 0x400 ;  /* 0x000004000007a802 */ /* 0x000fe40000000f00 */
[----:B------:R-:W-:Y:S01]  /*06f0*/  @!P2 SHF.R.U32.HI R6, RZ, 0x2, R0 ;  /* 0x00000002ff06a819 */ /* 0x000fe20000011600 */
[----:B------:R-:W0:Y:S01]  /*0700*/  SHFL.DOWN PT, R3, R5, 0x4, 0x1f ;  /* 0x08801f0005037f89 */ /* 0x000e2200000e0000 */
[----:B-1----:R-:W-:-:S02]  /*0710*/  @!P2 LEA R11, R8, R7, 0x18 ;  /* 0x00000007080ba211 */ /* 0x002fc400078ec0ff */
[----:B------:R-:W-:-:S05]  /*0720*/  @!P2 LOP3.LUT R8, R6, 0xf8, RZ, 0xc0, !PT ;  /* 0x000000f80608a812 */ /* 0x000fca00078ec0ff */
        /* <DEDUP_REMOVED lines=26> */
[----:B-1----:R-:W1:Y:S04]  /*08d0*/  LDS.128 R4, [UR4+0x20] ;  /* 0x00002004ff047984 */ /* 0x002e680008000c00 */
[----:B------:R-:W2:Y:S01]  /*08e0*/  LDS.128 R8, [UR4+0x30] ;  /* 0x00003004ff087984 */ /* 0x000ea20008000c00 */
        /* <DEDUP_REMOVED lines=8> */
[----:B------:R-:W-:Y:S02]  /*0970*/  FSEL R5, R5, R3, !P1 ;  /* 0x0000000305057208 */ /* 0x000fe40004800000 */
[----:B------:R-:W0:Y:S04]  /*0980*/  LDS.64 R2, [UR4+0x40] ;  /* 0x00004004ff027984 */ /* 0x000e280008000a00 */
[----:B------:R-:W-:-:S06]  /*0990*/  DSETP.GEU.AND P1, PT, R4, R6, PT ;  /* 0x000000060400722a */ /* 0x000fcc0003f2e000 */
[----:B------:R-:W-:Y:S02]  /*09a0*/  FSEL R4, R6, R4, !P1 ;  /* 0x0000000406047208 */ /* 0x000fe40004800000 */
[----:B------:R-:W-:-:S06]  /*09b0*/  FSEL R5, R7, R5, !P1 ;  /* 0x0000000507057208 */ /* 0x000fcc0004800000 */
[----:B--2---:R-:W-:-:S06]  /*09c0*/  DSETP.GEU.AND P1, PT, R4, R8, PT ;  /* 0x000000080400722a */ /* 0x004fcc0003f2e000 */
[----:B------:R-:W-:Y:S02]  /*09d0*/  FSEL R4, R8, R4, !P1 ;  /* 0x0000000408047208 */ /* 0x000fe40004800000 */
[----:B------:R-:W-:-:S06]  /*09e0*/  FSEL R5, R9, R5, !P1 ;  /* 0x0000000509057208 */ /* 0x000fcc0004800000 */
[----:B------:R-:W-:-:S06]  /*09f0*/  DSETP.GEU.AND P1, PT, R4, R10, PT ;  /* 0x0000000a0400722a */ /* 0x000fcc0003f2e000 */
[----:B------:R-:W-:Y:S02]  /*0a00*/  FSEL R4, R10, R4, !P1 ;  /* 0x000000040a047208 */ /* 0x000fe40004800000 */
[----:B------:R-:W-:-:S06]  /*0a10*/  FSEL R5, R11, R5, !P1 ;  /* 0x000000050b057208 */ /* 0x000fcc0004800000 */
[----:B0-----:R-:W-:-:S06]  /*0a20*/  DSETP.GEU.AND P1, PT, R4, R2, PT ;  /* 0x000000020400722a */ /* 0x001fcc0003f2e000 */
[----:B------:R-:W-:Y:S02]  /*0a30*/  FSEL R2, R2, R4, !P1 ;  /* 0x0000000402027208 */ /* 0x000fe40004800000 */
[----:B------:R-:W-:Y:S01]  /*0a40*/  FSEL R3, R3, R5, !P1 ;  /* 0x0000000503037208 */ /* 0x000fe20004800000 */
[----:B------:R-:W-:Y:S06]  /*0a50*/  BRA `(.L_x_69) ;  /* 0x00000034005c7947 */ /* 0x000fec0003800000 */
.L_x_68:
[----:B------:R-:W-:Y:S01]  /*0a60*/  LOP3.LUT R4, R0, 0x3e0, RZ, 0xc0, !PT ;  /* 0x000003e000047812 */ /* 0x000fe200078ec0ff */
[----:B------:R-:W0:Y:S04]  /*0a70*/  S2R R10, SR_LANEID ;  /* 0x00000000000a7919 */ /* 0x000e280000000000 */
[----:B------:R-:W-:Y:S01]  /*0a80*/  VIADD R5, R4, 0x20 ;  /* 0x0000002004057836 */ /* 0x000fe20000000000 */
[----:B------:R-:W-:-:S04]  /*0a90*/  LOP3.LUT R4, RZ, R4, RZ, 0x33, !PT ;  /* 0x00000004ff047212 */ /* 0x000fc800078e33ff */
[----:B------:R-:W-:Y:S01]  /*0aa0*/  ISETP.GT.U32.AND P0, PT, R5, UR12, PT ;  /* 0x0000000c05007c0c */ /* 0x000fe2000bf04070 */
[----:B------:R-:W-:-:S05]  /*0ab0*/  VIADD R4, R4, UR12 ;  /* 0x0000000c04047c36 */ /* 0x000fca0008000000 */
[----:B------:R-:W-:-:S05]  /*0ac0*/  SEL R5, R4, 0x1f, P0 ;  /* 0x0000001f04057807 */ /* 0x000fca0000000000 */
[----:B-----5:R-:W-:Y:S04]  /*0ad0*/  SHFL.DOWN PT, R6, R2, 0x1, R5 ;  /* 0x0820000002067989 */ /* 0x020fe800000e0005 */
[----:B------:R-:W1:Y:S01]  /*0ae0*/  SHFL.DOWN PT, R7, R3, 0x1, R5 ;  /* 0x0820000003077989 */ /* 0x000e6200000e0005 */
[----:B0-----:R-:W-:Y:S01]  /*0af0*/  ISETP.GE.AND P0, PT, R10, R5, PT ;  /* 0x000000050a00720c */ /* 0x001fe20003f06270 */
[----:B-1----:R-:W-:-:S06]  /*0b00*/  DSETP.GEU.AND P1, PT, R2, R6, PT ;  /* 0x000000060200722a */ /* 0x002fcc0003f2e000 */
[-C--:B------:R-:W-:Y:S01]  /*0b10*/  FSEL R9, R6, R2.reuse, !P1 ;  /* 0x0000000206097208 */ /* 0x080fe20004800000 */
[----:B------:R-:W-:Y:S01]  /*0b20*/  VIADD R6, R10, 0x2 ;  /* 0x000000020a067836 */ /* 0x000fe20000000000 */
[-C--:B------:R-:W-:Y:S02]  /*0b30*/  FSEL R7, R7, R3.reuse, !P1 ;  /* 0x0000000307077208 */ /* 0x080fe40004800000 */
[----:B------:R-:W-:Y:S02]  /*0b40*/  FSEL R4, R9, R2, !P0 ;  /* 0x0000000209047208 */ /* 0x000fe40004000000 */
[----:B------:R-:W-:Y:S02]  /*0b50*/  FSEL R7, R7, R3, !P0 ;  /* 0x0000000307077208 */ /* 0x000fe40004000000 */
[----:B------:R-:W-:Y:S01]  /*0b60*/  ISETP.GT.AND P0, PT, R6, R5, PT ;  /* 0x000000050600720c */ /* 0x000fe20003f04270 */
[----:B------:R-:W-:Y:S01]  /*0b70*/  SHFL.DOWN PT, R8, R4, 0x2, R5 ;  /* 0x0840000004087989 */ /* 0x000fe200000e0005 */
[----:B------:R-:W-:-:S03]  /*0b80*/  IMAD.MOV.U32 R6, RZ, RZ, R4 ;  /* 0x000000ffff067224 */ /* 0x000fc600078e0004 */
[----:B------:R-:W0:Y:S03]  /*0b90*/  SHFL.DOWN PT, R9, R7, 0x2, R5 ;  /* 0x0840000007097989 */ /* 0x000e2600000e0005 */
[----:B0-----:R-:W-:Y:S01]  /*0ba0*/  DSETP.GEU.AND P1, PT, R6, R8, PT ;  /* 0x000000080600722a */ /* 0x001fe20003f2e000 */
[----:B------:R-:W-:-:S05]  /*0bb0*/  VIADD R6, R10, 0x4 ;  /* 0x000000040a067836 */ /* 0x000fca0000000000 */
[----:B------:R-:W-:Y:S02]  /*0bc0*/  @!P0 FSEL R4, R8, R4, !P1 ;  /* 0x0000000408048208 */ /* 0x000fe40004800000 */
[----:B------:R-:W-:Y:S02]  /*0bd0*/  @!P0 FSEL R7, R9, R7, !P1 ;  /* 0x0000000709078208 */ /* 0x000fe40004800000 */
        /* <DEDUP_REMOVED lines=10> */
[----:B------:R-:W-:Y:S01]  /*0c80*/  IMAD.MOV.U32 R6, RZ, RZ, R4 ;  /* 0x000000ffff067224 */ /* 0x000fe200078e0004 */
[C---:B------:R-:W-:Y:S02]  /*0c90*/  ISETP.NE.AND P0, PT, R10.reuse, RZ, PT ;  /* 0x000000ff0a00720c */ /* 0x040fe40003f05270 */
[----:B------:R-:W0:Y:S11]  /*0ca0*/  SHFL.DOWN PT, R3, R7, 0x8, R5 ;  /* 0x0900000007037989 */ /* 0x000e3600000e0005 */
[----:B------:R-:W1:Y:S01]  /*0cb0*/  @!P0 S2R R9, SR_CgaCtaId ;  /* 0x0000000000098919 */ /* 0x000e620000008800 */
[----:B------:R-:W-:Y:S01]  /*0cc0*/  @!P0 MOV R8, 0x400 ;  /* 0x0000040000088802 */ /* 0x000fe20000000f00 */
[----:B0-----:R-:W-:Y:S01]  /*0cd0*/  DSETP.GEU.AND P2, PT, R6, R2, PT ;  /* 0x000000020600722a */ /* 0x001fe20003f4e000 */
[----:B------:R-:W-:-:S05]  /*0ce0*/  VIADD R6, R10, 0x10 ;  /* 0x000000100a067836 */ /* 0x000fca0000000000 */
[----:B------:R-:W-:Y:S02]  /*0cf0*/  @!P1 FSEL R4, R2, R4, !P2 ;  /* 0x0000000402049208 */ /* 0x000fe40005000000 */
[----:B------:R-:W-:Y:S02]  /*0d00*/  @!P1 FSEL R7, R3, R7, !P2 ;  /* 0x0000000703079208 */ /* 0x000fe40005000000 */
[----:B------:R-:W-:Y:S01]  /*0d10*/  ISETP.GT.AND P1, PT, R6, R5, PT ;  /* 0x000000050600720c */ /* 0x000fe20003f24270 */
[----:B------:R-:W-:Y:S01]  /*0d20*/  SHFL.DOWN PT, R2, R4, 0x10, R5 ;  /* 0x0a00000004027989 */ /* 0x000fe200000e0005 */
[----:B------:R-:W-:-:S03]  /*0d30*/  @!P0 SHF.R.U32.HI R6, RZ, 0x2, R0 ;  /* 0x00000002ff068819 */ /* 0x000fc60000011600 */
[----:B------:R0:W2:Y:S01]  /*0d40*/  SHFL.DOWN PT, R3, R7, 0x10, R5 ;  /* 0x0a00000007037989 */ /* 0x0000a200000e0005 */
[----:B------:R-:W-:Y:S02]  /*0d50*/  @!P0 LOP3.LUT R6, R6, 0xf8, RZ, 0xc0, !PT ;  /* 0x000000f806068812 */ /* 0x000fe400078ec0ff */
[----:B-1----:R-:W-:-:S05]  /*0d60*/  @!P0 LEA R9, R9, R8, 0x18 ;  /* 0x0000000809098211 */ /* 0x002fca00078ec0ff */
[----:B------:R-:W-:Y:S02]  /*0d70*/  @!P0 IMAD.IADD R9, R6, 0x1, R9 ;  /* 0x0000000106098824 */ /* 0x000fe400078e0209 */
[----:B0-----:R-:W-:-:S06]  /*0d80*/  IMAD.MOV.U32 R5, RZ, RZ, R7 ;  /* 0x000000ffff057224 */ /* 0x001fcc00078e0007 */
[----:B--2---:R-:W-:-:S06]  /*0d90*/  DSETP.GEU.AND P2, PT, R4, R2, PT ;  /* 0x000000020400722a */ /* 0x004fcc0003f4e000 */
[----:B------:R-:W-:Y:S02]  /*0da0*/  @!P1 FSEL R4, R2, R4, !P2 ;  /* 0x0000000402049208 */ /* 0x000fe40005000000 */
[----:B------:R-:W-:-:S03]  /*0db0*/  @!P1 FSEL R7, R3, R7, !P2 ;  /* 0x0000000703079208 */ /* 0x000fc60005000000 */
[----:B------:R-:W-:Y:S02]  /*0dc0*/  IMAD.MOV.U32 R2, RZ, RZ, R4 ;  /* 0x000000ffff027224 */ /* 0x000fe400078e0004 */
[----:B------:R-:W-:-:S05]  /*0dd0*/  IMAD.MOV.U32 R3, RZ, RZ, R7 ;  /* 0x000000ffff037224 */ /* 0x000fca00078e0007 */
[----:B------:R1:W-:Y:S01]  /*0de0*/  @!P0 STS.64 [R9+0x8], R2 ;  /* 0x0000080209008388 */ /* 0x0003e20000000a00 */
[----:B------:R-:W-:Y:S01]  /*0df0*/  BAR.SYNC.DEFER_BLOCKING 0x0 ;  /* 0x0000000000007b1d */ /* 0x000fe20000010000 */
[----:B------:R-:W-:-:S13]  /*0e00*/  ISETP.NE.AND P0, PT, R0, RZ, PT ;  /* 0x000000ff0000720c */ /* 0x000fda0003f05270 */
[----:B-1----:R-:W-:Y:S05]  /*0e10*/  @P0 BRA `(.L_x_69) ;  /* 0x00000030006c0947 */ /* 0x002fea0003800000 */
[----:B------:R-:W0:Y:S01]  /*0e20*/  S2UR UR5, SR_CgaCtaId ;  /* 0x00000000000579c3 */ /* 0x000e220000008800 */
[----:B------:R-:W-:Y:S01]  /*0e30*/  UMOV UR4, 0x400 ;  /* 0x0000040000047882 */ /* 0x000fe20000000000 */
[----:B------:R-:W-:Y:S02]  /*0e40*/  UISETP.GT.U32.AND UP0, UPT, UR12, 0x20, UPT ;  /* 0x000000200c00788c */ /* 0x000fe4000bf04070 */
[----:B------:R-:W-:-:S04]  /*0e50*/  UISETP.GT.U32.AND UP1, UPT, UR12, 0x40, UPT ;  /* 0x000000400c00788c */ /* 0x000fc8000bf24070 */
[----:B------:R-:W-:Y:S01]  /*0e60*/  PLOP3.LUT P3, PT, PT, PT, UP0, 0x80, 0x8 ;  /* 0x000000000008781c */ /* 0x000fe20003f6f008 */
[----:B------:R-:W-:Y:S01]  /*0e70*/  UISETP.GT.U32.AND UP0, UPT, UR12, 0x60, UPT ;  /* 0x000000600c00788c */ /* 0x000fe2000bf04070 */
[----:B------:R-:W-:Y:S01]  /*0e80*/  PLOP3.LUT P2, PT, PT, PT, UP1, 0x80, 0x8 ;  /* 0x000000000008781c */ /* 0x000fe20003f4f018 */
[----:B0-----:R-:W-:-:S09]  /*0e90*/  ULEA UR4, UR5, UR4, 0x18 ;  /* 0x0000000405047291 */ /* 0x001fd2000f8ec0ff */
[----:B------:R-:W0:Y:S04]  /*0ea0*/  LDS.128 R12, [UR4+0x10] ;  /* 0x00001004ff0c7984 */ /* 0x000e280008000c00 */
[----:B------:R-:W1:Y:S01]  /*0eb0*/  LDS.128 R4, [UR4+0x20] ;  /* 0x00002004ff047984 */ /* 0x000e620008000c00 */
[----:B0-----:R-:W-:-:S06]  /*0ec0*/  DSETP.GEU.AND P1, PT, R2, R12, PT ;  /* 0x0000000c0200722a */ /* 0x001fcc0003f2e000 */
[-C--:B------:R-:W-:Y:S02]  /*0ed0*/  FSEL R9, R12, R2.reuse, !P1 ;  /* 0x000000020c097208 */ /* 0x080fe40004800000 */
[-C--:B------:R-:W-:Y:S02]  /*0ee0*/  FSEL R11, R13, R3.reuse, !P1 ;  /* 0x000000030d0b7208 */ /* 0x080fe40004800000 */
[----:B------:R-:W-:Y:S02]  /*0ef0*/  FSEL R13, R9, R2, P3 ;  /* 0x00000002090d7208 */ /* 0x000fe40001800000 */
[----:B------:R-:W-:Y:S02]  /*0f00*/  FSEL R0, R11, R3, P3 ;  /* 0x000000030b007208 */ /* 0x000fe40001800000 */
[----:B------:R-:W-:Y:S01]  /*0f10*/  PLOP3.LUT P1, PT, PT, PT, UP0, 0x80, 0x8 ;  /* 0x000000000008781c */ /* 0x000fe20003f2f008 */
[----:B------:R-:W-:Y:S01]  /*0f20*/  IMAD.MOV.U32 R2, RZ, RZ, R13 ;  /* 0x000000ffff027224 */ /* 0x000fe200078e000d */
[----:B------:R-:W0:Y:S01]  /*0f30*/  LDS.128 R8, [UR4+0x30] ;  /* 0x00003004ff087984 */ /* 0x000e220008000c00 */
[----:B------:R-:W-:Y:S01]  /*0f40*/  IMAD.MOV.U32 R3, RZ, RZ, R0 ;  /* 0x000000ffff037224 */ /* 0x000fe200078e0000 */
[----:B------:R-:W-:-:S05]  /*0f50*/  UISETP.GT.U32.AND UP0, UPT, UR12, 0x80, UPT ;  /* 0x000000800c00788c */ /* 0x000fca000bf04070 */
[----:B------:R-:W-:-:S06]  /*0f60*/  DSETP.GEU.AND P3, PT, R2, R14, PT ;  /* 0x0000000e0200722a */ /* 0x000fcc0003f6e000 */
[----:B------:R-:W-:Y:S02]  /*0f70*/  @P2 FSEL R13, R14, R13, !P3 ;  /* 0x0000000d0e0d2208 */ /* 0x000fe40005800000 */
[----:B------:R-:W-:Y:S02]  /*0f80*/  @P2 FSEL R0, R15, R0, !P3 ;  /* 0x000000000f002208 */ /* 0x000fe40005800000 */
[----:B------:R-:W-:Y:S01]  /*0f90*/  PLOP3.LUT P2, PT, PT, PT, UP0, 0x80, 0x8 ;  /* 0x000000000008781c */ /* 0x000fe20003f4f008 */
[----:B------:R-:W-:Y:S01]  /*0fa0*/  IMAD.MOV.U32 R2, RZ, RZ, R13 ;  /* 0x000000ffff027224 */ /* 0x000fe200078e000d */
[----:B------:R-:W-:Y:S01]  /*0fb0*/  UISETP.GT.U32.AND UP0, UPT, UR12, 0xa0, UPT ;  /* 0x000000a00c00788c */ /* 0x000fe2000bf04070 */
[----:B------:R-:W-:-:S06]  /*0fc0*/  IMAD.MOV.U32 R3, RZ, RZ, R0 ;  /* 0x000000ffff037224 */ /* 0x000fcc00078e0000 */
[----:B-1----:R-:W-:Y:S01]  /*0fd0*/  DSETP.GEU.AND P3, PT, R2, R4, PT ;  /* 0x000000040200722a */ /* 0x002fe20003f6e000 */
[----:B------:R-:W1:Y:S05]  /*0fe0*/  LDS.64 R2, [UR4+0x40] ;  /* 0x00004004ff027984 */ /* 0x000e6a0008000a00 */
[----:B------:R-:W-:Y:S02]  /*0ff0*/  @P1 FSEL R13, R4, R13, !P3 ;  /* 0x0000000d040d1208 */ /* 0x000fe40005800000 */
[----:B------:R-:W-:Y:S02]  /*1000*/  @P1 FSEL R0, R5, R0, !P3 ;  /* 0x0000000005001208 */ /* 0x000fe40005800000 */
[----:B------:R-:W-:Y:S01]  /*1010*/  PLOP3.LUT P1, PT, PT, PT, UP0, 0x80, 0x8 ;  /* 0x000000000008781c */ /* 0x000fe20003f2f008 */
[----:B------:R-:W-:Y:S01]  /*1020*/  IMAD.MOV.U32 R4, RZ, RZ, R13 ;  /* 0x000000ffff047224 */ /* 0x000fe200078e000d */
[----:B------:R-:W-:Y:S01]  /*1030*/  UISETP.GT.U32.AND UP0, UPT, UR12, 0xc0, UPT ;  /* 0x000000c00c00788c */ /* 0x000fe2000bf04070 */
[----:B------:R-:W-:-:S06]  /*1040*/  IMAD.MOV.U32 R5, RZ, RZ, R0 ;  /* 0x000000ffff057224 */ /* 0x000fcc00078e0000 */
[----:B------:R-:W-:-:S06]  /*1050*/  DSETP.GEU.AND P3, PT, R4, R6, PT ;  /* 0x000000060400722a */ /* 0x000fcc0003f6e000 */
[----:B------:R-:W-:Y:S02]  /*1060*/  @P2 FSEL R13, R6, R13, !P3 ;  /* 0x0000000d060d2208 */ /* 0x000fe40005800000 */
[----:B------:R-:W-:Y:S02]  /*1070*/  @P2 FSEL R0, R7, R0, !P3 ;  /* 0x0000000007002208 */ /* 0x000fe40005800000 */
[----:B------:R-:W-:Y:S01]  /*1080*/  PLOP3.LUT P2, PT, PT, PT, UP0, 0x80, 0x8 ;  /* 0x000000000008781c */ /* 0x000fe20003f4f008 */
[----:B------:R-:W-:Y:S01]  /*1090*/  IMAD.MOV.U32 R4, RZ, RZ, R13 ;  /* 0x000000ffff047224 */ /* 0x000fe200078e000d */
[----:B------:R-:W-:Y:S01]  /*10a0*/  UISETP.GT.U32.AND UP0, UPT, UR12, 0xe0, UPT ;  /* 0x000000e00c00788c */ /* 0x000fe2000bf04070 */
[----:B------:R-:W-:-:S06]  /*10b0*/  IMAD.MOV.U32 R5, RZ, RZ, R0 ;  /* 0x000000ffff057224 */ /* 0x000fcc00078e0000 */
[----:B0-----:R-:W-:-:S06]  /*10c0*/  DSETP.GEU.AND P3, PT, R4, R8, PT ;  /* 0x000000080400722a */ /* 0x001fcc0003f6e000 */
[----:B------:R-:W-:Y:S02]  /*10d0*/  @P1 FSEL R13, R8, R13, !P3 ;  /* 0x0000000d080d1208 */ /* 0x000fe40005800000 */
[----:B------:R-:W-:Y:S02]  /*10e0*/  @P1 FSEL R0, R9, R0, !P3 ;  /* 0x0000000009001208 */ /* 0x000fe40005800000 */
[----:B------:R-:W-:Y:S01]  /*10f0*/  PLOP3.LUT P1, PT, PT, PT, UP0, 0x80, 0x8 ;  /* 0x000000000008781c */ /* 0x000fe20003f2f008 */
[----:B------:R-:W-:Y:S02]  /*1100*/  IMAD.MOV.U32 R4, RZ, RZ, R13 ;  /* 0x000000ffff047224 */ /* 0x000fe400078e000d */
[----:B------:R-:W-:-:S06]  /*1110*/  IMAD.MOV.U32 R5, RZ, RZ, R0 ;  /* 0x000000ffff057224 */ /* 0x000fcc00078e0000 */
[----:B------:R-:W-:-:S06]  /*1120*/  DSETP.GEU.AND P3, PT, R4, R10, PT ;  /* 0x0000000a0400722a */ /* 0x000fcc0003f6e000 */
[----:B------:R-:W-:Y:S02]  /*1130*/  @P2 FSEL R13, R10, R13, !P3 ;  /* 0x0000000d0a0d2208 */ /* 0x000fe40005800000 */
[----:B------:R-:W-:-:S03]  /*1140*/  @P2 FSEL R0, R11, R0, !P3 ;  /* 0x000000000b002208 */ /* 0x000fc60005800000 */
[----:B------:R-:W-:Y:S02]  /*1150*/  IMAD.MOV.U32 R4, RZ, RZ, R13 ;  /* 0x000000ffff047224 */ /* 0x000fe400078e000d */
[----:B------:R-:W-:-:S06]  /*1160*/  IMAD.MOV.U32 R5, RZ, RZ, R0 ;  /* 0x000000ffff057224 */ /* 0x000fcc00078e0000 */
[----:B-1----:R-:W-:-:S06]  /*1170*/  DSETP.GEU.AND P2, PT, R4, R2, PT ;  /* 0x000000020400722a */ /* 0x002fcc0003f4e000 */
[----:B------:R-:W-:Y:S02]  /*1180*/  @P1 FSEL R13, R2, R13, !P2 ;  /* 0x0000000d020d1208 */ /* 0x000fe40005000000 */
[----:B------:R-:W-:-:S03]  /*1190*/  @P1 FSEL R0, R3, R0, !P2 ;  /* 0x0000000003001208 */ /* 0x000fc60005000000 */
[----:B------:R-:W-:Y:S02]  /*11a0*/  IMAD.MOV.U32 R2, RZ, RZ, R13 ;  /* 0x000000ffff027224 */ /* 0x000fe400078e000d */
[----:B------:R-:W-:Y:S01]  /*11b0*/  IMAD.MOV.U32 R3, RZ, RZ, R0 ;  /* 0x000000ffff037224 */ /* 0x000fe200078e0000 */
[----:B------:R-:W-:Y:S06]  /*11c0*/  BRA `(.L_x_69) ;  /* 0x0000002c00807947 */ /* 0x000fec0003800000 */
.L_x_59:
[----:B------:R-:W0:Y:S01]  /*11d0*/  S2R R0, SR_TID.X ;  /* 0x0000000000007919 */ /* 0x000e220000002100 */
[----:B------:R-:W1:Y:S01]  /*11e0*/  LDC.64 R20, c[0x0][0x380] ;  /* 0x0000e000ff147b82 */ /* 0x000e620000000a00 */
[----:B------:R-:W-:Y:S02]  /*11f0*/  IMAD.U32 R3, RZ, RZ, UR16 ;  /* 0x00000010ff037e24 */ /* 0x000fe4000f8e00ff */
[----:B0-----:R-:W-:-:S04]  /*1200*/  IMAD.SHL.U32 R2, R0, 0x4, RZ ;  /* 0x0000000400027824 */ /* 0x001fc800078e00ff */
[----:B------:R-:W-:-:S04]  /*1210*/  IMAD R3, R3, 0x800, R2 ;  /* 0x0000080003037824 */ /* 0x000fc800078e0202 */
[----:B-1----:R-:W-:-:S05]  /*1220*/  IMAD.WIDE.U32 R20, R3, 0x8, R20 ;  /* 0x0000000803147825 */ /* 0x002fca00078e0014 */
[----:B------:R-:W2:Y:S04]  /*1230*/  LDG.E.128.CONSTANT R4, desc[UR10][R20.64] ;  /* 0x0000000a14047981 */ /* 0x000ea8000c1e9d00 */
[----:B------:R-:W3:Y:S04]  /*1240*/  LDG.E.128.CONSTANT R8, desc[UR10][R20.64+0x10] ;  /* 0x0000100a14087981 */ /* 0x000ee8000c1e9d00 */
[----:B------:R-:W4:Y:S04]  /*1250*/  LDG.E.128.CONSTANT R12, desc[UR10][R20.64+0x2000] ;  /* 0x0020000a140c7981 */ /* 0x000f28000c1e9d00 */
[----:B------:R-:W5:Y:S01]  /*1260*/  LDG.E.128.CONSTANT R16, desc[UR10][R20.64+0x2010] ;  /* 0x0020100a14107981 */ /* 0x000f62000c1e9d00 */
[----:B------:R-:W-:Y:S01]  /*1270*/  UISETP.GE.U32.AND UP0, UPT, UR12, UR5, UPT ;  /* 0x000000050c00728c */ /* 0x000fe2000bf06070 */
        /* <DEDUP_REMOVED lines=21> */
[----:B------:R-:W-:Y:S06]  /*13d0*/  BRA.U !UP0, `(.L_x_70) ;  /* 0x0000000508dc7547 */ /* 0x000fec000b800000 */
[----:B------:R-:W-:Y:S02]  /*13e0*/  ULEA UR6, UR16, UR5, 0xb ;  /* 0x0000000510067291 */ /* 0x000fe4000f8e58ff */
[----:B------:R-:W-:Y:S01]  /*13f0*/  UIADD3 UR14, UPT, UPT, UR8, -0x800, URZ ;  /* 0xfffff800080e7890 */ /* 0x000fe2000fffe0ff */
[----:B------:R-:W0:Y:S03]  /*1400*/  LDCU UR9, c[0x0][0x3a8] ;  /* 0x00007500ff0977ac */ /* 0x000e260008000800 */
[----:B------:R-:W-:Y:S01]  /*1410*/  VIADD R3, R0, UR6 ;  /* 0x0000000600037c36 */ /* 0x000fe20008000000 */
[----:B------:R-:W-:Y:S01]  /*1420*/  UISETP.GT.U32.AND UP0, UPT, UR6, UR14, UPT ;  /* 0x0000000e0600728c */ /* 0x000fe2000bf04070 */
[----:B------:R-:W1:Y:S01]  /*1430*/  LDCU.64 UR18, c[0x0][0x380] ;  /* 0x00007000ff1277ac */ /* 0x000e620008000a00 */
[----:B------:R-:W-:Y:S01]  /*1440*/  UIADD3 UR13, UPT, UPT, UR6, 0x100, URZ ;  /* 0x00000100060d7890 */ /* 0x000fe2000fffe0ff */
[----:B------:R-:W-:Y:S01]  /*1450*/  UMOV UR4, URZ ;  /* 0x000000ff00047c82 */ /* 0x000fe20008000000 */
[----:B------:R-:W-:-:S05]  /*1460*/  UMOV UR7, UR6 ;  /* 0x0000000600077c82 */ /* 0x000fca0008000000 */
[----:B------:R-:W-:Y:S05]  /*1470*/  BRA.U UP0, `(.L_x_71) ;  /* 0x0000000100a87547 */ /* 0x000fea000b800000 */
.L_x_72:
[----:B------:R-:W-:-:S05]  /*1480*/  IADD3 R4, P0, PT, R2, UR7, RZ ;  /* 0x0000000702047c10 */ /* 0x000fca000ff1e0ff */
[----:B------:R-:W-:Y:S01]  /*1490*/  IMAD.X R5, RZ, RZ, RZ, P0 ;  /* 0x000000ffff057224 */ /* 0x000fe200000e06ff */
[----:B-1----:R-:W-:-:S04]  /*14a0*/  LEA R22, P0, R4, UR18, 0x3 ;  /* 0x0000001204167c11 */ /* 0x002fc8000f8018ff */
[----:B------:R-:W-:-:S05]  /*14b0*/  LEA.HI.X R23, R4, UR19, R5, 0x3, P0 ;  /* 0x0000001304177c11 */ /* 0x000fca00080f1c05 */
[----:B------:R-:W2:Y:S04]  /*14c0*/  LDG.E.128.CONSTANT R4, desc[UR10][R22.64] ;  /* 0x0000000a16047981 */ /* 0x000ea8000c1e9d00 */
[----:B------:R-:W3:Y:S04]  /*14d0*/  LDG.E.128.CONSTANT R8, desc[UR10][R22.64+0x10] ;  /* 0x0000100a16087981 */ /* 0x000ee8000c1e9d00 */
[----:B------:R-:W4:Y:S04]  /*14e0*/  LDG.E.128.CONSTANT R12, desc[UR10][R22.64+0x2000] ;  /* 0x0020000a160c7981 */ /* 0x000f28000c1e9d00 */
[----:B------:R-:W5:Y:S01]  /*14f0*/  LDG.E.128.CONSTANT R16, desc[UR10][R22.64+0x2010] ;  /* 0x0020100a16107981 */ /* 0x000f62000c1e9d00 */
[----:B0-----:R-:W-:-:S02]  /*1500*/  UMOV UR8, UR9 ;  /* 0x0000000900087c82 */ /* 0x001fc40008000000 */
[----:B------:R-:W-:-:S04]  /*1510*/  UIADD3 UR15, UPT, UPT, -UR7, UR8, URZ ;  /* 0x00000008070f7290 */ /* 0x000fc8000fffe1ff */
[----:B------:R-:W-:Y:S01]  /*1520*/  UISETP.GE.U32.AND UP0, UPT, UR15, UR5, UPT ;  /* 0x000000050f00728c */ /* 0x000fe2000bf06070 */
        /* <DEDUP_REMOVED lines=25> */
[----:B------:R-:W-:Y:S02]  /*16c0*/  UIADD3 UR7, UPT, UPT, UR5, UR7, URZ ;  /* 0x0000000705077290 */ /* 0x000fe4000fffe0ff */
[----:B------:R-:W-:Y:S01]  /*16d0*/  VIADD R3, R3, UR5 ;  /* 0x0000000503037c36 */ /* 0x000fe20008000000 */
[----:B------:R-:W-:Y:S02]  /*16e0*/  UIADD3 UR4, UPT, UPT, UR4, 0x1, URZ ;  /* 0x0000000104047890 */ /* 0x000fe4000fffe0ff */
[----:B------:R-:W-:Y:S02]  /*16f0*/  UISETP.GT.U32.AND UP0, UPT, UR7, UR14, UPT ;  /* 0x0000000e0700728c */ /* 0x000fe4000bf04070 */
[----:B------:R-:W-:-:S07]  /*1700*/  UIADD3 UR13, UPT, UPT, UR5, UR13, URZ ;  /* 0x0000000d050d7290 */ /* 0x000fce000fffe0ff */
[----:B------:R-:W-:Y:S05]  /*1710*/  BRA.U !UP0, `(.L_x_72) ;  /* 0xfffffffd08587547 */ /* 0x000fea000b83ffff */
.L_x_71:
[----:B------:R-:W-:-:S09]  /*1720*/  UISETP.GE.U32.AND UP0, UPT, UR7, UR8, UPT ;  /* 0x000000080700728c */ /* 0x000fd2000bf06070 */
[----:B------:R-:W-:Y:S05]  /*1730*/  BRA.U UP0, `(.L_x_70) ;  /* 0x0000000500047547 */ /* 0x000fea000b800000 */
[----:B------:R-:W-:Y:S01]  /*1740*/  UIADD3 UR5, UPT, UPT, -UR7, UR8, URZ ;  /* 0x0000000807057290 */ /* 0x000fe2000fffe1ff */
[----:B------:R-:W-:Y:S05]  /*1750*/  BSSY.RECONVERGENT B1, `(.L_x_70) ;  /* 0x000003f000017945 */ /* 0x000fea0003800200 */
[----:B------:R-:W-:-:S13]  /*1760*/  ISETP.GE.AND P0, PT, R0, UR5, PT ;  /* 0x0000000500007c0c */ /* 0x000fda000bf06270 */
[----:B------:R-:W-:Y:S05]  /*1770*/  @P0 BRA `(.L_x_73) ;  /* 0x0000000000f00947 */ /* 0x000fea0003800000 */
[----:B------:R-:W2:Y:S01]  /*1780*/  LDC R5, c[0x0][0x3ac] ;  /* 0x0000eb00ff057b82 */ /* 0x000ea20000000800 */
[----:B------:R-:W-:Y:S01]  /*1790*/  LOP3.LUT R2, RZ, R0, RZ, 0x33, !PT ;  /* 0x00000000ff027212 */ /* 0x000fe200078e33ff */
[----:B------:R-:W-:Y:S01]  /*17a0*/  BSSY.RECONVERGENT B2, `(.L_x_74) ;  /* 0x0000019000027945 */ /* 0x000fe20003800200 */
[----:B------:R-:W-:-:S03]  /*17b0*/  IMAD.MOV.U32 R8, RZ, RZ, R0 ;  /* 0x000000ffff087224 */ /* 0x000fc600078e0000 */
[----:B------:R-:W-:-:S04]  /*17c0*/  VIADD R2, R2, UR8 ;  /* 0x0000000802027c36 */ /* 0x000fc80008000000 */
[C---:B------:R-:W-:Y:S01]  /*17d0*/  VIADD R4, R2.reuse, -UR6 ;  /* 0x8000000602047c36 */ /* 0x040fe20008000000 */
[C---:B------:R-:W-:Y:S02]  /*17e0*/  LOP3.LUT R6, R2.reuse, 0x300, RZ, 0xc0, !PT ;  /* 0x0000030002067812 */ /* 0x040fe400078ec0ff */
[----:B------:R-:W-:Y:S02]  /*17f0*/  LEA.HI R2, R2, 0x1, RZ, 0x18 ;  /* 0x0000000102027811 */ /* 0x000fe400078fc0ff */
[----:B------:R-:W-:Y:S01]  /*1800*/  ISETP.NE.AND P0, PT, R6, 0x300, PT ;  /* 0x000003000600780c */ /* 0x000fe20003f05270 */
[----:B--2---:R-:W-:-:S04]  /*1810*/  IMAD R5, R5, UR4, RZ ;  /* 0x0000000405057c24 */ /* 0x004fc8000f8e02ff */
[----:B------:R-:W-:-:S05]  /*1820*/  IMAD R4, R5, -0x800, R4 ;  /* 0xfffff80005047824 */ /* 0x000fca00078e0204 */
[----:B------:R-:W-:-:S03]  /*1830*/  ISETP.GE.U32.AND P2, PT, R4, 0x300, PT ;  /* 0x000003000400780c */ /* 0x000fc60003f46070 */
[----:B------:R-:W-:Y:S10]  /*1840*/  @!P0 BRA `(.L_x_75) ;  /* 0x0000000000388947 */ /* 0x000ff40003800000 */
[----:B------:R-:W2:Y:S01]  /*1850*/  LDC.64 R6, c[0x0][0x380] ;  /* 0x0000e000ff067b82 */ /* 0x000ea20000000a00 */
[----:B------:R-:W-:Y:S01]  /*1860*/  LOP3.LUT R2, R2, 0x3, RZ, 0xc0, !PT ;  /* 0x0000000302027812 */ /* 0x000fe200078ec0ff */
[----:B------:R-:W-:-:S04]  /*1870*/  IMAD.MOV.U32 R8, RZ, RZ, R0 ;  /* 0x000000ffff087224 */ /* 0x000fc800078e0000 */
[----:B------:R-:W-:-:S07]  /*1880*/  IMAD.MOV R2, RZ, RZ, -R2 ;  /* 0x000000ffff027224 */ /* 0x000fce00078e0a02 */
.L_x_76:
[----:B--2---:R-:W-:-:S06]  /*1890*/  IMAD.WIDE.U32 R4, R3, 0x8, R6 ;  /* 0x0000000803047825 */ /* 0x004fcc00078e0006 */
        /* <DEDUP_REMOVED lines=9> */
.L_x_75:
[----:B01----:R-:W-:Y:S05]  /*1930*/  BSYNC.RECONVERGENT B2 ;  /* 0x0000000000027941 */ /* 0x003fea0003800200 */
.L_x_74:
[----:B------:R-:W-:Y:S05]  /*1940*/  @!P2 BRA `(.L_x_73) ;  /* 0x00000000007ca947 */ /* 0x000fea0003800000 */
[----:B------:R-:W0:Y:S01]  /*1950*/  LDC.64 R2, c[0x0][0x380] ;  /* 0x0000e000ff027b82 */ /* 0x000e220000000a00 */
[C---:B------:R-:W-:Y:S02]  /*1960*/  VIADD R4, R8.reuse, 0x200 ;  /* 0x0000020008047836 */ /* 0x040fe40000000000 */
[----:B------:R-:W-:-:S07]  /*1970*/  VIADD R5, R8, UR13 ;  /* 0x0000000d08057c36 */ /* 0x000fce0008000000 */
.L_x_77:
[----:B------:R-:W-:-:S04]  /*1980*/  VIADD R7, R5, 0xffffff00 ;  /* 0xffffff0005077836 */ /* 0x000fc80000000000 */
[----:B0-----:R-:W-:-:S06]  /*1990*/  IMAD.WIDE.U32 R6, R7, 0x8, R2 ;  /* 0x0000000807067825 */ /* 0x001fcc00078e0002 */
[----:B------:R-:W2:Y:S01]  /*19a0*/  LDG.E.64.CONSTANT R6, desc[UR10][R6.64] ;  /* 0x0000000a06067981 */ /* 0x000ea2000c1e9b00 */
[----:B------:R-:W-:-:S04]  /*19b0*/  IMAD.WIDE.U32 R8, R5, 0x8, R2 ;  /* 0x0000000805087825 */ /* 0x000fc800078e0002 */
[----:B------:R-:W-:Y:S02]  /*19c0*/  VIADD R11, R5, 0x100 ;  /* 0x00000100050b7836 */ /* 0x000fe40000000000 */
[----:B------:R-:W3:Y:S02]  /*19d0*/  LDG.E.64.CONSTANT R8, desc[UR10][R8.64] ;  /* 0x0000000a08087981 */ /* 0x000ee4000c1e9b00 */
[----:B------:R-:W-:-:S04]  /*19e0*/  IMAD.WIDE.U32 R10, R11, 0x8, R2 ;  /* 0x000000080b0a7825 */ /* 0x000fc800078e0002 */
[----:B------:R-:W-:Y:S02]  /*19f0*/  VIADD R13, R5, 0x200 ;  /* 0x00000200050d7836 */ /* 0x000fe40000000000 */
[----:B------:R-:W4:Y:S02]  /*1a00*/  LDG.E.64.CONSTANT R10, desc[UR10][R10.64] ;  /* 0x0000000a0a0a7981 */ /* 0x000f24000c1e9b00 */
[----:B------:R-:W-:-:S06]  /*1a10*/  IMAD.WIDE.U32 R12, R13, 0x8, R2 ;  /* 0x000000080d0c7825 */ /* 0x000fcc00078e0002 */
[----:B------:R-:W5:Y:S01]  /*1a20*/  LDG.E.64.CONSTANT R12, desc[UR10][R12.64] ;  /* 0x0000000a0c0c7981 */ /* 0x000f62000c1e9b00 */
[----:B------:R-:W-:Y:S01]  /*1a30*/  VIADD R5, R5, 0x400 ;  /* 0x0000040005057836 */ /* 0x000fe20000000000 */
[----:B--2---:R-:W-:-:S06]  /*1a40*/  DSETP.GEU.AND P0, PT, R20, R6, PT ;  /* 0x000000061400722a */ /* 0x004fcc0003f0e000 */
[----:B------:R-:W-:Y:S02]  /*1a50*/  FSEL R14, R6, R20, !P0 ;  /* 0x00000014060e7208 */ /* 0x000fe40004000000 */
[----:B------:R-:W-:-:S06]  /*1a60*/  FSEL R15, R7, R21, !P0 ;  /* 0x00000015070f7208 */ /* 0x000fcc0004000000 */
[----:B---3--:R-:W-:-:S06]  /*1a70*/  DSETP.GEU.AND P0, PT, R14, R8, PT ;  /* 0x000000080e00722a */ /* 0x008fcc0003f0e000 */
[----:B------:R-:W-:Y:S01]  /*1a80*/  FSEL R6, R8, R14, !P0 ;  /* 0x0000000e08067208 */ /* 0x000fe20004000000 */
[C---:B------:R-:W-:Y:S01]  /*1a90*/  VIADD R8, R4.reuse, 0x200 ;  /* 0x0000020004087836 */ /* 0x040fe20000000000 */
[----:B------:R-:W-:Y:S01]  /*1aa0*/  FSEL R7, R9, R15, !P0 ;  /* 0x0000000f09077208 */ /* 0x000fe20004000000 */
[----:B------:R-:W-:-:S05]  /*1ab0*/  VIADD R4, R4, 0x400 ;  /* 0x0000040004047836 */ /* 0x000fca0000000000 */
[----:B----4-:R-:W-:-:S06]  /*1ac0*/  DSETP.GEU.AND P0, PT, R6, R10, PT ;  /* 0x0000000a0600722a */ /* 0x010fcc0003f0e000 */
[----:B------:R-:W-:Y:S02]  /*1ad0*/  FSEL R6, R10, R6, !P0 ;  /* 0x000000060a067208 */ /* 0x000fe40004000000 */
[----:B------:R-:W-:-:S06]  /*1ae0*/  FSEL R7, R11, R7, !P0 ;  /* 0x000000070b077208 */ /* 0x000fcc0004000000 */
[----:B-----5:R-:W-:-:S06]  /*1af0*/  DSETP.GEU.AND P0, PT, R6, R12, PT ;  /* 0x0000000c0600722a */ /* 0x020fcc0003f0e000 */
[----:B------:R-:W-:Y:S02]  /*1b00*/  FSEL R20, R12, R6, !P0 ;  /* 0x000000060c147208 */ /* 0x000fe40004000000 */
[----:B------:R-:W-:Y:S02]  /*1b10*/  FSEL R21, R13, R7, !P0 ;  /* 0x000000070d157208 */ /* 0x000fe40004000000 */
[----:B------:R-:W-:-:S13]  /*1b20*/  ISETP.GE.AND P0, PT, R8, UR5, PT ;  /* 0x0000000508007c0c */ /* 0x000fda000bf06270 */
[----:B------:R-:W-:Y:S05]  /*1b30*/  @!P0 BRA `(.L_x_77) ;  /* 0xfffffffc00908947 */ /* 0x000fea000383ffff */
.L_x_73:
[----:B01----:R-:W-:Y:S05]  /*1b40*/  BSYNC.RECONVERGENT B1 ;  /* 0x0000000000017941 */ /* 0x003fea0003800200 */
.L_x_70:
[----:B------:R-:W2:Y:S01]  /*1b50*/  S2R R7, SR_LANEID ;  /* 0x0000000000077919 */ /* 0x000ea20000000000 */
[----:B------:R-:W-:Y:S04]  /*1b60*/  SHFL.DOWN PT, R2, R20, 0x1, 0x1f ;  /* 0x08201f0014027f89 */ /* 0x000fe800000e0000 */
[----:B------:R-:W3:Y:S02]  /*1b70*/  SHFL.DOWN PT, R3, R21, 0x1, 0x1f ;  /* 0x08201f0015037f89 */ /* 0x000ee400000e0000 */
[----:B---3--:R-:W-:Y:S01]  /*1b80*/  DSETP.GEU.AND P0, PT, R20, R2, PT ;  /* 0x000000021400722a */ /* 0x008fe20003f0e000 */
[C---:B--2---:R-:W-:Y:S02]  /*1b90*/  ISETP.GT.AND P1, PT, R7.reuse, 0x1e, PT ;  /* 0x0000001e0700780c */ /* 0x044fe40003f24270 */
        /* <DEDUP_REMOVED lines=9> */
[----:B------:R-:W2:Y:S03]  /*1c30*/  SHFL.DOWN PT, R5, R3, 0x2, 0x1f ;  /* 0x08401f0003057f89 */ /* 0x000ea600000e0000 */
[----:B------:R-:W-:Y:S01]  /*1c40*/  @!P2 LOP3.LUT R6, R6, 0xf8, RZ, 0xc0, !PT ;  /* 0x000000f80606a812 */ /* 0x000fe200078ec0ff */
[----:B------:R-:W3:Y:S01]  /*1c50*/  @!P2 S2R R9, SR_CgaCtaId ;  /* 0x000000000009a919 */ /* 0x000ee20000008800 */
[----:B--2---:R-:W-:-:S06]  /*1c60*/  DSETP.GEU.AND P0, PT, R2, R4, PT ;  /* 0x000000040200722a */ /* 0x004fcc0003f0e000 */
[----:B------:R-:W-:Y:S02]  /*1c70*/  @!P1 FSEL R2, R4, R2, !P0 ;  /* 0x0000000204029208 */ /* 0x000fe40004000000 */
[----:B------:R-:W-:Y:S02]  /*1c80*/  @!P1 FSEL R3, R5, R3, !P0 ;  /* 0x0000000305039208 */ /* 0x000fe40004000000 */
[----:B------:R-:W-:Y:S01]  /*1c90*/  ISETP.GT.AND P1, PT, R7, 0x1b, PT ;  /* 0x0000001b0700780c */ /* 0x000fe20003f24270 */
[----:B------:R-:W-:Y:S01]  /*1ca0*/  SHFL.DOWN PT, R4, R2, 0x4, 0x1f ;  /* 0x08801f0002047f89 */ /* 0x000fe200000e0000 */
[----:B---3--:R-:W-:-:S03]  /*1cb0*/  @!P2 LEA R9, R9, R8, 0x18 ;  /* 0x000000080909a211 */ /* 0x008fc600078ec0ff */
[----:B------:R-:W2:Y:S02]  /*1cc0*/  SHFL.DOWN PT, R5, R3, 0x4, 0x1f ;  /* 0x08801f0003057f89 */ /* 0x000ea400000e0000 */
[----:B------:R-:W-:Y:S01]  /*1cd0*/  @!P2 IMAD.IADD R9, R6, 0x1, R9 ;  /* 0x000000010609a824 */ /* 0x000fe200078e0209 */
[----:B--2---:R-:W-:-:S06]  /*1ce0*/  DSETP.GEU.AND P0, PT, R2, R4, PT ;  /* 0x000000040200722a */ /* 0x004fcc0003f0e000 */
[----:B------:R-:W-:Y:S02]  /*1cf0*/  @!P1 FSEL R2, R4, R2, !P0 ;  /* 0x0000000204029208 */ /* 0x000fe40004000000 */
[----:B------:R-:W-:Y:S02]  /*1d00*/  @!P1 FSEL R3, R5, R3, !P0 ;  /* 0x0000000305039208 */ /* 0x000fe40004000000 */
[----:B------:R-:W-:Y:S01]  /*1d10*/  ISETP.GT.AND P1, PT, R7, 0x17, PT ;  /* 0x000000170700780c */ /* 0x000fe20003f24270 */
[----:B------:R-:W-:Y:S04]  /*1d20*/  SHFL.DOWN PT, R4, R2, 0x8, 0x1f ;  /* 0x09001f0002047f89 */ /* 0x000fe800000e0000 */
[----:B------:R-:W2:Y:S02]  /*1d30*/  SHFL.DOWN PT, R5, R3, 0x8, 0x1f ;  /* 0x09001f0003057f89 */ /* 0x000ea400000e0000 */
[----:B--2---:R-:W-:-:S06]  /*1d40*/  DSETP.GEU.AND P0, PT, R2, R4, PT ;  /* 0x000000040200722a */ /* 0x004fcc0003f0e000 */
[----:B------:R-:W-:Y:S02]  /*1d50*/  @!P1 FSEL R2, R4, R2, !P0 ;  /* 0x0000000204029208 */ /* 0x000fe40004000000 */
[----:B------:R-:W-:Y:S02]  /*1d60*/  @!P1 FSEL R3, R5, R3, !P0 ;  /* 0x0000000305039208 */ /* 0x000fe40004000000 */
[----:B------:R-:W-:Y:S01]  /*1d70*/  ISETP.GT.AND P1, PT, R7, 0xf, PT ;  /* 0x0000000f0700780c */ /* 0x000fe20003f24270 */
[----:B------:R-:W-:Y:S04]  /*1d80*/  SHFL.DOWN PT, R4, R2, 0x10, 0x1f ;  /* 0x0a001f0002047f89 */ /* 0x000fe800000e0000 */
[----:B------:R-:W2:Y:S02]  /*1d90*/  SHFL.DOWN PT, R5, R3, 0x10, 0x1f ;  /* 0x0a001f0003057f89 */ /* 0x000ea400000e0000 */
[----:B--2---:R-:W-:-:S06]  /*1da0*/  DSETP.GEU.AND P0, PT, R2, R4, PT ;  /* 0x000000040200722a */ /* 0x004fcc0003f0e000 */
        /* <DEDUP_REMOVED lines=8> */
[----:B------:R-:W3:Y:S01]  /*1e30*/  S2UR UR5, SR_CgaCtaId ;  /* 0x00000000000579c3 */ /* 0x000ee20000008800 */
[----:B------:R-:W-:Y:S02]  /*1e40*/  UMOV UR4, 0x400 ;  /* 0x0000040000047882 */ /* 0x000fe40000000000 */
[----:B---3--:R-:W-:-:S09]  /*1e50*/  ULEA UR4, UR5, UR4, 0x18 ;  /* 0x0000000405047291 */ /* 0x008fd2000f8ec0ff */
[----:B------:R-:W3:Y:S04]  /*1e60*/  LDS.128 R12, [UR4+0x10] ;  /* 0x00001004ff0c7984 */ /* 0x000ee80008000c00 */
[----:B--2---:R-:W2:Y:S04]  /*1e70*/  LDS.128 R4, [UR4+0x20] ;  /* 0x00002004ff047984 */ /* 0x004ea80008000c00 */
[----:B------:R-:W4:Y:S01]  /*1e80*/  LDS.128 R8, [UR4+0x30] ;  /* 0x00003004ff087984 */ /* 0x000f220008000c00 */
[----:B---3--:R-:W-:-:S06]  /*1e90*/  DSETP.GEU.AND P1, PT, R2, R12, PT ;  /* 0x0000000c0200722a */ /* 0x008fcc0003f2e000 */
[----:B------:R-:W-:Y:S02]  /*1ea0*/  FSEL R2, R12, R2, !P1 ;  /* 0x000000020c027208 */ /* 0x000fe40004800000 */
[----:B------:R-:W-:-:S06]  /*1eb0*/  FSEL R3, R13, R3, !P1 ;  /* 0x000000030d037208 */ /* 0x000fcc0004800000 */
[----:B------:R-:W-:-:S06]  /*1ec0*/  DSETP.GEU.AND P1, PT, R2, R14, PT ;  /* 0x0000000e0200722a */ /* 0x000fcc0003f2e000 */
[----:B------:R-:W-:Y:S02]  /*1ed0*/  FSEL R2, R14, R2, !P1 ;  /* 0x000000020e027208 */ /* 0x000fe40004800000 */
[----:B------:R-:W-:-:S06]  /*1ee0*/  FSEL R3, R15, R3, !P1 ;  /* 0x000000030f037208 */ /* 0x000fcc0004800000 */
[----:B--2---:R-:W-:-:S06]  /*1ef0*/  DSETP.GEU.AND P1, PT, R2, R4, PT ;  /* 0x000000040200722a */ /* 0x004fcc0003f2e000 */
[----:B------:R-:W-:Y:S02]  /*1f00*/  FSEL R4, R4, R2, !P1 ;  /* 0x0000000204047208 */ /* 0x000fe40004800000 */
[----:B------:R-:W-:Y:S02]  /*1f10*/  FSEL R5, R5, R3, !P1 ;  /* 0x0000000305057208 */ /* 0x000fe40004800000 */
[----:B------:R-:W2:Y:S04]  /*1f20*/  LDS.64 R2, [UR4+0x40] ;  /* 0x00004004ff027984 */ /* 0x000ea80008000a00 */
        /* <DEDUP_REMOVED lines=9> */
[----:B--2---:R-:W-:-:S06]  /*1fc0*/  DSETP.GEU.AND P1, PT, R4, R2, PT ;  /* 0x000000020400722a */ /* 0x004fcc0003f2e000 */
[----:B------:R-:W-:Y:S02]  /*1fd0*/  FSEL R2, R2, R4, !P1 ;  /* 0x0000000402027208 */ /* 0x000fe40004800000 */
[----:B------:R-:W-:Y:S01]  /*1fe0*/  FSEL R3, R3, R5, !P1 ;  /* 0x0000000503037208 */ /* 0x000fe20004800000 */
[----:B------:R-:W-:Y:S06]  /*1ff0*/  BRA `(.L_x_69) ;  /* 0x0000001c00f47947 */ /* 0x000fec0003800000 */
.L_x_58:
        /* <DEDUP_REMOVED lines=16> */
.L_x_80:
[----:B------:R-:W-:Y:S05]  /*2100*/  BSYNC.RECONVERGENT B1 ;  /* 0x0000000000017941 */ /* 0x000fea0003800200 */
.L_x_79:
        /* <DEDUP_REMOVED lines=18> */
.L_x_85:
        /* <DEDUP_REMOVED lines=10> */
.L_x_84:
[----:B------:R-:W-:Y:S05]  /*22d0*/  BSYNC.RECONVERGENT B2 ;  /* 0x0000000000027941 */ /* 0x000fea0003800200 */
.L_x_83:
[----:B------:R-:W-:Y:S05]  /*22e0*/  @!P2 BRA `(.L_x_82) ;  /* 0x000000000080a947 */ /* 0x000fea0003800000 */
[----:B------:R-:W0:Y:S01]  /*22f0*/  LDC.64 R4, c[0x0][0x380] ;  /* 0x0000e000ff047b82 */ /* 0x000e220000000a00 */
[----:B------:R-:W-:Y:S02]  /*2300*/  IMAD.U32 R7, RZ, RZ, UR16 ;  /* 0x00000010ff077e24 */ /* 0x000fe4000f8e00ff */
[----:B------:R-:W-:Y:S02]  /*2310*/  VIADD R6, R8, 0x200 ;  /* 0x0000020008067836 */ /* 0x000fe40000000000 */
[----:B------:R-:W-:-:S07]  /*2320*/  IMAD R7, R7, 0x800, R8 ;  /* 0x0000080007077824 */ /* 0x000fce00078e0208 */
.L_x_86:
        /* <DEDUP_REMOVED lines=28> */
.L_x_82:
[----:B------:R-:W-:Y:S05]  /*24f0*/  BSYNC.RECONVERGENT B1 ;  /* 0x0000000000017941 */ /* 0x000fea0003800200 */
.L_x_81:
        /* <DEDUP_REMOVED lines=45> */
[----:B------:R-:W-:-:S03]  /*27d0*/  FSEL R5, R5, R3, P1 ;  /* 0x0000000305057208 */ /* 0x000fc60000800000 */
[----:B0-----:R-:W-:Y:S02]  /*27e0*/  IMAD.MOV.U32 R2, RZ, RZ, R4 ;  /* 0x000000ffff027224 */ /* 0x001fe400078e0004 */
[----:B------:R-:W-:Y:S01]  /*27f0*/  IMAD.MOV.U32 R3, RZ, RZ, R5 ;  /* 0x000000ffff037224 */ /* 0x000fe200078e0005 */
[----:B------:R-:W-:Y:S06]  /*2800*/  BAR.SYNC.DEFER_BLOCKING 0x0 ;  /* 0x0000000000007b1d */ /* 0x000fec0000010000 */
[----:B------:R-:W-:Y:S05]  /*2810*/  @P0 BRA `(.L_x_69) ;  /* 0x0000001400ec0947 */ /* 0x000fea0003800000 */
[----:B------:R-:W0:Y:S01]  /*2820*/  S2UR UR5, SR_CgaCtaId ;  /* 0x00000000000579c3 */ /* 0x000e220000008800 */
[----:B------:R-:W-:Y:S02]  /*2830*/  UMOV UR4, 0x400 ;  /* 0x0000040000047882 */ /* 0x000fe40000000000 */
[----:B0-----:R-:W-:-:S09]  /*2840*/  ULEA UR4, UR5, UR4, 0x18 ;  /* 0x0000000405047291 */ /* 0x001fd2000f8ec0ff */
[----:B------:R-:W0:Y:S04]  /*2850*/  LDS.128 R12, [UR4+0x10] ;  /* 0x00001004ff0c7984 */ /* 0x000e280008000c00 */
[----:B------:R-:W1:Y:S04]  /*2860*/  LDS.128 R4, [UR4+0x20] ;  /* 0x00002004ff047984 */ /* 0x000e680008000c00 */
        /* <DEDUP_REMOVED lines=24> */
.L_x_87:
        /* <DEDUP_REMOVED lines=36> */
[----:B------:R-:W-:Y:S01]  /*2c30*/  VIADD R10, R10, 0x10 ;  /* 0x000000100a0a7836 */ /* 0x000fe20000000000 */
[----:B------:R-:W0:Y:S11]  /*2c40*/  SHFL.DOWN PT, R3, R7, 0x8, R5 ;  /* 0x0900000007037989 */ /* 0x000e3600000e0005 */
[----:B------:R-:W1:Y:S01]  /*2c50*/  @!P0 S2R R9, SR_CgaCtaId ;  /* 0x0000000000098919 */ /* 0x000e620000008800 */
[----:B------:R-:W-:Y:S01]  /*2c60*/  @!P0 MOV R8, 0x400 ;  /* 0x0000040000088802 */ /* 0x000fe20000000f00 */
[----:B0-----:R-:W-:Y:S01]  /*2c70*/  DSETP.GEU.AND P1, PT, R6, R2, PT ;  /* 0x000000020600722a */ /* 0x001fe20003f2e000 */
[----:B------:R-:W-:-:S05]  /*2c80*/  @!P0 SHF.R.U32.HI R6, RZ, 0x2, R0 ;  /* 0x00000002ff068819 */ /* 0x000fca0000011600 */
[----:B------:R-:W-:Y:S02]  /*2c90*/  @!P2 FSEL R4, R2, R4, !P1 ;  /* 0x000000040204a208 */ /* 0x000fe40004800000 */
[----:B------:R-:W-:Y:S02]  /*2ca0*/  @!P2 FSEL R7, R3, R7, !P1 ;  /* 0x000000070307a208 */ /* 0x000fe40004800000 */
[----:B------:R-:W-:Y:S01]  /*2cb0*/  ISETP.GT.AND P2, PT, R10, R5, PT ;  /* 0x000000050a00720c */ /* 0x000fe20003f44270 */
[----:B------:R-:W-:Y:S01]  /*2cc0*/  SHFL.DOWN PT, R2, R4, 0x10, R5 ;  /* 0x0a00000004027989 */ /* 0x000fe200000e0005 */
[----:B------:R-:W-:-:S03]  /*2cd0*/  @!P0 LOP3.LUT R6, R6, 0xf8, RZ, 0xc0, !PT ;  /* 0x000000f806068812 */ /* 0x000fc600078ec0ff */
[----:B------:R0:W2:Y:S01]  /*2ce0*/  SHFL.DOWN PT, R3, R7, 0x10, R5 ;  /* 0x0a00000007037989 */ /* 0x0000a200000e0005 */
        /* <DEDUP_REMOVED lines=11> */
[----:B0-----:R-:W-:Y:S05]  /*2da0*/  @P0 BRA `(.L_x_69) ;  /* 0x0000001000880947 */ /* 0x001fea0003800000 */
        /* <DEDUP_REMOVED lines=59> */
.L_x_78:
[----:B------:R-:W0:Y:S01]  /*3160*/  S2R R0, SR_TID.X ;  /* 0x0000000000007919 */ /* 0x000e220000002100 */
[----:B------:R-:W1:Y:S01]  /*3170*/  LDCU.64 UR8, c[0x0][0x380] ;  /* 0x00007000ff0877ac */ /* 0x000e620008000a00 */
[----:B------:R-:W-:Y:S02]  /*3180*/  IMAD.U32 R19, RZ, RZ, UR16 ;  /* 0x00000010ff137e24 */ /* 0x000fe4000f8e00ff */
[----:B-1----:R-:W-:Y:S02]  /*3190*/  IMAD.U32 R2, RZ, RZ, UR8 ;  /* 0x00000008ff027e24 */ /* 0x002fe4000f8e00ff */
[----:B------:R-:W-:Y:S02]  /*31a0*/  IMAD.U32 R3, RZ, RZ, UR9 ;  /* 0x00000009ff037e24 */ /* 0x000fe4000f8e00ff */
[----:B0-----:R-:W-:-:S04]  /*31b0*/  IMAD R19, R19, 0x800, R0 ;  /* 0x0000080013137824 */ /* 0x001fc800078e0200 */
[----:B------:R-:W-:-:S05]  /*31c0*/  IMAD.WIDE.U32 R18, R19, 0x8, R2 ;  /* 0x0000000813127825 */ /* 0x000fca00078e0002 */
        /* <DEDUP_REMOVED lines=8> */
[----:B------:R-:W-:Y:S01]  /*3250*/  UISETP.GE.U32.AND UP0, UPT, UR13, UR5, UPT ;  /* 0x000000050d00728c */ /* 0x000fe2000bf06070 */
        /* <DEDUP_REMOVED lines=21> */
[----:B------:R-:W-:Y:S06]  /*33b0*/  BRA.U !UP0, `(.L_x_88) ;  /* 0x0000000508dc7547 */ /* 0x000fec000b800000 */
[----:B------:R-:W-:Y:S02]  /*33c0*/  ULEA UR8, UR16, UR5, 0xb ;  /* 0x0000000510087291 */ /* 0x000fe4000f8e58ff */
[----:B------:R-:W-:Y:S02]  /*33d0*/  UIADD3 UR14, UPT, UPT, UR7, -0x800, URZ ;  /* 0xfffff800070e7890 */ /* 0x000fe4000fffe0ff */
[----:B------:R-:W-:Y:S02]  /*33e0*/  UIADD3 UR9, UPT, UPT, UR8, 0x100, URZ ;  /* 0x0000010008097890 */ /* 0x000fe4000fffe0ff */
[----:B------:R-:W-:Y:S02]  /*33f0*/  UISETP.GT.U32.AND UP0, UPT, UR8, UR14, UPT ;  /* 0x0000000e0800728c */ /* 0x000fe4000bf04070 */
[----:B------:R-:W-:Y:S01]  /*3400*/  VIADD R7, R0, UR8 ;  /* 0x0000000800077c36 */ /* 0x000fe20008000000 */
[----:B------:R-:W-:Y:S01]  /*3410*/  UMOV UR4, URZ ;  /* 0x000000ff00047c82 */ /* 0x000fe20008000000 */
[----:B------:R-:W-:-:S05]  /*3420*/  UMOV UR6, UR8 ;  /* 0x0000000800067c82 */ /* 0x000fca0008000000 */
[----:B------:R-:W-:Y:S05]  /*3430*/  BRA.U UP0, `(.L_x_89) ;  /* 0x0000000100b87547 */ /* 0x000fea000b800000 */
[----:B------:R-:W0:Y:S01]  /*3440*/  LDC.64 R2, c[0x0][0x380] ;  /* 0x0000e000ff027b82 */ /* 0x000e220000000a00 */
[----:B------:R-:W1:Y:S01]  /*3450*/  LDCU UR7, c[0x0][0x3a8] ;  /* 0x00007500ff0777ac */ /* 0x000e620008000800 */
[----:B------:R-:W-:Y:S01]  /*3460*/  NOP ;  /* 0x0000000000007918 */ /* 0x000fe20000000000 */
.L_x_90:
[----:B------:R-:W-:-:S04]  /*3470*/  VIADD R23, R0, UR6 ;  /* 0x0000000600177c36 */ /* 0x000fc80008000000 */
[----:B0-----:R-:W-:-:S05]  /*3480*/  IMAD.WIDE.U32 R22, R23, 0x8, R2 ;  /* 0x0000000817167825 */ /* 0x001fca00078e0002 */
[----:B------:R-:W2:Y:S04]  /*3490*/  LDG.E.64.CONSTANT R24, desc[UR10][R22.64] ;  /* 0x0000000a16187981 */ /* 0x000ea8000c1e9b00 */
[----:B------:R-:W3:Y:S04]  /*34a0*/  LDG.E.64.CONSTANT R18, desc[UR10][R22.64+0x800] ;  /* 0x0008000a16127981 */ /* 0x000ee8000c1e9b00 */
[----:B------:R-:W4:Y:S04]  /*34b0*/  LDG.E.64.CONSTANT R16, desc[UR10][R22.64+0x1000] ;  /* 0x0010000a16107981 */ /* 0x000f28000c1e9b00 */
[----:B------:R-:W5:Y:S04]  /*34c0*/  LDG.E.64.CONSTANT R14, desc[UR10][R22.64+0x1800] ;  /* 0x0018000a160e7981 */ /* 0x000f68000c1e9b00 */
[----:B------:R-:W5:Y:S04]  /*34d0*/  LDG.E.64.CONSTANT R12, desc[UR10][R22.64+0x2000] ;  /* 0x0020000a160c7981 */ /* 0x000f68000c1e9b00 */
[----:B------:R-:W5:Y:S04]  /*34e0*/  LDG.E.64.CONSTANT R10, desc[UR10][R22.64+0x2800] ;  /* 0x0028000a160a7981 */ /* 0x000f68000c1e9b00 */
[----:B------:R-:W5:Y:S04]  /*34f0*/  LDG.E.64.CONSTANT R8, desc[UR10][R22.64+0x3000] ;  /* 0x0030000a16087981 */ /* 0x000f68000c1e9b00 */
[----:B------:R-:W5:Y:S01]  /*3500*/  LDG.E.64.CONSTANT R20, desc[UR10][R22.64+0x3800] ;  /* 0x0038000a16147981 */ /* 0x000f62000c1e9b00 */
[----:B-1----:R-:W-:-:S04]  /*3510*/  UIADD3 UR12, UPT, UPT, -UR6, UR7, URZ ;  /* 0x00000007060c7290 */ /* 0x002fc8000fffe1ff */
        /* <DEDUP_REMOVED lines=32> */
.L_x_89:
[----:B------:R-:W-:-:S09]  /*3720*/  UISETP.GE.U32.AND UP0, UPT, UR6, UR7, UPT ;  /* 0x000000070600728c */ /* 0x000fd2000bf06070 */
[----:B------:R-:W-:Y:S05]  /*3730*/  BRA.U UP0, `(.L_x_88) ;  /* 0x0000000100fc7547 */ /* 0x000fea000b800000 */
[----:B------:R-:W-:Y:S01]  /*3740*/  UIADD3 UR5, UPT, UPT, -UR6, UR7, URZ ;  /* 0x0000000706057290 */ /* 0x000fe2000fffe1ff */
[----:B------:R-:W-:Y:S05]  /*3750*/  BSSY.RECONVERGENT B1, `(.L_x_88) ;  /* 0x000003d000017945 */ /* 0x000fea0003800200 */
[----:B------:R-:W-:-:S13]  /*3760*/  ISETP.GE.AND P0, PT, R0, UR5, PT ;  /* 0x0000000500007c0c */ /* 0x000fda000bf06270 */
[----:B------:R-:W-:Y:S05]  /*3770*/  @P0 BRA `(.L_x_91) ;  /* 0x0000000000e80947 */ /* 0x000fea0003800000 */
[----:B------:R-:W0:Y:S01]  /*3780*/  LDC R10, c[0x0][0x3ac] ;  /* 0x0000eb00ff0a7b82 */ /* 0x000e220000000800 */
[----:B------:R-:W-:Y:S01]  /*3790*/  LOP3.LUT R6, RZ, R0, RZ, 0x33, !PT ;  /* 0x00000000ff067212 */ /* 0x000fe200078e33ff */
[----:B------:R-:W-:Y:S04]  /*37a0*/  BSSY.RECONVERGENT B2, `(.L_x_92) ;  /* 0x0000018000027945 */ /* 0x000fe80003800200 */
[----:B------:R-:W-:-:S04]  /*37b0*/  VIADD R8, R6, UR7 ;  /* 0x0000000706087c36 */ /* 0x000fc80008000000 */
[----:B------:R-:W-:Y:S02]  /*37c0*/  VIADD R9, R8, -UR8 ;  /* 0x8000000808097c36 */ /* 0x000fe40008000000 */
[----:B0-----:R-:W-:Y:S01]  /*37d0*/  IMAD R6, R10, UR4, RZ ;  /* 0x000000040a067c24 */ /* 0x001fe2000f8e02ff */
[C---:B------:R-:W-:Y:S02]  /*37e0*/  LOP3.LUT R10, R8.reuse, 0x300, RZ, 0xc0, !PT ;  /* 0x00000300080a7812 */ /* 0x040fe400078ec0ff */
[----:B------:R-:W-:Y:S01]  /*37f0*/  LEA.HI R8, R8, 0x1, RZ, 0x18 ;  /* 0x0000000108087811 */ /* 0x000fe200078fc0ff */
[----:B------:R-:W-:Y:S01]  /*3800*/  IMAD R6, R6, -0x800, R9 ;  /* 0xfffff80006067824 */ /* 0x000fe200078e0209 */
[----:B------:R-:W-:Y:S01]  /*3810*/  ISETP.NE.AND P0, PT, R10, 0x300, PT ;  /* 0x000003000a00780c */ /* 0x000fe20003f05270 */
[----:B------:R-:W-:-:S03]  /*3820*/  IMAD.MOV.U32 R10, RZ, RZ, R0 ;  /* 0x000000ffff0a7224 */ /* 0x000fc600078e0000 */
[----:B------:R-:W-:-:S09]  /*3830*/  ISETP.GE.U32.AND P2, PT, R6, 0x300, PT ;  /* 0x000003000600780c */ /* 0x000fd20003f46070 */
[----:B------:R-:W-:Y:S05]  /*3840*/  @!P0 BRA `(.L_x_93) ;  /* 0x0000000000348947 */ /* 0x000fea0003800000 */
[----:B------:R-:W-:Y:S01]  /*3850*/  LOP3.LUT R8, R8, 0x3, RZ, 0xc0, !PT ;  /* 0x0000000308087812 */ /* 0x000fe200078ec0ff */
[----:B------:R-:W-:-:S04]  /*3860*/  IMAD.MOV.U32 R10, RZ, RZ, R0 ;  /* 0x000000ffff0a7224 */ /* 0x000fc800078e0000 */
[----:B------:R-:W-:-:S07]  /*3870*/  IMAD.MOV R6, RZ, RZ, -R8 ;  /* 0x000000ffff067224 */ /* 0x000fce00078e0a08 */
.L_x_94:
        /* <DEDUP_REMOVED lines=10> */
.L_x_93:
[----:B------:R-:W-:Y:S05]  /*3920*/  BSYNC.RECONVERGENT B2 ;  /* 0x0000000000027941 */ /* 0x000fea0003800200 */
.L_x_92:
[----:B------:R-:W-:Y:S05]  /*3930*/  @!P2 BRA `(.L_x_91) ;  /* 0x000000000078a947 */ /* 0x000fea0003800000 */
[C---:B------:R-:W-:Y:S02]  /*3940*/  VIADD R6, R10.reuse, 0x200 ;  /* 0x000002000a067836 */ /* 0x040fe40000000000 */
[----:B------:R-:W-:-:S07]  /*3950*/  VIADD R7, R10, UR9 ;  /* 0x000000090a077c36 */ /* 0x000fce0008000000 */
.L_x_95:
[----:B------:R-:W-:-:S04]  /*3960*/  VIADD R9, R7, 0xffffff00 ;  /* 0xffffff0007097836 */ /* 0x000fc80000000000 */
[----:B------:R-:W-:-:S06]  /*3970*/  IMAD.WIDE.U32 R8, R9, 0x8, R2 ;  /* 0x0000000809087825 */ /* 0x000fcc00078e0002 */
        /* <DEDUP_REMOVED lines=11> */
[----:B------:R-:W-:Y:S01]  /*3a30*/  FSEL R4, R8, R4, !P0 ;  /* 0x0000000408047208 */ /* 0x000fe20004000000 */
[C---:B------:R-:W-:Y:S01]  /*3a40*/  VIADD R8, R6.reuse, 0x200 ;  /* 0x0000020006087836 */ /* 0x040fe20000000000 */
[----:B------:R-:W-:Y:S01]  /*3a50*/  FSEL R5, R9, R5, !P0 ;  /* 0x0000000509057208 */ /* 0x000fe20004000000 */
[----:B------:R-:W-:-:S05]  /*3a60*/  VIADD R6, R6, 0x400 ;  /* 0x0000040006067836 */ /* 0x000fca0000000000 */
        /* <DEDUP_REMOVED lines=11> */
.L_x_91:
[----:B------:R-:W-:Y:S05]  /*3b20*/  BSYNC.RECONVERGENT B1 ;  /* 0x0000000000017941 */ /* 0x000fea0003800200 */
.L_x_88:
        /* <DEDUP_REMOVED lines=49> */
[----:B------:R-:W1:Y:S04]  /*3e40*/  LDS.128 R12, [UR4+0x10] ;  /* 0x00001004ff0c7984 */ /* 0x000e680008000c00 */
[----:B0-----:R-:W0:Y:S04]  /*3e50*/  LDS.128 R4, [UR4+0x20] ;  /* 0x00002004ff047984 */ /* 0x001e280008000c00 */
[----:B------:R-:W2:Y:S01]  /*3e60*/  LDS.128 R8, [UR4+0x30] ;  /* 0x00003004ff087984 */ /* 0x000ea20008000c00 */
[----:B-1----:R-:W-:-:S06]  /*3e70*/  DSETP.GEU.AND P1, PT, R2, R12, PT ;  /* 0x0000000c0200722a */ /* 0x002fcc0003f2e000 */
[----:B------:R-:W-:Y:S02]  /*3e80*/  FSEL R2, R12, R2, !P1 ;  /* 0x000000020c027208 */ /* 0x000fe40004800000 */
[----:B------:R-:W-:-:S06]  /*3e90*/  FSEL R3, R13, R3, !P1 ;  /* 0x000000030d037208 */ /* 0x000fcc0004800000 */
[----:B------:R-:W-:-:S06]  /*3ea0*/  DSETP.GEU.AND P1, PT, R2, R14, PT ;  /* 0x0000000e0200722a */ /* 0x000fcc0003f2e000 */
[----:B------:R-:W-:Y:S02]  /*3eb0*/  FSEL R2, R14, R2, !P1 ;  /* 0x000000020e027208 */ /* 0x000fe40004800000 */
[----:B------:R-:W-:-:S06]  /*3ec0*/  FSEL R3, R15, R3, !P1 ;  /* 0x000000030f037208 */ /* 0x000fcc0004800000 */
[----:B0-----:R-:W-:-:S06]  /*3ed0*/  DSETP.GEU.AND P1, PT, R2, R4, PT ;  /* 0x000000040200722a */ /* 0x001fcc0003f2e000 */
        /* <DEDUP_REMOVED lines=14> */
[----:B------:R-:W-:-:S07]  /*3fc0*/  FSEL R3, R3, R5, !P1 ;  /* 0x0000000503037208 */ /* 0x000fce0004800000 */
.L_x_69:
[----:B01----:R-:W-:Y:S05]  /*3fd0*/  BSYNC.RECONVERGENT B0 ;  /* 0x0000000000007941 */ /* 0x003fea0003800200 */
.L_x_57:
[----:B------:R-:W-:Y:S05]  /*3fe0*/  @P0 EXIT ;  /* 0x000000000000094d */ /* 0x000fea0003800000 */
[----:B------:R-:W0:Y:S02]  /*3ff0*/  LDCU.64 UR4, c[0x0][0x388] ;  /* 0x00007100ff0477ac */ /* 0x000e240008000a00 */
[----:B0-----:R-:W-:-:S06]  /*4000*/  UIMAD.WIDE.U32 UR4, UR16, 0x8, UR4 ;  /* 0x00000008100478a5 */ /* 0x001fcc000f8e0004 */
[----:B--2---:R-:W-:Y:S02]  /*4010*/  IMAD.U32 R4, RZ, RZ, UR4 ;  /* 0x00000004ff047e24 */ /* 0x004fe4000f8e00ff */
[----:B------:R-:W-:-:S05]  /*4020*/  IMAD.U32 R5, RZ, RZ, UR5 ;  /* 0x00000005ff057e24 */ /* 0x000fca000f8e00ff */
[----:B------:R-:W-:Y:S01]  /*4030*/  STG.E.64 desc[UR10][R4.64], R2 ;  /* 0x0000000204007986 */ /* 0x000fe2000c101b0a */
[----:B------:R-:W-:Y:S05]  /*4040*/  EXIT ;  /* 0x000000000000794d */ /* 0x000fea0003800000 */
.L_x_96:
        /* <DEDUP_REMOVED lines=11> */
.L_x_150:


//--------------------- .text._ZN3cub18CUB_300001_SM_10006detail6reduce28DeviceReduceSingleTileKernelINS2_10policy_hubIdjN4cuda3__47maximumIvEEE10Policy1000EPdSB_jS8_ddNS5_3std3__410__identityEEEvT0_T1_T2_T3_T4_T6_ --------------------------
	.section	.text._ZN3cub18CUB_300001_SM_10006detail6reduce28DeviceReduceSingleTileKernelINS2_10policy_hubIdjN4cuda3__47maximumIvEEE10Policy1000EPdSB_jS8_ddNS5_3std3__410__identityEEEvT0_T1_T2_T3_T4_T6_,"ax",@progbits
	.align	128
        .global         _ZN3cub18CUB_300001_SM_10006detail6reduce28DeviceReduceSingleTileKernelINS2_10policy_hubIdjN4cuda3__47maximumIvEEE10Policy1000EPdSB_jS8_ddNS5_3std3__410__identityEEEvT0_T1_T2_T3_T4_T6_
        .type           _ZN3cub18CUB_300001_SM_10006detail6reduce28DeviceReduceSingleTileKernelINS2_10policy_hubIdjN4cuda3__47maximumIvEEE10Policy1000EPdSB_jS8_ddNS5_3std3__410__identityEEEvT0_T1_T2_T3_T4_T6_,@function
        .size           _ZN3cub18CUB_300001_SM_10006detail6reduce28DeviceReduceSingleTileKernelINS2_10policy_hubIdjN4cuda3__47maximumIvEEE10Policy1000EPdSB_jS8_ddNS5_3std3__410__identityEEEvT0_T1_T2_T3_T4_T6_,(.L_x_151 - _ZN3cub18CUB_300001_SM_10006detail6reduce28DeviceReduceSingleTileKernelINS2_10policy_hubIdjN4cuda3__47maximumIvEEE10Policy1000EPdSB_jS8_ddNS5_3std3__410__identityEEEvT0_T1_T2_T3_T4_T6_)
        .other          _ZN3cub18CUB_300001_SM_10006detail6reduce28DeviceReduceSingleTileKernelINS2_10policy_hubIdjN4cuda3__47maximumIvEEE10Policy1000EPdSB_jS8_ddNS5_3std3__410__identityEEEvT0_T1_T2_T3_T4_T6_,@"STO_CUDA_ENTRY STV_DEFAULT"
_ZN3cub18CUB_300001_SM_10006detail6reduce28DeviceReduceSingleTileKernelINS2_10policy_hubIdjN4cuda3__47maximumIvEEE10Policy1000EPdSB_jS8_ddNS5_3std3__410__identityEEEvT0_T1_T2_T3_T4_T6_:
.text._ZN3cub18CUB_300001_SM_10006detail6reduce28DeviceReduceSingleTileKernelINS2_10policy_hubIdjN4cuda3__47maximumIvEEE10Policy1000EPdSB_jS8_ddNS5_3std3__410__identityEEEvT0_T1_T2_T3_T4_T6_:
        /* <DEDUP_REMOVED lines=13> */
.L_x_97:
[----:B------:R-:W0:Y:S01]  /*00d0*/  LDCU UR4, c[0x0][0x380] ;  /* 0x00007000ff0477ac */ /* 0x000e220008000800 */
[----:B------:R-:W-:Y:S01]  /*00e0*/  BSSY.RECONVERGENT B0, `(.L_x_98) ;  /* 0x00004ae000007945 */ /* 0x000fe20003800200 */
[----:B0-----:R-:W-:-:S09]  /*00f0*/  ULOP3.LUT UP0, URZ, UR4, 0x1f, URZ, 0xc0, !UPT ;  /* 0x0000001f04ff7892 */ /* 0x001fd2000f80c0ff */
[----:B------:R-:W-:Y:S05]  /*0100*/  BRA.U UP0, `(.L_x_99) ;  /* 0x0000002500447547 */ /* 0x000fea000b800000 */
[----:B------:R-:W-:-:S13]  /*0110*/  ISETP.GT.U32.AND P0, PT, R0, 0x7ff, PT ;  /* 0x000007ff0000780c */ /* 0x000fda0003f04070 */
[----:B------:R-:W-:Y:S05]  /*0120*/  @P0 BRA `(.L_x_100) ;  /* 0x0000001400f80947 */ /* 0x000fea0003800000 */
[----:B------:R-:W0:Y:S01]  /*0130*/  S2R R3, SR_TID.X ;  /* 0x0000000000037919 */ /* 0x000e220000002100 */
[----:B------:R-:W-:Y:S01]  /*0140*/  BSSY.RECONVERGENT B1, `(.L_x_101) ;  /* 0x0000009000017945 */ /* 0x000fe20003800200 */
[----:B------:R-:W-:Y:S02]  /*0150*/  CS2R R4, SRZ ;  /* 0x0000000000047805 */ /* 0x000fe4000001ff00 */
[----:B0-----:R-:W-:Y:S01]  /*0160*/  ISETP.GE.U32.AND P0, PT, R3, R0, PT ;  /* 0x000000000300720c */ /* 0x001fe20003f06070 */
[----:B------:R-:W-:-:S12]  /*0170*/  IMAD.MOV.U32 R9, RZ, RZ, R3 ;  /* 0x000000ffff097224 */ /* 0x000fd800078e0003 */
[----:B------:R-:W-:Y:S05]  /*0180*/  @P0 BRA `(.L_x_102) ;  /* 0x0000000000100947 */ /* 0x000fea0003800000 */
[----:B------:R-:W0:Y:S02]  /*0190*/  LDC.64 R4, c[0x0][0x380] ;  /* 0x0000e000ff047b82 */ /* 0x000e240000000a00 */
[----:B0-----:R-:W-:-:S06]  /*01a0*/  IMAD.WIDE.U32 R4, R3, 0x8, R4 ;  /* 0x0000000803047825 */ /* 0x001fcc00078e0004 */
[----:B------:R-:W5:Y:S01]  /*01b0*/  LDG.E.64.CONSTANT R4, desc[UR6][R4.64] ;  /* 0x0000000604047981 */ /* 0x000f62000c1e9b00 */
[----:B------:R-:W-:-:S07]  /*01c0*/  VIADD R9, R3, 0x100 ;  /* 0x0000010003097836 */ /* 0x000fce0000000000 */
.L_x_102:
[----:B------:R-:W-:Y:S05]  /*01d0*/  BSYNC.RECONVERGENT B1 ;  /* 0x0000000000017941 */ /* 0x000fea0003800200 */
.L_x_101:
[----:B------:R-:W-:Y:S01]  /*01e0*/  ISETP.GE.U32.AND P0, PT, R9, R0, PT ;  /* 0x000000000900720c */ /* 0x000fe20003f06070 */
        /* <DEDUP_REMOVED lines=16> */
.L_x_107:
        /* <DEDUP_REMOVED lines=12> */
.L_x_106:
[----:B------:R-:W-:Y:S05]  /*03b0*/  BSYNC.RECONVERGENT B2 ;  /* 0x0000000000027941 */ /* 0x000fea0003800200 */
.L_x_105:
[----:B------:R-:W-:Y:S05]  /*03c0*/  @!P0 BRA `(.L_x_104) ;  /* 0x0000000800288947 */ /* 0x000fea0003800000 */
[----:B------:R-:W0:Y:S01]  /*03d0*/  LDC.64 R6, c[0x0][0x380] ;  /* 0x0000e000ff067b82 */ /* 0x000e220000000a00 */
[----:B------:R-:W-:Y:S01]  /*03e0*/  IMAD.IADD R2, R0, 0x1, -R9 ;  /* 0x0000000100027824 */ /* 0x000fe200078e0a09 */
[----:B------:R-:W-:Y:S01]  /*03f0*/  BSSY.RECONVERGENT B2, `(.L_x_108) ;  /* 0x000004c000027945 */ /* 0x000fe20003800200 */
[----:B------:R-:W-:-:S03]  /*0400*/  PLOP3.LUT P0, PT, PT, PT, PT, 0x80, 0x8 ;  /* 0x000000000008781c */ /* 0x000fc60003f0f070 */
[----:B------:R-:W-:Y:S01]  /*0410*/  ISETP.GT.AND P1, PT, R2, 0xc00, PT ;  /* 0x00000c000200780c */ /* 0x000fe20003f24270 */
[----:B0-----:R-:W-:-:S12]  /*0420*/  IMAD.WIDE.U32 R6, R9, 0x8, R6 ;  /* 0x0000000809067825 */ /* 0x001fd800078e0006 */
[----:B------:R-:W-:Y:S05]  /*0430*/  @!P1 BRA `(.L_x_109) ;  /* 0x00000004001c9947 */ /* 0x000fea0003800000 */
[----:B------:R-:W-:Y:S01]  /*0440*/  PLOP3.LUT P0, PT, PT, PT, PT, 0x8, 0x80 ;  /* 0x000000000080781c */ /* 0x000fe20003f0e170 */
[----:B------:R-:W-:-:S12]  /*0450*/  VIADD R2, R0, 0xfffff400 ;  /* 0xfffff40000027836 */ /* 0x000fd80000000000 */
.L_x_110:
[----:B------:R-:W2:Y:S04]  /*0460*/  LDG.E.64.CONSTANT R40, desc[UR6][R6.64] ;  /* 0x0000000606287981 */ /* 0x000ea8000c1e9b00 */
[----:B------:R-:W3:Y:S04]  /*0470*/  LDG.E.64.CONSTANT R38, desc[UR6][R6.64+0x800] ;  /* 0x0008000606267981 */ /* 0x000ee8000c1e9b00 */
[----:B------:R-:W4:Y:S04]  /*0480*/  LDG.E.64.CONSTANT R36, desc[UR6][R6.64+0x1000] ;  /* 0x0010000606247981 */ /* 0x000f28000c1e9b00 */
        /* <DEDUP_REMOVED lines=12> */
[----:B------:R0:W4:Y:S01]  /*0550*/  LDG.E.64.CONSTANT R10, desc[UR6][R6.64+0x7800] ;  /* 0x00780006060a7981 */ /* 0x000122000c1e9b00 */
[----:B------:R-:W-:-:S05]  /*0560*/  VIADD R9, R9, 0x1000 ;  /* 0x0000100009097836 */ /* 0x000fca0000000000 */
[----:B------:R-:W-:Y:S02]  /*0570*/  ISETP.GE.AND P2, PT, R9, R2, PT ;  /* 0x000000020900720c */ /* 0x000fe40003f46270 */
[----:B0-----:R-:W-:-:S05]  /*0580*/  IADD3 R6, P3, PT, R6, 0x8000, RZ ;  /* 0x0000800006067810 */ /* 0x001fca0007f7e0ff */
[----:B------:R-:W-:Y:S01]  /*0590*/  IMAD.X R7, RZ, RZ, R7, P3 ;  /* 0x000000ffff077224 */ /* 0x000fe200018e0607 */
        /* <DEDUP_REMOVED lines=49> */
.L_x_109:
[----:B------:R-:W-:Y:S05]  /*08b0*/  BSYNC.RECONVERGENT B2 ;  /* 0x0000000000027941 */ /* 0x000fea0003800200 */
.L_x_108:
[----:B------:R-:W-:Y:S01]  /*08c0*/  IMAD.IADD R2, R0, 0x1, -R9 ;  /* 0x0000000100027824 */ /* 0x000fe200078e0a09 */
[----:B------:R-:W-:Y:S04]  /*08d0*/  BSSY.RECONVERGENT B2, `(.L_x_111) ;  /* 0x0000027000027945 */ /* 0x000fe80003800200 */
[----:B------:R-:W-:-:S13]  /*08e0*/  ISETP.GT.AND P1, PT, R2, 0x400, PT ;  /* 0x000004000200780c */ /* 0x000fda0003f24270 */
[----:B------:R-:W-:Y:S05]  /*08f0*/  @!P1 BRA `(.L_x_112) ;  /* 0x0000000000909947 */ /* 0x000fea0003800000 */
[----:B------:R-:W2:Y:S04]  /*0900*/  LDG.E.64.CONSTANT R12, desc[UR6][R6.64] ;  /* 0x00000006060c7981 */ /* 0x000ea8000c1e9b00 */
[----:B------:R-:W3:Y:S04]  /*0910*/  LDG.E.64.CONSTANT R14, desc[UR6][R6.64+0x800] ;  /* 0x00080006060e7981 */ /* 0x000ee8000c1e9b00 */
[----:B------:R-:W4:Y:S04]  /*0920*/  LDG.E.64.CONSTANT R16, desc[UR6][R6.64+0x1000] ;  /* 0x0010000606107981 */ /* 0x000f28000c1e9b00 */
[----:B------:R-:W4:Y:S04]  /*0930*/  LDG.E.64.CONSTANT R18, desc[UR6][R6.64+0x1800] ;  /* 0x0018000606127981 */ /* 0x000f28000c1e9b00 */
[----:B------:R-:W4:Y:S04]  /*0940*/  LDG.E.64.CONSTANT R20, desc[UR6][R6.64+0x2000] ;  /* 0x0020000606147981 */ /* 0x000f28000c1e9b00 */
[----:B------:R-:W4:Y:S04]  /*0950*/  LDG.E.64.CONSTANT R22, desc[UR6][R6.64+0x2800] ;  /* 0x0028000606167981 */ /* 0x000f28000c1e9b00 */
[----:B------:R-:W4:Y:S04]  /*0960*/  LDG.E.64.CONSTANT R24, desc[UR6][R6.64+0x3000] ;  /* 0x0030000606187981 */ /* 0x000f28000c1e9b00 */
[----:B------:R0:W4:Y:S01]  /*0970*/  LDG.E.64.CONSTANT R10, desc[UR6][R6.64+0x3800] ;  /* 0x00380006060a7981 */ /* 0x000122000c1e9b00 */
[----:B------:R-:W-:Y:S01]  /*0980*/  VIADD R9, R9, 0x800 ;  /* 0x0000080009097836 */ /* 0x000fe20000000000 */
        /* <DEDUP_REMOVED lines=27> */
.L_x_112:
[----:B------:R-:W-:Y:S05]  /*0b40*/  BSYNC.RECONVERGENT B2 ;  /* 0x0000000000027941 */ /* 0x000fea0003800200 */
.L_x_111:
[----:B------:R-:W-:-:S13]  /*0b50*/  ISETP.LT.OR P0, PT, R9, R0, P0 ;  /* 0x000000000900720c */ /* 0x000fda0000701670 */
[----:B------:R-:W-:Y:S05]  /*0b60*/  @!P0 BRA `(.L_x_104) ;  /* 0x0000000000408947 */ /* 0x000fea0003800000 */
        /* <DEDUP_REMOVED lines=16> */
.L_x_104:
[----:B------:R-:W-:Y:S05]  /*0c70*/  BSYNC.RECONVERGENT B1 ;  /* 0x0000000000017941 */ /* 0x000fea0003800200 */
.L_x_103:
[----:B------:R-:W-:-:S13]  /*0c80*/  ISETP.GE.U32.AND P0, PT, R0, 0x100, PT ;  /* 0x000001000000780c */ /* 0x000fda0003f06070 */
        /* <DEDUP_REMOVED lines=58> */
[----:B-1----:R-:W0:Y:S04]  /*1030*/  LDS.128 R8, [UR4+0x10] ;  /* 0x00001004ff087984 */ /* 0x002e280008000c00 */
        /* <DEDUP_REMOVED lines=25> */
.L_x_113:
[----:B------:R-:W-:Y:S01]  /*11d0*/  LOP3.LUT R2, R3, 0x3e0, RZ, 0xc0, !PT ;  /* 0x000003e003027812 */ /* 0x000fe200078ec0ff */
[----:B------:R-:W0:Y:S03]  /*11e0*/  S2R R10, SR_LANEID ;  /* 0x00000000000a7919 */ /* 0x000e260000000000 */
[----:B------:R-:W-:Y:S01]  /*11f0*/  LOP3.LUT R9, RZ, R2, RZ, 0x33, !PT ;  /* 0x00000002ff097212 */ /* 0x000fe200078e33ff */
[----:B------:R-:W-:-:S04]  /*1200*/  VIADD R7, R2, 0x20 ;  /* 0x0000002002077836 */ /* 0x000fc80000000000 */
[----:B------:R-:W-:Y:S01]  /*1210*/  IMAD.IADD R9, R9, 0x1, R0 ;  /* 0x0000000109097824 */ /* 0x000fe200078e0200 */
[----:B------:R-:W-:-:S04]  /*1220*/  ISETP.GT.U32.AND P0, PT, R7, R0, PT ;  /* 0x000000000700720c */ /* 0x000fc80003f04070 */
        /* <DEDUP_REMOVED lines=60> */
[----:B------:R-:W-:Y:S01]  /*15f0*/  ISETP.GT.U32.AND P2, PT, R0, 0x20, PT ;  /* 0x000000200000780c */ /* 0x000fe20003f44070 */
        /* <DEDUP_REMOVED lines=8> */
[C---:B------:R-:W-:Y:S01]  /*1680*/  ISETP.GT.U32.AND P1, PT, R0.reuse, 0x40, PT ;  /* 0x000000400000780c */ /* 0x040fe20003f24070 */
[----:B------:R-:W-:Y:S01]  /*1690*/  IMAD.MOV.U32 R2, RZ, RZ, R13 ;  /* 0x000000ffff027224 */ /* 0x000fe200078e000d */
[----:B------:R-:W-:Y:S01]  /*16a0*/  ISETP.GT.U32.AND P2, PT, R0, 0x60, PT ;  /* 0x000000600000780c */ /* 0x000fe20003f44070 */
[----:B------:R-:W-:Y:S01]  /*16b0*/  IMAD.MOV.U32 R3, RZ, RZ, R12 ;  /* 0x000000ffff037224 */ /* 0x000fe200078e000c */
[----:B------:R-:W0:Y:S05]  /*16c0*/  LDS.128 R4, [UR4+0x30] ;  /* 0x00003004ff047984 */ /* 0x000e2a0008000c00 */
[----:B------:R-:W-:-:S06]  /*16d0*/  DSETP.GEU.AND P3, PT, R2, R14, PT ;  /* 0x0000000e0200722a */ /* 0x000fcc0003f6e000 */
[----:B------:R-:W-:Y:S02]  /*16e0*/  @P1 FSEL R13, R14, R13, !P3 ;  /* 0x0000000d0e0d1208 */ /* 0x000fe40005800000 */
[----:B------:R-:W-:Y:S02]  /*16f0*/  @P1 FSEL R12, R15, R12, !P3 ;  /* 0x0000000c0f0c1208 */ /* 0x000fe40005800000 */
[----:B------:R-:W-:Y:S01]  /*1700*/  ISETP.GT.U32.AND P1, PT, R0, 0x80, PT ;  /* 0x000000800000780c */ /* 0x000fe20003f24070 */
[----:B------:R-:W-:Y:S02]  /*1710*/  IMAD.MOV.U32 R2, RZ, RZ, R13 ;  /* 0x000000ffff027224 */ /* 0x000fe400078e000d */
[----:B------:R-:W-:-:S06]  /*1720*/  IMAD.MOV.U32 R3, RZ, RZ, R12 ;  /* 0x000000ffff037224 */ /* 0x000fcc00078e000c */
[----:B-1----:R-:W-:Y:S01]  /*1730*/  DSETP.GEU.AND P3, PT, R2, R8, PT ;  /* 0x000000080200722a */ /* 0x002fe20003f6e000 */
[----:B------:R-:W1:Y:S05]  /*1740*/  LDS.64 R2, [UR4+0x40] ;  /* 0x00004004ff027984 */ /* 0x000e6a0008000a00 */
[----:B------:R-:W-:Y:S02]  /*1750*/  @P2 FSEL R13, R8, R13, !P3 ;  /* 0x0000000d080d2208 */ /* 0x000fe40005800000 */
[----:B------:R-:W-:Y:S02]  /*1760*/  @P2 FSEL R12, R9, R12, !P3 ;  /* 0x0000000c090c2208 */ /* 0x000fe40005800000 */
[----:B------:R-:W-:Y:S01]  /*1770*/  ISETP.GT.U32.AND P2, PT, R0, 0xa0, PT ;  /* 0x000000a00000780c */ /* 0x000fe20003f44070 */
[----:B------:R-:W-:-:S02]  /*1780*/  IMAD.MOV.U32 R8, RZ, RZ, R13 ;  /* 0x000000ffff087224 */ /* 0x000fc400078e000d */
[----:B------:R-:W-:-:S06]  /*1790*/  IMAD.MOV.U32 R9, RZ, RZ, R12 ;  /* 0x000000ffff097224 */ /* 0x000fcc00078e000c */
[----:B------:R-:W-:-:S06]  /*17a0*/  DSETP.GEU.AND P3, PT, R8, R10, PT ;  /* 0x0000000a0800722a */ /* 0x000fcc0003f6e000 */
[----:B------:R-:W-:Y:S02]  /*17b0*/  @P1 FSEL R13, R10, R13, !P3 ;  /* 0x0000000d0a0d1208 */ /* 0x000fe40005800000 */
[----:B------:R-:W-:Y:S02]  /*17c0*/  @P1 FSEL R12, R11, R12, !P3 ;  /* 0x0000000c0b0c1208 */ /* 0x000fe40005800000 */
[----:B------:R-:W-:Y:S01]  /*17d0*/  ISETP.GT.U32.AND P1, PT, R0, 0xc0, PT ;  /* 0x000000c00000780c */ /* 0x000fe20003f24070 */
[----:B------:R-:W-:Y:S02]  /*17e0*/  IMAD.MOV.U32 R8, RZ, RZ, R13 ;  /* 0x000000ffff087224 */ /* 0x000fe400078e000d */
[----:B------:R-:W-:-:S06]  /*17f0*/  IMAD.MOV.U32 R9, RZ, RZ, R12 ;  /* 0x000000ffff097224 */ /* 0x000fcc00078e000c */
[----:B0-----:R-:W-:-:S06]  /*1800*/  DSETP.GEU.AND P3, PT, R8, R4, PT ;  /* 0x000000040800722a */ /* 0x001fcc0003f6e000 */
[----:B------:R-:W-:Y:S02]  /*1810*/  @P2 FSEL R13, R4, R13, !P3 ;  /* 0x0000000d040d2208 */ /* 0x000fe40005800000 */
[----:B------:R-:W-:Y:S02]  /*1820*/  @P2 FSEL R12, R5, R12, !P3 ;  /* 0x0000000c050c2208 */ /* 0x000fe40005800000 */
[----:B------:R-:W-:Y:S01]  /*1830*/  ISETP.GT.U32.AND P2, PT, R0, 0xe0, PT ;  /* 0x000000e00000780c */ /* 0x000fe20003f44070 */
        /* <DEDUP_REMOVED lines=13> */
.L_x_100:
[----:B------:R-:W0:Y:S01]  /*1910*/  S2R R4, SR_TID.X ;  /* 0x0000000000047919 */ /* 0x000e220000002100 */
[----:B------:R-:W1:Y:S01]  /*1920*/  LDC.64 R2, c[0x0][0x380] ;  /* 0x0000e000ff027b82 */ /* 0x000e620000000a00 */
[----:B0-----:R-:W-:-:S04]  /*1930*/  IMAD.SHL.U32 R5, R4, 0x4, RZ ;  /* 0x0000000404057824 */ /* 0x001fc800078e00ff */
[----:B-1----:R-:W-:-:S05]  /*1940*/  IMAD.WIDE.U32 R2, R5, 0x8, R2 ;  /* 0x0000000805027825 */ /* 0x002fca00078e0002 */
[----:B------:R-:W2:Y:S04]  /*1950*/  LDG.E.128.CONSTANT R16, desc[UR6][R2.64] ;  /* 0x0000000602107981 */ /* 0x000ea8000c1e9d00 */
[----:B------:R-:W3:Y:S04]  /*1960*/  LDG.E.128.CONSTANT R20, desc[UR6][R2.64+0x10] ;  /* 0x0000100602147981 */ /* 0x000ee8000c1e9d00 */
[----:B------:R-:W4:Y:S04]  /*1970*/  LDG.E.128.CONSTANT R12, desc[UR6][R2.64+0x2000] ;  /* 0x00200006020c7981 */ /* 0x000f28000c1e9d00 */
[----:B------:R-:W5:Y:S01]  /*1980*/  LDG.E.128.CONSTANT R8, desc[UR6][R2.64+0x2010] ;  /* 0x0020100602087981 */ /* 0x000f62000c1e9d00 */
[----:B------:R-:W-:-:S02]  /*1990*/  VIADD R24, R0, 0xfffff800 ;  /* 0xfffff80000187836 */ /* 0x000fc40000000000 */
[----:B------:R-:W-:-:S03]  /*19a0*/  IMAD.MOV.U32 R5, RZ, RZ, 0x800 ;  /* 0x00000800ff057424 */ /* 0x000fc600078e00ff */
[----:B------:R-:W-:Y:S01]  /*19b0*/  ISETP.GE.U32.AND P1, PT, R24, 0x800, PT ;  /* 0x000008001800780c */ /* 0x000fe20003f26070 */
        /* <DEDUP_REMOVED lines=23> */
[----:B------:R-:W-:-:S07]  /*1b30*/  IMAD.MOV.U32 R5, RZ, RZ, 0x800 ;  /* 0x00000800ff057424 */ /* 0x000fce00078e00ff */
.L_x_117:
[----:B------:R-:W-:-:S05]  /*1b40*/  IMAD.WIDE.U32 R26, R5, 0x8, R2 ;  /* 0x00000008051a7825 */ /* 0x000fca00078e0002 */
[----:B------:R-:W2:Y:S04]  /*1b50*/  LDG.E.128.CONSTANT R20, desc[UR6][R26.64] ;  /* 0x000000061a147981 */ /* 0x000ea8000c1e9d00 */
[----:B------:R-:W3:Y:S04]  /*1b60*/  LDG.E.128.CONSTANT R16, desc[UR6][R26.64+0x10] ;  /* 0x000010061a107981 */ /* 0x000ee8000c1e9d00 */
[----:B------:R-:W4:Y:S04]  /*1b70*/  LDG.E.128.CONSTANT R12, desc[UR6][R26.64+0x2000] ;  /* 0x002000061a0c7981 */ /* 0x000f28000c1e9d00 */
[----:B------:R-:W5:Y:S01]  /*1b80*/  LDG.E.128.CONSTANT R8, desc[UR6][R26.64+0x2010] ;  /* 0x002010061a087981 */ /* 0x000f62000c1e9d00 */
        /* <DEDUP_REMOVED lines=20> */
[----:B0-----:R-:W-:Y:S01]  /*1cd0*/  IMAD.IADD R8, R0, 0x1, -R5 ;  /* 0x0000000100087824 */ /* 0x001fe200078e0a05 */
[----:B------:R-:W-:-:S04]  /*1ce0*/  FSEL R7, R9, R7, !P0 ;  /* 0x0000000709077208 */ /* 0x000fc80004000000 */
[----:B------:R-:W-:Y:S02]  /*1cf0*/  ISETP.GE.U32.AND P1, PT, R8, 0x800, PT ;  /* 0x000008000800780c */ /* 0x000fe40003f26070 */
[----:B------:R-:W-:-:S06]  /*1d00*/  DSETP.GEU.AND P0, PT, R6, R10, PT ;  /* 0x0000000a0600722a */ /* 0x000fcc0003f0e000 */
[----:B------:R-:W-:Y:S02]  /*1d10*/  FSEL R6, R10, R6, !P0 ;  /* 0x000000060a067208 */ /* 0x000fe40004000000 */
[----:B------:R-:W-:-:S03]  /*1d20*/  FSEL R7, R11, R7, !P0 ;  /* 0x000000070b077208 */ /* 0x000fc60004000000 */
[----:B------:R-:W-:Y:S05]  /*1d30*/  @!P1 BRA `(.L_x_116) ;  /* 0x00000004000c9947 */ /* 0x000fea0003800000 */
[----:B------:R-:W-:-:S05]  /*1d40*/  VIADD R5, R5, 0x800 ;  /* 0x0000080005057836 */ /* 0x000fca0000000000 */
[----:B------:R-:W-:-:S13]  /*1d50*/  ISETP.GT.U32.AND P0, PT, R5, R24, PT ;  /* 0x000000180500720c */ /* 0x000fda0003f04070 */
[----:B------:R-:W-:Y:S05]  /*1d60*/  @!P0 BRA `(.L_x_117) ;  /* 0xfffffffc00748947 */ /* 0x000fea000383ffff */
.L_x_115:
[----:B------:R-:W-:-:S13]  /*1d70*/  ISETP.GE.U32.AND P0, PT, R5, R0, PT ;  /* 0x000000000500720c */ /* 0x000fda0003f06070 */
[----:B------:R-:W-:Y:S05]  /*1d80*/  @P0 BRA `(.L_x_116) ;  /* 0x0000000000f80947 */ /* 0x000fea0003800000 */
[----:B------:R-:W-:Y:S01]  /*1d90*/  IMAD.IADD R3, R0, 0x1, -R5 ;  /* 0x0000000100037824 */ /* 0x000fe200078e0a05 */
[----:B------:R-:W-:Y:S04]  /*1da0*/  BSSY.RECONVERGENT B1, `(.L_x_116) ;  /* 0x000003c000017945 */ /* 0x000fe80003800200 */
[----:B------:R-:W-:-:S13]  /*1db0*/  ISETP.GE.AND P0, PT, R4, R3, PT ;  /* 0x000000030400720c */ /* 0x000fda0003f06270 */
[----:B------:R-:W-:Y:S05]  /*1dc0*/  @P0 BRA `(.L_x_118) ;  /* 0x0000000000e40947 */ /* 0x000fea0003800000 */
[----:B------:R-:W-:Y:S01]  /*1dd0*/  LOP3.LUT R2, RZ, R4, RZ, 0x33, !PT ;  /* 0x00000004ff027212 */ /* 0x000fe200078e33ff */
[----:B------:R-:W-:Y:S03]  /*1de0*/  BSSY.RECONVERGENT B2, `(.L_x_119) ;  /* 0x0000017000027945 */ /* 0x000fe60003800200 */
[----:B------:R-:W-:-:S04]  /*1df0*/  IADD3 R2, PT, PT, -R5, R0, R2 ;  /* 0x0000000005027210 */ /* 0x000fc80007ffe102 */
[C---:B------:R-:W-:Y:S02]  /*1e00*/  LOP3.LUT R0, R2.reuse, 0x300, RZ, 0xc0, !PT ;  /* 0x0000030002007812 */ /* 0x040fe400078ec0ff */
[----:B------:R-:W-:Y:S02]  /*1e10*/  ISETP.GE.U32.AND P2, PT, R2, 0x300, PT ;  /* 0x000003000200780c */ /* 0x000fe40003f46070 */
[----:B------:R-:W-:Y:S01]  /*1e20*/  ISETP.NE.AND P0, PT, R0, 0x300, PT ;  /* 0x000003000000780c */ /* 0x000fe20003f05270 */
[----:B------:R-:W-:-:S12]  /*1e30*/  IMAD.MOV.U32 R0, RZ, RZ, R4 ;  /* 0x000000ffff007224 */ /* 0x000fd800078e0004 */
[----:B------:R-:W-:Y:S05]  /*1e40*/  @!P0 BRA `(.L_x_120) ;  /* 0x0000000000408947 */ /* 0x000fea0003800000 */
[----:B------:R-:W0:Y:S01]  /*1e50*/  LDC.64 R10, c[0x0][0x380] ;  /* 0x0000e000ff0a7b82 */ /* 0x000e220000000a00 */
[----:B------:R-:W-:Y:S01]  /*1e60*/  LEA.HI R0, R2, 0x1, RZ, 0x18 ;  /* 0x0000000102007811 */ /* 0x000fe200078fc0ff */
[----:B------:R-:W-:-:S03]  /*1e70*/  IMAD.IADD R13, R4, 0x1, R5 ;  /* 0x00000001040d7824 */ /* 0x000fc600078e0205 */
[----:B------:R-:W-:Y:S01]  /*1e80*/  LOP3.LUT R2, R0, 0x3, RZ, 0xc0, !PT ;  /* 0x0000000300027812 */ /* 0x000fe200078ec0ff */
[----:B------:R-:W-:-:S04]  /*1e90*/  IMAD.MOV.U32 R0, RZ, RZ, R4 ;  /* 0x000000ffff007224 */ /* 0x000fc800078e0004 */
[----:B------:R-:W-:-:S07]  /*1ea0*/  IMAD.MOV R2, RZ, RZ, -R2 ;  /* 0x000000ffff027224 */ /* 0x000fce00078e0a02 */
.L_x_121:
        /* <DEDUP_REMOVED lines=10> */
.L_x_120:
[----:B------:R-:W-:Y:S05]  /*1f50*/  BSYNC.RECONVERGENT B2 ;  /* 0x0000000000027941 */ /* 0x000fea0003800200 */
.L_x_119:
[----:B------:R-:W-:Y:S05]  /*1f60*/  @!P2 BRA `(.L_x_118) ;  /* 0x00000000007ca947 */ /* 0x000fea0003800000 */
[----:B------:R-:W0:Y:S01]  /*1f70*/  LDC.64 R8, c[0x0][0x380] ;  /* 0x0000e000ff087b82 */ /* 0x000e220000000a00 */
[C---:B------:R-:W-:Y:S02]  /*1f80*/  IMAD.IADD R5, R0.reuse, 0x1, R5 ;  /* 0x0000000100057824 */ /* 0x040fe400078e0205 */
[----:B------:R-:W-:-:S07]  /*1f90*/  VIADD R0, R0, 0x200 ;  /* 0x0000020000007836 */ /* 0x000fce0000000000 */
.L_x_122:
        /* <DEDUP_REMOVED lines=11> */
[C---:B------:R-:W-:Y:S02]  /*2050*/  VIADD R2, R0.reuse, 0x200 ;  /* 0x0000020000027836 */ /* 0x040fe40000000000 */
[----:B------:R-:W-:Y:S02]  /*2060*/  VIADD R0, R0, 0x400 ;  /* 0x0000040000007836 */ /* 0x000fe40000000000 */
[----:B------:R-:W-:Y:S01]  /*2070*/  VIADD R5, R5, 0x400 ;  /* 0x0000040005057836 */ /* 0x000fe20000000000 */
[----:B------:R-:W-:Y:S01]  /*2080*/  ISETP.GE.AND P1, PT, R2, R3, PT ;  /* 0x000000030200720c */ /* 0x000fe20003f26270 */
        /* <DEDUP_REMOVED lines=11> */
[----:B------:R-:W-:Y:S01]  /*2140*/  FSEL R7, R17, R7, !P0 ;  /* 0x0000000711077208 */ /* 0x000fe20004000000 */
[----:B------:R-:W-:Y:S06]  /*2150*/  @!P1 BRA `(.L_x_122) ;  /* 0xfffffffc00909947 */ /* 0x000fec000383ffff */
.L_x_118:
[----:B------:R-:W-:Y:S05]  /*2160*/  BSYNC.RECONVERGENT B1 ;  /* 0x0000000000017941 */ /* 0x000fea0003800200 */
.L_x_116:
        /* <DEDUP_REMOVED lines=50> */
[----:B------:R-:W2:Y:S01]  /*2490*/  LDS.128 R12, [UR4+0x20] ;  /* 0x00002004ff0c7984 */ /* 0x000ea20008000c00 */
[----:B-1----:R-:W-:-:S06]  /*24a0*/  DSETP.GEU.AND P1, PT, R6, R8, PT ;  /* 0x000000080600722a */ /* 0x002fcc0003f2e000 */
[----:B0-----:R-:W-:Y:S02]  /*24b0*/  FSEL R2, R8, R6, !P1 ;  /* 0x0000000608027208 */ /* 0x001fe40004800000 */
[----:B------:R-:W-:Y:S02]  /*24c0*/  FSEL R3, R9, R7, !P1 ;  /* 0x0000000709037208 */ /* 0x000fe40004800000 */
[----:B------:R-:W0:Y:S04]  /*24d0*/  LDS.128 R4, [UR4+0x30] ;  /* 0x00003004ff047984 */ /* 0x000e280008000c00 */
[----:B------:R-:W-:-:S06]  /*24e0*/  DSETP.GEU.AND P1, PT, R2, R10, PT ;  /* 0x0000000a0200722a */ /* 0x000fcc0003f2e000 */
[----:B------:R-:W-:Y:S02]  /*24f0*/  FSEL R2, R10, R2, !P1 ;  /* 0x000000020a027208 */ /* 0x000fe40004800000 */
[----:B------:R-:W-:-:S06]  /*2500*/  FSEL R3, R11, R3, !P1 ;  /* 0x000000030b037208 */ /* 0x000fcc0004800000 */
[----:B--2---:R-:W-:-:S06]  /*2510*/  DSETP.GEU.AND P1, PT, R2, R12, PT ;  /* 0x0000000c0200722a */ /* 0x004fcc0003f2e000 */
        /* <DEDUP_REMOVED lines=16> */
.L_x_99:
        /* <DEDUP_REMOVED lines=12> */
.L_x_125:
[----:B------:R-:W-:Y:S05]  /*26e0*/  BSYNC.RECONVERGENT B1 ;  /* 0x0000000000017941 */ /* 0x000fea0003800200 */
.L_x_124:
        /* <DEDUP_REMOVED lines=17> */
.L_x_130:
        /* <DEDUP_REMOVED lines=12> */
.L_x_129:
[----:B------:R-:W-:Y:S05]  /*28c0*/  BSYNC.RECONVERGENT B2 ;  /* 0x0000000000027941 */ /* 0x000fea0003800200 */
.L_x_128:
        /* <DEDUP_REMOVED lines=10> */
.L_x_133:
        /* <DEDUP_REMOVED lines=69> */
.L_x_132:
[----:B------:R-:W-:Y:S05]  /*2dc0*/  BSYNC.RECONVERGENT B2 ;  /* 0x0000000000027941 */ /* 0x000fea0003800200 */
.L_x_131:
        /* <DEDUP_REMOVED lines=40> */
.L_x_135:
[----:B------:R-:W-:Y:S05]  /*3050*/  BSYNC.RECONVERGENT B2 ;  /* 0x0000000000027941 */ /* 0x000fea0003800200 */
.L_x_134:
        /* <DEDUP_REMOVED lines=18> */
.L_x_127:
[----:B------:R-:W-:Y:S05]  /*3180*/  BSYNC.RECONVERGENT B1 ;  /* 0x0000000000017941 */ /* 0x000fea0003800200 */
.L_x_126:
        /* <DEDUP_REMOVED lines=60> */
[----:B---3--:R-:W1:Y:S01]  /*3550*/  LDS.128 R12, [UR4+0x20] ;  /* 0x00002004ff0c7984 */ /* 0x008e620008000c00 */
        /* <DEDUP_REMOVED lines=24> */
.L_x_136:
        /* <DEDUP_REMOVED lines=63> */
[----:B----4-:R-:W-:Y:S05]  /*3ad0*/  @P0 BRA `(.L_x_114) ;  /* 0x0000001000380947 */ /* 0x010fea0003800000 */
[----:B------:R-:W0:Y:S01]  /*3ae0*/  S2UR UR5, SR_CgaCtaId ;  /* 0x00000000000579c3 */ /* 0x000e220000008800 */
[----:B------:R-:W-:Y:S01]  /*3af0*/  UMOV UR4, 0x400 ;  /* 0x0000040000047882 */ /* 0x000fe20000000000 */
[C---:B------:R-:W-:Y:S02]  /*3b00*/  ISETP.GT.U32.AND P3, PT, R0.reuse, 0x20, PT ;  /* 0x000000200000780c */ /* 0x040fe40003f64070 */
        /* <DEDUP_REMOVED lines=9> */
[----:B------:R-:W-:Y:S01]  /*3ba0*/  ISETP.GT.U32.AND P1, PT, R0, 0x60, PT ;  /* 0x000000600000780c */ /* 0x000fe20003f24070 */
[----:B------:R-:W-:Y:S01]  /*3bb0*/  IMAD.MOV.U32 R2, RZ, RZ, R13 ;  /* 0x000000ffff027224 */ /* 0x000fe200078e000d */
[----:B------:R-:W0:Y:S01]  /*3bc0*/  LDS.128 R4, [UR4+0x30] ;  /* 0x00003004ff047984 */ /* 0x000e220008000c00 */
[----:B------:R-:W-:-:S06]  /*3bd0*/  IMAD.MOV.U32 R3, RZ, RZ, R12 ;  /* 0x000000ffff037224 */ /* 0x000fcc00078e000c */
        /* <DEDUP_REMOVED lines=36> */
.L_x_123:
[----:B------:R-:W0:Y:S01]  /*3e20*/  S2R R7, SR_TID.X ;  /* 0x0000000000077919 */ /* 0x000e220000002100 */
[----:B------:R-:W1:Y:S02]  /*3e30*/  LDCU.64 UR4, c[0x0][0x380] ;  /* 0x00007000ff0477ac */ /* 0x000e640008000a00 */
[----:B-1----:R-:W-:Y:S02]  /*3e40*/  IMAD.U32 R2, RZ, RZ, UR4 ;  /* 0x00000004ff027e24 */ /* 0x002fe4000f8e00ff */
[----:B------:R-:W-:Y:S02]  /*3e50*/  IMAD.U32 R3, RZ, RZ, UR5 ;  /* 0x00000005ff037e24 */ /* 0x000fe4000f8e00ff */
        /* <DEDUP_REMOVED lines=9> */
[----:B------:R-:W-:-:S05]  /*3ef0*/  VIADD R6, R0, 0xfffff800 ;  /* 0xfffff80000067836 */ /* 0x000fca0000000000 */
[----:B------:R-:W-:Y:S01]  /*3f00*/  ISETP.GE.U32.AND P1, PT, R6, 0x800, PT ;  /* 0x000008000600780c */ /* 0x000fe20003f26070 */
[----:B--2---:R-:W-:-:S06]  /*3f10*/  DSETP.GEU.AND P0, PT, R22, R8, PT ;  /* 0x000000081600722a */ /* 0x004fcc0003f0e000 */
[----:B------:R-:W-:Y:S02]  /*3f20*/  FSEL R8, R8, R22, !P0 ;  /* 0x0000001608087208 */ /* 0x000fe40004000000 */
[----:B------:R-:W-:-:S06]  /*3f30*/  FSEL R9, R9, R23, !P0 ;  /* 0x0000001709097208 */ /* 0x000fcc0004000000 */
[----:B---3--:R-:W-:-:S06]  /*3f40*/  DSETP.GEU.AND P0, PT, R8, R10, PT ;  /* 0x0000000a0800722a */ /* 0x008fcc0003f0e000 */
[----:B------:R-:W-:Y:S02]  /*3f50*/  FSEL R8, R10, R8, !P0 ;  /* 0x000000080a087208 */ /* 0x000fe40004000000 */
[----:B------:R-:W-:Y:S01]  /*3f60*/  FSEL R9, R11, R9, !P0 ;  /* 0x000000090b097208 */ /* 0x000fe20004000000 */
[----:B------:R-:W-:-:S05]  /*3f70*/  IMAD.MOV.U32 R11, RZ, RZ, 0x800 ;  /* 0x00000800ff0b7424 */ /* 0x000fca00078e00ff */
        /* <DEDUP_REMOVED lines=18> */
[----:B------:R-:W1:Y:S02]  /*40a0*/  LDC.64 R2, c[0x0][0x380] ;  /* 0x0000e000ff027b82 */ /* 0x000e640000000a00 */
.L_x_139:
[----:B------:R-:W-:-:S04]  /*40b0*/  IMAD.IADD R17, R7, 0x1, R11 ;  /* 0x0000000107117824 */ /* 0x000fc800078e020b */
[----:B-1----:R-:W-:-:S06]  /*40c0*/  IMAD.WIDE.U32 R16, R17, 0x8, R2 ;  /* 0x0000000811107825 */ /* 0x002fcc00078e0002 */
[----:B------:R-:W2:Y:S01]  /*40d0*/  LDG.E.64.CONSTANT R16, desc[UR6][R16.64] ;  /* 0x0000000610107981 */ /* 0x000ea2000c1e9b00 */
[----:B------:R-:W-:-:S05]  /*40e0*/  IMAD.WIDE.U32 R18, R11, 0x8, R4 ;  /* 0x000000080b127825 */ /* 0x000fca00078e0004 */
[----:B------:R-:W3:Y:S04]  /*40f0*/  LDG.E.64.CONSTANT R20, desc[UR6][R18.64+0x800] ;  /* 0x0008000612147981 */ /* 0x000ee8000c1e9b00 */
[----:B------:R-:W4:Y:S04]  /*4100*/  LDG.E.64.CONSTANT R22, desc[UR6][R18.64+0x1000] ;  /* 0x0010000612167981 */ /* 0x000f28000c1e9b00 */
[----:B------:R-:W5:Y:S04]  /*4110*/  LDG.E.64.CONSTANT R24, desc[UR6][R18.64+0x1800] ;  /* 0x0018000612187981 */ /* 0x000f68000c1e9b00 */
[----:B------:R-:W5:Y:S04]  /*4120*/  LDG.E.64.CONSTANT R26, desc[UR6][R18.64+0x2000] ;  /* 0x00200006121a7981 */ /* 0x000f68000c1e9b00 */
[----:B------:R-:W5:Y:S04]  /*4130*/  LDG.E.64.CONSTANT R28, desc[UR6][R18.64+0x2800] ;  /* 0x00280006121c7981 */ /* 0x000f68000c1e9b00 */
[----:B------:R-:W5:Y:S04]  /*4140*/  LDG.E.64.CONSTANT R14, desc[UR6][R18.64+0x3000] ;  /* 0x00300006120e7981 */ /* 0x000f68000c1e9b00 */
[----:B------:R-:W5:Y:S01]  /*4150*/  LDG.E.64.CONSTANT R12, desc[UR6][R18.64+0x3800] ;  /* 0x00380006120c7981 */ /* 0x000f62000c1e9b00 */
[----:B0-----:R-:W-:-:S05]  /*4160*/  IMAD.IADD R10, R0, 0x1, -R11 ;  /* 0x00000001000a7824 */ /* 0x001fca00078e0a0b */
[----:B------:R-:W-:Y:S01]  /*4170*/  ISETP.GE.U32.AND P1, PT, R10, 0x800, PT ;  /* 0x000008000a00780c */ /* 0x000fe20003f26070 */
        /* <DEDUP_REMOVED lines=26> */
[----:B------:R-:W-:-:S13]  /*4320*/  ISETP.GT.U32.AND P0, PT, R11, R6, PT ;  /* 0x000000060b00720c */ /* 0x000fda0003f04070 */
[----:B------:R-:W-:Y:S05]  /*4330*/  @!P0 BRA `(.L_x_139) ;  /* 0xfffffffc005c8947 */ /* 0x000fea000383ffff */
.L_x_137:
        /* <DEDUP_REMOVED lines=14> */
[----:B------:R-:W-:Y:S01]  /*4420*/  LEA.HI R0, R5, 0x1, RZ, 0x18 ;  /* 0x0000000105007811 */ /* 0x000fe200078fc0ff */
[----:B------:R-:W-:-:S03]  /*4430*/  IMAD.IADD R15, R7, 0x1, R11 ;  /* 0x00000001070f7824 */ /* 0x000fc600078e020b */
[----:B------:R-:W-:Y:S01]  /*4440*/  LOP3.LUT R5, R0, 0x3, RZ, 0xc0, !PT ;  /* 0x0000000300057812 */ /* 0x000fe200078ec0ff */
[----:B------:R-:W-:-:S04]  /*4450*/  IMAD.MOV.U32 R0, RZ, RZ, R7 ;  /* 0x000000ffff007224 */ /* 0x000fc800078e0007 */
[----:B------:R-:W-:-:S07]  /*4460*/  IMAD.MOV R5, RZ, RZ, -R5 ;  /* 0x000000ffff057224 */ /* 0x000fce00078e0a05 */
.L_x_143:
        /* <DEDUP_REMOVED lines=10> */
.L_x_142:
[----:B------:R-:W-:Y:S05]  /*4510*/  BSYNC.RECONVERGENT B2 ;  /* 0x0000000000027941 */ /* 0x000fea0003800200 */
.L_x_141:
[----:B------:R-:W-:Y:S05]  /*4520*/  @!P2 BRA `(.L_x_140) ;  /* 0x000000000078a947 */ /* 0x000fea0003800000 */
[C---:B------:R-:W-:Y:S02]  /*4530*/  IMAD.IADD R5, R0.reuse, 0x1, R11 ;  /* 0x0000000100057824 */ /* 0x040fe400078e020b */
[----:B------:R-:W-:-:S07]  /*4540*/  VIADD R0, R0, 0x200 ;  /* 0x0000020000007836 */ /* 0x000fce0000000000 */
.L_x_144:
[----:B------:R-:W-:-:S04]  /*4550*/  IMAD.WIDE.U32 R10, R5, 0x8, R2 ;  /* 0x00000008050a7825 */ /* 0x000fc800078e0002 */
        /* <DEDUP_REMOVED lines=13> */
[----:B------:R-:W-:Y:S01]  /*4630*/  FSEL R9, R11, R9, !P0 ;  /* 0x000000090b097208 */ /* 0x000fe20004000000 */
[C---:B------:R-:W-:Y:S02]  /*4640*/  VIADD R11, R0.reuse, 0x200 ;  /* 0x00000200000b7836 */ /* 0x040fe40000000000 */
[----:B------:R-:W-:-:S03]  /*4650*/  VIADD R0, R0, 0x400 ;  /* 0x0000040000007836 */ /* 0x000fc60000000000 */
[----:B---3--:R-:W-:Y:S01]  /*4660*/  DSETP.GEU.AND P0, PT, R8, R12, PT ;  /* 0x0000000c0800722a */ /* 0x008fe20003f0e000 */
[----:B------:R-:W-:-:S05]  /*4670*/  ISETP.GE.AND P1, PT, R11, R4, PT ;  /* 0x000000040b00720c */ /* 0x000fca0003f26270 */
        /* <DEDUP_REMOVED lines=9> */
.L_x_140:
[----:B------:R-:W-:Y:S05]  /*4710*/  BSYNC.RECONVERGENT B1 ;  /* 0x0000000000017941 */ /* 0x000fea0003800200 */
.L_x_138:
        /* <DEDUP_REMOVED lines=74> */
.L_x_114:
[----:B------:R-:W-:Y:S05]  /*4bc0*/  BSYNC.RECONVERGENT B0 ;  /* 0x0000000000007941 */ /* 0x000fea0003800200 */
.L_x_98:
[----:B------:R-:W-:Y:S05]  /*4bd0*/  @P0 EXIT ;  /* 0x000000000000094d */ /* 0x000fea0003800000 */
[----:B------:R-:W4:Y:S01]  /*4be0*/  LDCU.64 UR8, c[0x0][0x398] ;  /* 0x00007300ff0877ac */ /* 0x000f220008000a00 */
[----:B01----:R-:W0:Y:S01]  /*4bf0*/  LDC.64 R4, c[0x0][0x388] ;  /* 0x0000e200ff047b82 */ /* 0x003e220000000a00 */
[----:B------:R-:W2:Y:S01]  /*4c00*/  LDCU.64 UR4, c[0x0][0x398] ;  /* 0x00007300ff0477ac */ /* 0x000ea20008000a00 */
[----:B----4-:R-:W-:-:S06]  /*4c10*/  DSETP.GT.AND P0, PT, R6, UR8, PT ;  /* 0x0000000806007e2a */ /* 0x010fcc000bf04000 */
[----:B--23--:R-:W-:Y:S02]  /*4c20*/  FSEL R2, R6, UR4, P0 ;  /* 0x0000000406027c08 */ /* 0x00cfe40008000000 */
[----:B------:R-:W-:-:S05]  /*4c30*/  FSEL R3, R7, UR5, P0 ;  /* 0x0000000507037c08 */ /* 0x000fca0008000000 */
[----:B0-----:R-:W-:Y:S01]  /*4c40*/  STG.E.64 desc[UR6][R4.64], R2 ;  /* 0x0000000204007986 */ /* 0x001fe2000c101b06 */
[----:B------:R-:W-:Y:S05]  /*4c50*/  EXIT ;  /* 0x000000000000794d */ /* 0x000fea0003800000 */
.L_x_145:
        /* <DEDUP_REMOVED lines=10> */
.L_x_151:


//--------------------- .text._ZN3cub18CUB_300001_SM_10006detail11EmptyKernelIvEEvv --------------------------
	.section	.text._ZN3cub18CUB_300001_SM_10006detail11EmptyKernelIvEEvv,"ax",@progbits
	.align	128
        .global         _ZN3cub18CUB_300001_SM_10006detail11EmptyKernelIvEEvv
        .type           _ZN3cub18CUB_300001_SM_10006detail11EmptyKernelIvEEvv,@function
        .size           _ZN3cub18CUB_300001_SM_10006detail11EmptyKernelIvEEvv,(.L_x_152 - _ZN3cub18CUB_300001_SM_10006detail11EmptyKernelIvEEvv)
        .other          _ZN3cub18CUB_300001_SM_10006detail11EmptyKernelIvEEvv,@"STO_CUDA_ENTRY STV_DEFAULT"
_ZN3cub18CUB_300001_SM_10006detail11EmptyKernelIvEEvv:
.text._ZN3cub18CUB_300001_SM_10006detail11EmptyKernelIvEEvv:
[----:B------:R-:W-:Y:S01]  /*0000*/  LDC R1, c[0x0][0x37c] ;  /* 0x0000df00ff017b82 */ /* 0x000fe20000000800 */
[----:B------:R-:W-:Y:S05]  /*0010*/  EXIT ;  /* 0x000000000000794d */ /* 0x000fea0003800000 */
.L_x_146:
        /* <DEDUP_REMOVED lines=14> */
.L_x_152:


//--------------------- .text._Z8razn_arrPdS_S_Pi --------------------------
	.section	.text._Z8razn_arrPdS_S_Pi,"ax",@progbits
	.align	128
        .global         _Z8razn_arrPdS_S_Pi
        .type           _Z8razn_arrPdS_S_Pi,@function
        .size           _Z8razn_arrPdS_S_Pi,(.L_x_153 - _Z8razn_arrPdS_S_Pi)
        .other          _Z8razn_arrPdS_S_Pi,@"STO_CUDA_ENTRY STV_DEFAULT"
_Z8razn_arrPdS_S_Pi:
.text._Z8razn_arrPdS_S_Pi:
[----:B------:R-:W-:Y:S08]  /*0000*/  LDC R1, c[0x0][0x37c] ;  /* 0x0000df00ff017b82 */ /* 0x000ff00000000800 */
[----:B------:R-:W0:Y:S01]  /*0010*/  LDC.64 R2, c[0x0][0x398] ;  /* 0x0000e600ff027b82 */ /* 0x000e220000000a00 */
[----:B------:R-:W0:Y:S02]  /*0020*/  LDCU.64 UR4, c[0x0][0x358] ;  /* 0x00006b00ff0477ac */ /* 0x000e240008000a00 */
[----:B0-----:R0:W2:Y:S05]  /*0030*/  LDG.E R6, desc[UR4][R2.64] ;  /* 0x0000000402067981 */ /* 0x0010aa000c1e1900 */
[----:B------:R-:W1:Y:S01]  /*0040*/  LDC R0, c[0x0][0x364] ;  /* 0x0000d900ff007b82 */ /* 0x000e620000000800 */
[----:B------:R-:W3:Y:S01]  /*0050*/  S2R R4, SR_TID.X ;  /* 0x0000000000047919 */ /* 0x000ee20000002100 */
[----:B------:R-:W1:Y:S06]  /*0060*/  S2R R5, SR_TID.Y ;  /* 0x0000000000057919 */ /* 0x000e6c0000002200 */
[----:B------:R-:W3:Y:S08]  /*0070*/  S2UR UR7, SR_CTAID.X ;  /* 0x00000000000779c3 */ /* 0x000ef00000002500 */
[----:B------:R-:W3:Y:S08]  /*0080*/  LDC R7, c[0x0][0x360] ;  /* 0x0000d800ff077b82 */ /* 0x000ef00000000800 */
[----:B------:R-:W1:Y:S01]  /*0090*/  S2UR UR6, SR_CTAID.Y ;  /* 0x00000000000679c3 */ /* 0x000e620000002600 */
[----:B---3--:R-:W-:-:S05]  /*00a0*/  IMAD R7, R7, UR7, R4 ;  /* 0x0000000707077c24 */ /* 0x008fca000f8e0204 */
[----:B------:R-:W-:Y:S01]  /*00b0*/  ISETP.GE.AND P0, PT, R7, 0x1, PT ;  /* 0x000000010700780c */ /* 0x000fe20003f06270 */
[----:B-1----:R-:W-:-:S05]  /*00c0*/  IMAD R0, R0, UR6, R5 ;  /* 0x0000000600007c24 */ /* 0x002fca000f8e0205 */
[C---:B0-----:R-:W-:Y:S02]  /*00d0*/  VIMNMX R3, PT, PT, R0.reuse, R7, !PT ;  /* 0x0000000700037248 */ /* 0x041fe40007fe0100 */
[----:B------:R-:W-:Y:S02]  /*00e0*/  ISETP.EQ.OR P0, PT, R0, RZ, !P0 ;  /* 0x000000ff0000720c */ /* 0x000fe40004702670 */
[----:B--2---:R-:W-:-:S04]  /*00f0*/  IADD3 R4, PT, PT, R6, -0x1, RZ ;  /* 0xffffffff06047810 */ /* 0x004fc80007ffe0ff */
[----:B------:R-:W-:-:S13]  /*0100*/  ISETP.GE.OR P0, PT, R3, R4, P0 ;  /* 0x000000040300720c */ /* 0x000fda0000706670 */
[----:B------:R-:W-:Y:S05]  /*0110*/  @P0 EXIT ;  /* 0x000000000000094d */ /* 0x000fea0003800000 */
[----:B------:R-:W0:Y:S01]  /*0120*/  LDC.64 R2, c[0x0][0x380] ;  /* 0x0000e000ff027b82 */ /* 0x000e220000000a00 */
[----:B------:R-:W-:-:S07]  /*0130*/  IMAD R13, R7, R6, R0 ;  /* 0x00000006070d7224 */ /* 0x000fce00078e0200 */
[----:B------:R-:W1:Y:S08]  /*0140*/  LDC.64 R4, c[0x0][0x388] ;  /* 0x0000e200ff047b82 */ /* 0x000e700000000a00 */
[----:B------:R-:W2:Y:S01]  /*0150*/  LDC.64 R8, c[0x0][0x390] ;  /* 0x0000e400ff087b82 */ /* 0x000ea20000000a00 */
[----:B0-----:R-:W-:-:S06]  /*0160*/  IMAD.WIDE R2, R13, 0x8, R2 ;  /* 0x000000080d027825 */ /* 0x001fcc00078e0202 */
[----:B------:R-:W3:Y:S01]  /*0170*/  LDG.E.64 R2, desc[UR4][R2.64] ;  /* 0x0000000402027981 */ /* 0x000ee2000c1e1b00 */
[----:B-1----:R-:W-:-:S06]  /*0180*/  IMAD.WIDE R4, R13, 0x8, R4 ;  /* 0x000000080d047825 */ /* 0x002fcc00078e0204 */
[----:B------:R-:W3:Y:S02]  /*0190*/  LDG.E.64 R4, desc[UR4][R4.64] ;  /* 0x0000000404047981 */ /* 0x000ee4000c1e1b00 */
[----:B---3--:R-:W-:-:S08]  /*01a0*/  DADD R6, R2, -R4 ;  /* 0x0000000002067229 */ /* 0x008fd00000000804 */
[----:B------:R-:W-:Y:S01]  /*01b0*/  DADD R10, -RZ, |R6| ;  /* 0x00000000ff0a7229 */ /* 0x000fe20000000506 */
[----:B--2---:R-:W-:-:S06]  /*01c0*/  IMAD.WIDE R6, R13, 0x8, R8 ;  /* 0x000000080d067825 */ /* 0x004fcc00078e0208 */
[----:B------:R-:W-:Y:S01]  /*01d0*/  STG.E.64 desc[UR4][R6.64], R10 ;  /* 0x0000000a06007986 */ /* 0x000fe2000c101b04 */
[----:B------:R-:W-:Y:S05]  /*01e0*/  EXIT ;  /* 0x000000000000794d */ /* 0x000fea0003800000 */
.L_x_147:
        /* <DEDUP_REMOVED lines=9> */
.L_x_153:


//--------------------- .text._Z7iteratePdS_Pi    --------------------------
	.section	.text._Z7iteratePdS_Pi,"ax",@progbits
	.align	128
        .global         _Z7iteratePdS_Pi
        .type           _Z7iteratePdS_Pi,@function
        .size           _Z7iteratePdS_Pi,(.L_x_154 - _Z7iteratePdS_Pi)
        .other          _Z7iteratePdS_Pi,@"STO_CUDA_ENTRY STV_DEFAULT"
_Z7iteratePdS_Pi:
.text._Z7iteratePdS_Pi:
        /* <DEDUP_REMOVED lines=14> */
[----:B------:R-:W-:Y:S01]  /*00e0*/  ISETP.EQ.OR P0, PT, R5, RZ, !P0 ;  /* 0x000000ff0500720c */ /* 0x000fe20004702670 */
[----:B--2---:R-:W-:-:S05]  /*00f0*/  VIADD R6, R0, 0xffffffff ;  /* 0xffffffff00067836 */ /* 0x004fca0000000000 */
[----:B------:R-:W-:-:S13]  /*0100*/  ISETP.GE.OR P0, PT, R3, R6, P0 ;  /* 0x000000060300720c */ /* 0x000fda0000706670 */
[----:B------:R-:W-:Y:S05]  /*0110*/  @P0 EXIT ;  /* 0x000000000000094d */ /* 0x000fea0003800000 */
[----:B------:R-:W0:Y:S01]  /*0120*/  LDC.64 R6, c[0x0][0x380] ;  /* 0x0000e000ff067b82 */ /* 0x000e220000000a00 */
[----:B------:R-:W1:Y:S01]  /*0130*/  LDCU.64 UR6, c[0x0][0x380] ;  /* 0x00007000ff0677ac */ /* 0x000e620008000a00 */
[C---:B------:R-:W-:Y:S01]  /*0140*/  IMAD R2, R4.reuse, R0, RZ ;  /* 0x0000000004027224 */ /* 0x040fe200078e02ff */
[----:B------:R-:W-:-:S04]  /*0150*/  IADD3 R3, PT, PT, R4, -0x1, RZ ;  /* 0xffffffff04037810 */ /* 0x000fc80007ffe0ff */
[CC--:B------:R-:W-:Y:S01]  /*0160*/  IADD3 R9, PT, PT, R5.reuse, R2.reuse, R0 ;  /* 0x0000000205097210 */ /* 0x0c0fe20007ffe000 */
[----:B------:R-:W-:Y:S01]  /*0170*/  IMAD R3, R0, R3, R5 ;  /* 0x0000000300037224 */ /* 0x000fe200078e0205 */
[----:B------:R-:W-:Y:S01]  /*0180*/  IADD3 R8, P0, PT, R5, R2, RZ ;  /* 0x0000000205087210 */ /* 0x000fe20007f1e0ff */
[----:B------:R-:W2:Y:S02]  /*0190*/  LDC.64 R16, c[0x0][0x388] ;  /* 0x0000e200ff107b82 */ /* 0x000ea40000000a00 */
[--C-:B0-----:R-:W-:Y:S01]  /*01a0*/  IMAD.WIDE R4, R9, 0x8, R6.reuse ;  /* 0x0000000809047825 */ /* 0x101fe200078e0206 */
[----:B------:R-:W-:Y:S02]  /*01b0*/  LEA.HI.X.SX32 R9, R2, RZ, 0x1, P0 ;  /* 0x000000ff02097211 */ /* 0x000fe400000f0eff */
[C---:B-1----:R-:W-:Y:S01]  /*01c0*/  LEA R10, P0, R8.reuse, UR6, 0x3 ;  /* 0x00000006080a7c11 */ /* 0x042fe2000f8018ff */
[----:B------:R-:W-:Y:S02]  /*01d0*/  IMAD.WIDE R6, R3, 0x8, R6 ;  /* 0x0000000803067825 */ /* 0x000fe400078e0206 */
[----:B------:R-:W3:Y:S01]  /*01e0*/  LDG.E.64 R4, desc[UR4][R4.64] ;  /* 0x0000000404047981 */ /* 0x000ee2000c1e1b00 */
[----:B------:R-:W-:-:S03]  /*01f0*/  LEA.HI.X R11, R8, UR7, R9, 0x3, P0 ;  /* 0x00000007080b7c11 */ /* 0x000fc600080f1c09 */
[----:B------:R-:W3:Y:S04]  /*0200*/  LDG.E.64 R6, desc[UR4][R6.64] ;  /* 0x0000000406067981 */ /* 0x000ee8000c1e1b00 */
[----:B------:R-:W4:Y:S04]  /*0210*/  LDG.E.64 R12, desc[UR4][R10.64+0x8] ;  /* 0x000008040a0c7981 */ /* 0x000f28000c1e1b00 */
[----:B------:R-:W5:Y:S01]  /*0220*/  LDG.E.64 R14, desc[UR4][R10.64+-0x8] ;  /* 0xfffff8040a0e7981 */ /* 0x000f62000c1e1b00 */
[----:B------:R-:W-:-:S04]  /*0230*/  IMAD.IADD R3, R0, 0x1, R3 ;  /* 0x0000000100037824 */ /* 0x000fc800078e0203 */
[----:B--2---:R-:W-:Y:S01]  /*0240*/  IMAD.WIDE R2, R3, 0x8, R16 ;  /* 0x0000000803027825 */ /* 0x004fe200078e0210 */
[----:B---3--:R-:W-:-:S08]  /*0250*/  DADD R8, R4, R6 ;  /* 0x0000000004087229 */ /* 0x008fd00000000006 */
[----:B----4-:R-:W-:-:S08]  /*0260*/  DADD R8, R8, R12 ;  /* 0x0000000008087229 */ /* 0x010fd0000000000c */
[----:B-----5:R-:W-:-:S08]  /*0270*/  DADD R8, R8, R14 ;  /* 0x0000000008087229 */ /* 0x020fd0000000000e */
[----:B------:R-:W-:-:S07]  /*0280*/  DMUL R8, R8, 0.25 ;  /* 0x3fd0000008087828 */ /* 0x000fce0000000000 */
[----:B------:R-:W-:Y:S01]  /*0290*/  STG.E.64 desc[UR4][R2.64], R8 ;  /* 0x0000000802007986 */ /* 0x000fe2000c101b04 */
[----:B------:R-:W-:Y:S05]  /*02a0*/  EXIT ;  /* 0x000000000000794d */ /* 0x000fea0003800000 */
.L_x_148:
        /* <DEDUP_REMOVED lines=13> */
.L_x_154:


//--------------------- .nv.shared._ZN3cub18CUB_300001_SM_10006detail6reduce28DeviceReduceSingleTileKernelINS2_10policy_hubIdjN4cuda3__47maximumIvEEE10Policy1000EPdSB_iS8_ddNS5_3std3__410__identityEEEvT0_T1_T2_T3_T4_T6_ --------------------------
	.section	.nv.shared._ZN3cub18CUB_300001_SM_10006detail6reduce28DeviceReduceSingleTileKernelINS2_10policy_hubIdjN4cuda3__47maximumIvEEE10Policy1000EPdSB_iS8_ddNS5_3std3__410__identityEEEvT0_T1_T2_T3_T4_T6_,"aw",@nobits
	.sectionflags	@""
	.align	8
.nv.shared._ZN3cub18CUB_300001_SM_10006detail6reduce28DeviceReduceSingleTileKernelINS2_10policy_hubIdjN4cuda3__47maximumIvEEE10Policy1000EPdSB_iS8_ddNS5_3std3__410__identityEEEvT0_T1_T2_T3_T4_T6_:
	.zero		1104


//--------------------- .nv.shared.reserved.0     --------------------------
	.section	.nv.shared.reserved.0,"aw",@nobits
	.weak		__nv_reservedSMEM_offset_0_alias
	.size		__nv_reservedSMEM_offset_0_alias, 0, 64
	.other		__nv_reservedSMEM_offset_0_alias,@"STO_CUDA_RESERVED_SHARED STV_DEFAULT"
__nv_reservedSMEM_offset_0_alias:
	.zero		0
	.zero		64


//--------------------- .nv.global                --------------------------
	.section	.nv.global,"aw",@nobits
.nv.global:
	.type		_ZN34_INTERNAL_21324107_4_k_cu_1aad6b656thrust24THRUST_300001_SM_1000_NS12placeholders2_5E,@object
	.size		_ZN34_INTERNAL_21324107_4_k_cu_1aad6b656thrust24THRUST_300001_SM_1000_NS12placeholders2_5E,(_ZN34_INTERNAL_21324107_4_k_cu_1aad6b654cuda3std3__45__cpo6cbeginE - _ZN34_INTERNAL_21324107_4_k_cu_1aad6b656thrust24THRUST_300001_SM_1000_NS12placeholders2_5E)
_ZN34_INTERNAL_21324107_4_k_cu_1aad6b656thrust24THRUST_300001_SM_1000_NS12placeholders2_5E:
	.zero		1
	.type		_ZN34_INTERNAL_21324107_4_k_cu_1aad6b654cuda3std3__45__cpo6cbeginE,@object
	.size		_ZN34_INTERNAL_21324107_4_k_cu_1aad6b654cuda3std3__45__cpo6cbeginE,(_ZN34_INTERNAL_21324107_4_k_cu_1aad6b654cuda3std6ranges3__45__cpo6cbeginE - _ZN34_INTERNAL_21324107_4_k_cu_1aad6b654cuda3std3__45__cpo6cbeginE)
_ZN34_INTERNAL_21324107_4_k_cu_1aad6b654cuda3std3__45__cpo6cbeginE:
	.zero		1
	.type		_ZN34_INTERNAL_21324107_4_k_cu_1aad6b654cuda3std6ranges3__45__cpo6cbeginE,@object
	.size		_ZN34_INTERNAL_21324107_4_k_cu_1aad6b654cuda3std6ranges3__45__cpo6cbeginE,(_ZN34_INTERNAL_21324107_4_k_cu_1aad6b654cuda3std3__48in_placeE - _ZN34_INTERNAL_21324107_4_k_cu_1aad6b654cuda3std6ranges3__45__cpo6cbeginE)
_ZN34_INTERNAL_21324107_4_k_cu_1aad6b654cuda3std6ranges3__45__cpo6cbeginE:
	.zero		1
	.type		_ZN34_INTERNAL_21324107_4_k_cu_1aad6b654cuda3std3__48in_placeE,@object
	.size		_ZN34_INTERNAL_21324107_4_k_cu_1aad6b654cuda3std3__48in_placeE,(_ZN34_INTERNAL_21324107_4_k_cu_1aad6b654cuda3std6ranges3__45__cpo4sizeE - _ZN34_INTERNAL_21324107_4_k_cu_1aad6b654cuda3std3__48in_placeE)
_ZN34_INTERNAL_21324107_4_k_cu_1aad6b654cuda3std3__48in_placeE:
	.zero		1
	.type		_ZN34_INTERNAL_21324107_4_k_cu_1aad6b654cuda3std6ranges3__45__cpo4sizeE,@object
	.size		_ZN34_INTERNAL_21324107_4_k_cu_1aad6b654cuda3std6ranges3__45__cpo4sizeE,(_ZN34_INTERNAL_21324107_4_k_cu_1aad6b656thrust24THRUST_300001_SM_1000_NS12placeholders2_9E - _ZN34_INTERNAL_21324107_4_k_cu_1aad6b654cuda3std6ranges3__45__cpo4sizeE)
_ZN34_INTERNAL_21324107_4_k_cu_1aad6b654cuda3std6ranges3__45__cpo4sizeE:
	.zero		1
	.type		_ZN34_INTERNAL_21324107_4_k_cu_1aad6b656thrust24THRUST_300001_SM_1000_NS12placeholders2_9E,@object
	.size		_ZN34_INTERNAL_21324107_4_k_cu_1aad6b656thrust24THRUST_300001_SM_1000_NS12placeholders2_9E,(_ZN34_INTERNAL_21324107_4_k_cu_1aad6b654cuda3std3__45__cpo7crbeginE - _ZN34_INTERNAL_21324107_4_k_cu_1aad6b656thrust24THRUST_300001_SM_1000_NS12placeholders2_9E)
_ZN34_INTERNAL_21324107_4_k_cu_1aad6b656thrust24THRUST_300001_SM_1000_NS12placeholders2_9E:
	.zero		1
	.type		_ZN34_INTERNAL_21324107_4_k_cu_1aad6b654cuda3std3__45__cpo7crbeginE,@object
	.size		_ZN34_INTERNAL_21324107_4_k_cu_1aad6b654cuda3std3__45__cpo7crbeginE,(_ZN34_INTERNAL_21324107_4_k_cu_1aad6b654cuda3std6ranges3__45__cpo4nextE - _ZN34_INTERNAL_21324107_4_k_cu_1aad6b654cuda3std3__45__cpo7crbeginE)
_ZN34_INTERNAL_21324107_4_k_cu_1aad6b654cuda3std3__45__cpo7crbeginE:
	.zero		1
	.type		_ZN34_INTERNAL_21324107_4_k_cu_1aad6b654cuda3std6ranges3__45__cpo4nextE,@object
	.size		_ZN34_INTERNAL_21324107_4_k_cu_1aad6b654cuda3std6ranges3__45__cpo4nextE,(_ZN34_INTERNAL_21324107_4_k_cu_1aad6b654cuda3std6ranges3__45__cpo4swapE - _ZN34_INTERNAL_21324107_4_k_cu_1aad6b654cuda3std6ranges3__45__cpo4nextE)
_ZN34_INTERNAL_21324107_4_k_cu_1aad6b654cuda3std6ranges3__45__cpo4nextE:
	.zero		1
	.type		_ZN34_INTERNAL_21324107_4_k_cu_1aad6b654cuda3std6ranges3__45__cpo4swapE,@object
	.size		_ZN34_INTERNAL_21324107_4_k_cu_1aad6b654cuda3std6ranges3__45__cpo4swapE,(_ZN34_INTERNAL_21324107_4_k_cu_1aad6b656thrust24THRUST_300001_SM_1000_NS12placeholders2_1E - _ZN34_INTERNAL_21324107_4_k_cu_1aad6b654cuda3std6ranges3__45__cpo4swapE)
_ZN34_INTERNAL_21324107_4_k_cu_1aad6b654cuda3std6ranges3__45__cpo4swapE:
	.zero		1
	.type		_ZN34_INTERNAL_21324107_4_k_cu_1aad6b656thrust24THRUST_300001_SM_1000_NS12placeholders2_1E,@object
	.size		_ZN34_INTERNAL_21324107_4_k_cu_1aad6b656thrust24THRUST_300001_SM_1000_NS12placeholders2_1E,(_ZN34_INTERNAL_21324107_4_k_cu_1aad6b656thrust24THRUST_300001_SM_1000_NS12placeholders2_3E - _ZN34_INTERNAL_21324107_4_k_cu_1aad6b656thrust24THRUST_300001_SM_1000_NS12placeholders2_1E)
_ZN34_INTERNAL_21324107_4_k_cu_1aad6b656thrust24THRUST_300001_SM_1000_NS12placeholders2_1E:
	.zero		1
	.type		_ZN34_INTERNAL_21324107_4_k_cu_1aad6b656thrust24THRUST_300001_SM_1000_NS12placeholders2_3E,@object
	.size		_ZN34_INTERNAL_21324107_4_k_cu_1aad6b656thrust24THRUST_300001_SM_1000_NS12placeholders2_3E,(_ZN34_INTERNAL_21324107_4_k_cu_1aad6b654cuda3std3__45__cpo5beginE - _ZN34_INTERNAL_21324107_4_k_cu_1aad6b656thrust24THRUST_300001_SM_1000_NS12placeholders2_3E)
_ZN34_INTERNAL_21324107_4_k_cu_1aad6b656thrust24THRUST_300001_SM_1000_NS12placeholders2_3E:
	.zero		1
	.type		_ZN34_INTERNAL_21324107_4_k_cu_1aad6b654cuda3std3__45__cpo5beginE,@object
	.size		_ZN34_INTERNAL_21324107_4_k_cu_1aad6b654cuda3std3__45__cpo5beginE,(_ZN34_INTERNAL_21324107_4_k_cu_1aad6b654cuda3std6ranges3__45__cpo5beginE - _ZN34_INTERNAL_21324107_4_k_cu_1aad6b654cuda3std3__45__cpo5beginE)
_ZN34_INTERNAL_21324107_4_k_cu_1aad6b654cuda3std3__45__cpo5beginE:
	.zero		1
	.type		_ZN34_INTERNAL_21324107_4_k_cu_1aad6b654cuda3std6ranges3__45__cpo5beginE,@object
	.size		_ZN34_INTERNAL_21324107_4_k_cu_1aad6b654cuda3std6ranges3__45__cpo5beginE,(_ZN34_INTERNAL_21324107_4_k_cu_1aad6b654cuda3std3__436_GLOBAL__N__21324107_4_k_cu_1aad6b656ignoreE - _ZN34_INTERNAL_21324107_4_k_cu_1aad6b654cuda3std6ranges3__45__cpo5beginE)
_ZN34_INTERNAL_21324107_4_k_cu_1aad6b654cuda3std6ranges3__45__cpo5beginE:
	.zero		1
	.type		_ZN34_INTERNAL_21324107_4_k_cu_1aad6b654cuda3std3__436_GLOBAL__N__21324107_4_k_cu_1aad6b656ignoreE,@object
	.size		_ZN34_INTERNAL_21324107_4_k_cu_1aad6b654cuda3std3__436_GLOBAL__N__21324107_4_k_cu_1aad6b656ignoreE,(_ZN34_INTERNAL_21324107_4_k_cu_1aad6b654cuda3std6ranges3__45__cpo4dataE - _ZN34_INTERNAL_21324107_4_k_cu_1aad6b654cuda3std3__436_GLOBAL__N__21324107_4_k_cu_1aad6b656ignoreE)
_ZN34_INTERNAL_21324107_4_k_cu_1aad6b654cuda3std3__436_GLOBAL__N__21324107_4_k_cu_1aad6b656ignoreE:
	.zero		1
	.type		_ZN34_INTERNAL_21324107_4_k_cu_1aad6b654cuda3std6ranges3__45__cpo4dataE,@object
	.size		_ZN34_INTERNAL_21324107_4_k_cu_1aad6b654cuda3std6ranges3__45__cpo4dataE,(_ZN34_INTERNAL_21324107_4_k_cu_1aad6b656thrust24THRUST_300001_SM_1000_NS12placeholders2_7E - _ZN34_INTERNAL_21324107_4_k_cu_1aad6b654cuda3std6ranges3__45__cpo4dataE)
_ZN34_INTERNAL_21324107_4_k_cu_1aad6b654cuda3std6ranges3__45__cpo4dataE:
	.zero		1
	.type		_ZN34_INTERNAL_21324107_4_k_cu_1aad6b656thrust24THRUST_300001_SM_1000_NS12placeholders2_7E,@object
	.size		_ZN34_INTERNAL_21324107_4_k_cu_1aad6b656thrust24THRUST_300001_SM_1000_NS12placeholders2_7E,(_ZN34_INTERNAL_21324107_4_k_cu_1aad6b654cuda3std3__45__cpo6rbeginE - _ZN34_INTERNAL_21324107_4_k_cu_1aad6b656thrust24THRUST_300001_SM_1000_NS12placeholders2_7E)
_ZN34_INTERNAL_21324107_4_k_cu_1aad6b656thrust24THRUST_300001_SM_1000_NS12placeholders2_7E:
	.zero		1
	.type		_ZN34_INTERNAL_21324107_4_k_cu_1aad6b654cuda3std3__45__cpo6rbeginE,@object
	.size		_ZN34_INTERNAL_21324107_4_k_cu_1aad6b654cuda3std3__45__cpo6rbeginE,(_ZN34_INTERNAL_21324107_4_k_cu_1aad6b654cuda3std6ranges3__45__cpo7advanceE - _ZN34_INTERNAL_21324107_4_k_cu_1aad6b654cuda3std3__45__cpo6rbeginE)
_ZN34_INTERNAL_21324107_4_k_cu_1aad6b654cuda3std3__45__cpo6rbeginE:
	.zero		1
	.type		_ZN34_INTERNAL_21324107_4_k_cu_1aad6b654cuda3std6ranges3__45__cpo7advanceE,@object
	.size		_ZN34_INTERNAL_21324107_4_k_cu_1aad6b654cuda3std6ranges3__45__cpo7advanceE,(_ZN34_INTERNAL_21324107_4_k_cu_1aad6b654cuda3std3__47nulloptE - _ZN34_INTERNAL_21324107_4_k_cu_1aad6b654cuda3std6ranges3__45__cpo7advanceE)
_ZN34_INTERNAL_21324107_4_k_cu_1aad6b654cuda3std6ranges3__45__cpo7advanceE:
	.zero		1
	.type		_ZN34_INTERNAL_21324107_4_k_cu_1aad6b654cuda3std3__47nulloptE,@object
	.size		_ZN34_INTERNAL_21324107_4_k_cu_1aad6b654cuda3std3__47nulloptE,(_ZN34_INTERNAL_21324107_4_k_cu_1aad6b654cuda3std6ranges3__45__cpo8distanceE - _ZN34_INTERNAL_21324107_4_k_cu_1aad6b654cuda3std3__47nulloptE)
_ZN34_INTERNAL_21324107_4_k_cu_1aad6b654cuda3std3__47nulloptE:
	.zero		1
	.type		_ZN34_INTERNAL_21324107_4_k_cu_1aad6b654cuda3std6ranges3__45__cpo8distanceE,@object
	.size		_ZN34_INTERNAL_21324107_4_k_cu_1aad6b654cuda3std6ranges3__45__cpo8distanceE,(_ZN34_INTERNAL_21324107_4_k_cu_1aad6b656thrust24THRUST_300001_SM_1000_NS12placeholders2_6E - _ZN34_INTERNAL_21324107_4_k_cu_1aad6b654cuda3std6ranges3__45__cpo8distanceE)
_ZN34_INTERNAL_21324107_4_k_cu_1aad6b654cuda3std6ranges3__45__cpo8distanceE:
	.zero		1
	.type		_ZN34_INTERNAL_21324107_4_k_cu_1aad6b656thrust24THRUST_300001_SM_1000_NS12placeholders2_6E,@object
	.size		_ZN34_INTERNAL_21324107_4_k_cu_1aad6b656thrust24THRUST_300001_SM_1000_NS12placeholders2_6E,(_ZN34_INTERNAL_21324107_4_k_cu_1aad6b654cuda3std3__45__cpo4cendE - _ZN34_INTERNAL_21324107_4_k_cu_1aad6b656thrust24THRUST_300001_SM_1000_NS12placeholders2_6E)
_ZN34_INTERNAL_21324107_4_k_cu_1aad6b656thrust24THRUST_300001_SM_1000_NS12placeholders2_6E:
	.zero		1
	.type		_ZN34_INTERNAL_21324107_4_k_cu_1aad6b654cuda3std3__45__cpo4cendE,@object
	.size		_ZN34_INTERNAL_21324107_4_k_cu_1aad6b654cuda3std3__45__cpo4cendE,(_ZN34_INTERNAL_21324107_4_k_cu_1aad6b654cuda3std6ranges3__45__cpo4cendE - _ZN34_INTERNAL_21324107_4_k_cu_1aad6b654cuda3std3__45__cpo4cendE)
_ZN34_INTERNAL_21324107_4_k_cu_1aad6b654cuda3std3__45__cpo4cendE:
	.zero		1
	.type		_ZN34_INTERNAL_21324107_4_k_cu_1aad6b654cuda3std6ranges3__45__cpo4cendE,@object
	.size		_ZN34_INTERNAL_21324107_4_k_cu_1aad6b654cuda3std6ranges3__45__cpo4cendE,(_ZN34_INTERNAL_21324107_4_k_cu_1aad6b654cuda3std3__420unreachable_sentinelE - _ZN34_INTERNAL_21324107_4_k_cu_1aad6b654cuda3std6ranges3__45__cpo4cendE)
_ZN34_INTERNAL_21324107_4_k_cu_1aad6b654cuda3std6ranges3__45__cpo4cendE:
	.zero		1
	.type		_ZN34_INTERNAL_21324107_4_k_cu_1aad6b654cuda3std3__420unreachable_sentinelE,@object
	.size		_ZN34_INTERNAL_21324107_4_k_cu_1aad6b654cuda3std3__420unreachable_sentinelE,(_ZN34_INTERNAL_21324107_4_k_cu_1aad6b654cuda3std6ranges3__45__cpo5ssizeE - _ZN34_INTERNAL_21324107_4_k_cu_1aad6b654cuda3std3__420unreachable_sentinelE)
_ZN34_INTERNAL_21324107_4_k_cu_1aad6b654cuda3std3__420unreachable_sentinelE:
	.zero		1
	.type		_ZN34_INTERNAL_21324107_4_k_cu_1aad6b654cuda3std6ranges3__45__cpo5ssizeE,@object
	.size		_ZN34_INTERNAL_21324107_4_k_cu_1aad6b654cuda3std6ranges3__45__cpo5ssizeE,(_ZN34_INTERNAL_21324107_4_k_cu_1aad6b656thrust24THRUST_300001_SM_1000_NS12placeholders3_10E - _ZN34_INTERNAL_21324107_4_k_cu_1aad6b654cuda3std6ranges3__45__cpo5ssizeE)
_ZN34_INTERNAL_21324107_4_k_cu_1aad6b654cuda3std6ranges3__45__cpo5ssizeE:
	.zero		1
	.type		_ZN34_INTERNAL_21324107_4_k_cu_1aad6b656thrust24THRUST_300001_SM_1000_NS12placeholders3_10E,@object
	.size		_ZN34_INTERNAL_21324107_4_k_cu_1aad6b656thrust24THRUST_300001_SM_1000_NS12placeholders3_10E,(_ZN34_INTERNAL_21324107_4_k_cu_1aad6b654cuda3std3__45__cpo5crendE - _ZN34_INTERNAL_21324107_4_k_cu_1aad6b656thrust24THRUST_300001_SM_1000_NS12placeholders3_10E)
_ZN34_INTERNAL_21324107_4_k_cu_1aad6b656thrust24THRUST_300001_SM_1000_NS12placeholders3_10E:
	.zero		1
	.type		_ZN34_INTERNAL_21324107_4_k_cu_1aad6b654cuda3std3__45__cpo5crendE,@object
	.size		_ZN34_INTERNAL_21324107_4_k_cu_1aad6b654cuda3std3__45__cpo5crendE,(_ZN34_INTERNAL_21324107_4_k_cu_1aad6b654cuda3std6ranges3__45__cpo4prevE - _ZN34_INTERNAL_21324107_4_k_cu_1aad6b654cuda3std3__45__cpo5crendE)
_ZN34_INTERNAL_21324107_4_k_cu_1aad6b654cuda3std3__45__cpo5crendE:
	.zero		1
	.type		_ZN34_INTERNAL_21324107_4_k_cu_1aad6b654cuda3std6ranges3__45__cpo4prevE,@object
	.size		_ZN34_INTERNAL_21324107_4_k_cu_1aad6b654cuda3std6ranges3__45__cpo4prevE,(_ZN34_INTERNAL_21324107_4_k_cu_1aad6b654cuda3std6ranges3__45__cpo9iter_moveE - _ZN34_INTERNAL_21324107_4_k_cu_1aad6b654cuda3std6ranges3__45__cpo4prevE)
_ZN34_INTERNAL_21324107_4_k_cu_1aad6b654cuda3std6ranges3__45__cpo4prevE:
	.zero		1
	.type		_ZN34_INTERNAL_21324107_4_k_cu_1aad6b654cuda3std6ranges3__45__cpo9iter_moveE,@object
	.size		_ZN34_INTERNAL_21324107_4_k_cu_1aad6b654cuda3std6ranges3__45__cpo9iter_moveE,(_ZN34_INTERNAL_21324107_4_k_cu_1aad6b656thrust24THRUST_300001_SM_1000_NS12placeholders2_2E - _ZN34_INTERNAL_21324107_4_k_cu_1aad6b654cuda3std6ranges3__45__cpo9iter_moveE)
_ZN34_INTERNAL_21324107_4_k_cu_1aad6b654cuda3std6ranges3__45__cpo9iter_moveE:
	.zero		1
	.type		_ZN34_INTERNAL_21324107_4_k_cu_1aad6b656thrust24THRUST_300001_SM_1000_NS12placeholders2_2E,@object
	.size		_ZN34_INTERNAL_21324107_4_k_cu_1aad6b656thrust24THRUST_300001_SM_1000_NS12placeholders2_2E,(_ZN34_INTERNAL_21324107_4_k_cu_1aad6b656thrust24THRUST_300001_SM_1000_NS12placeholders2_4E - _ZN34_INTERNAL_21324107_4_k_cu_1aad6b656thrust24THRUST_300001_SM_1000_NS12placeholders2_2E)
_ZN34_INTERNAL_21324107_4_k_cu_1aad6b656thrust24THRUST_300001_SM_1000_NS12placeholders2_2E:
	.zero		1
	.type		_ZN34_INTERNAL_21324107_4_k_cu_1aad6b656thrust24THRUST_300001_SM_1000_NS12placeholders2_4E,@object
	.size		_ZN34_INTERNAL_21324107_4_k_cu_1aad6b656thrust24THRUST_300001_SM_1000_NS12placeholders2_4E,(_ZN34_INTERNAL_21324107_4_k_cu_1aad6b654cuda3std3__45__cpo3endE - _ZN34_INTERNAL_21324107_4_k_cu_1aad6b656thrust24THRUST_300001_SM_1000_NS12placeholders2_4E)
_ZN34_INTERNAL_21324107_4_k_cu_1aad6b656thrust24THRUST_300001_SM_1000_NS12placeholders2_4E:
	.zero		1
	.type		_ZN34_INTERNAL_21324107_4_k_cu_1aad6b654cuda3std3__45__cpo3endE,@object
	.size		_ZN34_INTERNAL_21324107_4_k_cu_1aad6b654cuda3std3__45__cpo3endE,(_ZN34_INTERNAL_21324107_4_k_cu_1aad6b654cuda3std6ranges3__45__cpo3endE - _ZN34_INTERNAL_21324107_4_k_cu_1aad6b654cuda3std3__45__cpo3endE)
_ZN34_INTERNAL_21324107_4_k_cu_1aad6b654cuda3std3__45__cpo3endE:
	.zero		1
	.type		_ZN34_INTERNAL_21324107_4_k_cu_1aad6b654cuda3std6ranges3__45__cpo3endE,@object
	.size		_ZN34_INTERNAL_21324107_4_k_cu_1aad6b654cuda3std6ranges3__45__cpo3endE,(_ZN34_INTERNAL_21324107_4_k_cu_1aad6b654cuda3std3__419piecewise_constructE - _ZN34_INTERNAL_21324107_4_k_cu_1aad6b654cuda3std6ranges3__45__cpo3endE)
_ZN34_INTERNAL_21324107_4_k_cu_1aad6b654cuda3std6ranges3__45__cpo3endE:
	.zero		1
	.type		_ZN34_INTERNAL_21324107_4_k_cu_1aad6b654cuda3std3__419piecewise_constructE,@object
	.size		_ZN34_INTERNAL_21324107_4_k_cu_1aad6b654cuda3std3__419piecewise_constructE,(_ZN34_INTERNAL_21324107_4_k_cu_1aad6b654cuda3std6ranges3__45__cpo5cdataE - _ZN34_INTERNAL_21324107_4_k_cu_1aad6b654cuda3std3__419piecewise_constructE)
_ZN34_INTERNAL_21324107_4_k_cu_1aad6b654cuda3std3__419piecewise_constructE:
	.zero		1
	.type		_ZN34_INTERNAL_21324107_4_k_cu_1aad6b654cuda3std6ranges3__45__cpo5cdataE,@object
	.size		_ZN34_INTERNAL_21324107_4_k_cu_1aad6b654cuda3std6ranges3__45__cpo5cdataE,(_ZN34_INTERNAL_21324107_4_k_cu_1aad6b656thrust24THRUST_300001_SM_1000_NS12placeholders2_8E - _ZN34_INTERNAL_21324107_4_k_cu_1aad6b654cuda3std6ranges3__45__cpo5cdataE)
_ZN34_INTERNAL_21324107_4_k_cu_1aad6b654cuda3std6ranges3__45__cpo5cdataE:
	.zero		1
	.type		_ZN34_INTERNAL_21324107_4_k_cu_1aad6b656thrust24THRUST_300001_SM_1000_NS12placeholders2_8E,@object
	.size		_ZN34_INTERNAL_21324107_4_k_cu_1aad6b656thrust24THRUST_300001_SM_1000_NS12placeholders2_8E,(_ZN34_INTERNAL_21324107_4_k_cu_1aad6b654cuda3std3__45__cpo4rendE - _ZN34_INTERNAL_21324107_4_k_cu_1aad6b656thrust24THRUST_300001_SM_1000_NS12placeholders2_8E)
_ZN34_INTERNAL_21324107_4_k_cu_1aad6b656thrust24THRUST_300001_SM_1000_NS12placeholders2_8E:
	.zero		1
	.type		_ZN34_INTERNAL_21324107_4_k_cu_1aad6b654cuda3std3__45__cpo4rendE,@object
	.size		_ZN34_INTERNAL_21324107_4_k_cu_1aad6b654cuda3std3__45__cpo4rendE,(_ZN34_INTERNAL_21324107_4_k_cu_1aad6b654cuda3std6ranges3__45__cpo9iter_swapE - _ZN34_INTERNAL_21324107_4_k_cu_1aad6b654cuda3std3__45__cpo4rendE)
_ZN34_INTERNAL_21324107_4_k_cu_1aad6b654cuda3std3__45__cpo4rendE:
	.zero		1
	.type		_ZN34_INTERNAL_21324107_4_k_cu_1aad6b654cuda3std6ranges3__45__cpo9iter_swapE,@object
	.size		_ZN34_INTERNAL_21324107_4_k_cu_1aad6b654cuda3std6ranges3__45__cpo9iter_swapE,(_ZN34_INTERNAL_21324107_4_k_cu_1aad6b654cuda3std3__48unexpectE - _ZN34_INTERNAL_21324107_4_k_cu_1aad6b654cuda3std6ranges3__45__cpo9iter_swapE)
_ZN34_INTERNAL_21324107_4_k_cu_1aad6b654cuda3std6ranges3__45__cpo9iter_swapE:
	.zero		1
	.type		_ZN34_INTERNAL_21324107_4_k_cu_1aad6b654cuda3std3__48unexpectE,@object
	.size		_ZN34_INTERNAL_21324107_4_k_cu_1aad6b654cuda3std3__48unexpectE,(_ZN34_INTERNAL_21324107_4_k_cu_1aad6b656thrust24THRUST_300001_SM_1000_NS6system6detail10sequential3seqE - _ZN34_INTERNAL_21324107_4_k_cu_1aad6b654cuda3std3__48unexpectE)
_ZN34_INTERNAL_21324107_4_k_cu_1aad6b654cuda3std3__48unexpectE:
	.zero		1
	.type		_ZN34_INTERNAL_21324107_4_k_cu_1aad6b656thrust24THRUST_300001_SM_1000_NS6system6detail10sequential3seqE,@object
	.size		_ZN34_INTERNAL_21324107_4_k_cu_1aad6b656thrust24THRUST_300001_SM_1000_NS6system6detail10sequential3seqE,(.L_29 - _ZN34_INTERNAL_21324107_4_k_cu_1aad6b656thrust24THRUST_300001_SM_1000_NS6system6detail10sequential3seqE)
_ZN34_INTERNAL_21324107_4_k_cu_1aad6b656thrust24THRUST_300001_SM_1000_NS6system6detail10sequential3seqE:
	.zero		1
.L_29:


//--------------------- .nv.shared._ZN3cub18CUB_300001_SM_10006detail6reduce18DeviceReduceKernelINS2_10policy_hubIdjN4cuda3__47maximumIvEEE10Policy1000EPdjS8_dNS5_3std3__410__identityEEEvT0_PT3_T1_NS0_13GridEvenShareISI_EET2_T4_ --------------------------
	.section	.nv.shared._ZN3cub18CUB_300001_SM_10006detail6reduce18DeviceReduceKernelINS2_10policy_hubIdjN4cuda3__47maximumIvEEE10Policy1000EPdjS8_dNS5_3std3__410__identityEEEvT0_PT3_T1_NS0_13GridEvenShareISI_EET2_T4_,"aw",@nobits
	.sectionflags	@""
	.align	8
.nv.shared._ZN3cub18CUB_300001_SM_10006detail6reduce18DeviceReduceKernelINS2_10policy_hubIdjN4cuda3__47maximumIvEEE10Policy1000EPdjS8_dNS5_3std3__410__identityEEEvT0_PT3_T1_NS0_13GridEvenShareISI_EET2_T4_:
	.zero		1104


//--------------------- .nv.shared._ZN3cub18CUB_300001_SM_10006detail6reduce28DeviceReduceSingleTileKernelINS2_10policy_hubIdjN4cuda3__47maximumIvEEE10Policy1000EPdSB_jS8_ddNS5_3std3__410__identityEEEvT0_T1_T2_T3_T4_T6_ --------------------------
	.section	.nv.shared._ZN3cub18CUB_300001_SM_10006detail6reduce28DeviceReduceSingleTileKernelINS2_10policy_hubIdjN4cuda3__47maximumIvEEE10Policy1000EPdSB_jS8_ddNS5_3std3__410__identityEEEvT0_T1_T2_T3_T4_T6_,"aw",@nobits
	.sectionflags	@""
	.align	8
.nv.shared._ZN3cub18CUB_300001_SM_10006detail6reduce28DeviceReduceSingleTileKernelINS2_10policy_hubIdjN4cuda3__47maximumIvEEE10Policy1000EPdSB_jS8_ddNS5_3std3__410__identityEEEvT0_T1_T2_T3_T4_T6_:
	.zero		1104


//--------------------- .nv.constant0._ZN3cub18CUB_300001_SM_10006detail6reduce28DeviceReduceSingleTileKernelINS2_10policy_hubIdjN4cuda3__47maximumIvEEE10Policy1000EPdSB_iS8_ddNS5_3std3__410__identityEEEvT0_T1_T2_T3_T4_T6_ --------------------------
	.section	.nv.constant0._ZN3cub18CUB_300001_SM_10006detail6reduce28DeviceReduceSingleTileKernelINS2_10policy_hubIdjN4cuda3__47maximumIvEEE10Policy1000EPdSB_iS8_ddNS5_3std3__410__identityEEEvT0_T1_T2_T3_T4_T6_,"a",@progbits
	.sectionflags	@""
	.align	4
.nv.constant0._ZN3cub18CUB_300001_SM_10006detail6reduce28DeviceReduceSingleTileKernelINS2_10policy_hubIdjN4cuda3__47maximumIvEEE10Policy1000EPdSB_iS8_ddNS5_3std3__410__identityEEEvT0_T1_T2_T3_T4_T6_:
	.zero		929


//--------------------- .nv.constant0._ZN3cub18CUB_300001_SM_10006detail6reduce18DeviceReduceKernelINS2_10policy_hubIdjN4cuda3__47maximumIvEEE10Policy1000EPdjS8_dNS5_3std3__410__identityEEEvT0_PT3_T1_NS0_13GridEvenShareISI_EET2_T4_ --------------------------
	.section	.nv.constant0._ZN3cub18CUB_300001_SM_10006detail6reduce18DeviceReduceKernelINS2_10policy_hubIdjN4cuda3__47maximumIvEEE10Policy1000EPdjS8_dNS5_3std3__410__identityEEEvT0_PT3_T1_NS0_13GridEvenShareISI_EET2_T4_,"a",@progbits
	.sectionflags	@""
	.align	4
.nv.constant0._ZN3cub18CUB_300001_SM_10006detail6reduce18DeviceReduceKernelINS2_10policy_hubIdjN4cuda3__47maximumIvEEE10Policy1000EPdjS8_dNS5_3std3__410__identityEEEvT0_PT3_T1_NS0_13GridEvenShareISI_EET2_T4_:
	.zero		958


//--------------------- .nv.constant0._ZN3cub18CUB_300001_SM_10006detail6reduce28DeviceReduceSingleTileKernelINS2_10policy_hubIdjN4cuda3__47maximumIvEEE10Policy1000EPdSB_jS8_ddNS5_3std3__410__identityEEEvT0_T1_T2_T3_T4_T6_ --------------------------
	.section	.nv.constant0._ZN3cub18CUB_300001_SM_10006detail6reduce28DeviceReduceSingleTileKernelINS2_10policy_hubIdjN4cuda3__47maximumIvEEE10Policy1000EPdSB_jS8_ddNS5_3std3__410__identityEEEvT0_T1_T2_T3_T4_T6_,"a",@progbits
	.sectionflags	@""
	.align	4
.nv.constant0._ZN3cub18CUB_300001_SM_10006detail6reduce28DeviceReduceSingleTileKernelINS2_10policy_hubIdjN4cuda3__47maximumIvEEE10Policy1000EPdSB_jS8_ddNS5_3std3__410__identityEEEvT0_T1_T2_T3_T4_T6_:
	.zero		929


//--------------------- .nv.constant0._ZN3cub18CUB_300001_SM_10006detail11EmptyKernelIvEEvv --------------------------
	.section	.nv.constant0._ZN3cub18CUB_300001_SM_10006detail11EmptyKernelIvEEvv,"a",@progbits
	.sectionflags	@""
	.align	4
.nv.constant0._ZN3cub18CUB_300001_SM_10006detail11EmptyKernelIvEEvv:
	.zero		896


//--------------------- .nv.constant0._Z8razn_arrPdS_S_Pi --------------------------
	.section	.nv.constant0._Z8razn_arrPdS_S_Pi,"a",@progbits
	.sectionflags	@""
	.align	4
.nv.constant0._Z8razn_arrPdS_S_Pi:
	.zero		928


//--------------------- .nv.constant0._Z7iteratePdS_Pi --------------------------
	.section	.nv.constant0._Z7iteratePdS_Pi,"a",@progbits
	.sectionflags	@""
	.align	4
.nv.constant0._Z7iteratePdS_Pi:
	.zero		920


//--------------------- SYMBOLS --------------------------

	.type		.nv.reservedSmem.offset0,@object
	.size		.nv.reservedSmem.offset0,0x4
	.type		.nv.reservedSmem.cap,@object
	.size		.nv.reservedSmem.cap,0x4
